//
// Generated by NVIDIA NVVM Compiler
//
// Compiler Build ID: CL-36424714
// Cuda compilation tools, release 13.0, V13.0.88
// Based on NVVM 20.0.0
//

.version 9.0
.target sm_100
.address_size 64

	// .globl	_Z11computeHistPjiPiii
// _ZZN3cub18CUB_300001_SM_10006detail10radix_sort31DeviceRadixSortSingleTileKernelINS1_5radix10policy_hubIjNS0_8NullTypeEyE10Policy1000ELNS0_9SortOrderE0EjS6_yNS1_21identity_decomposer_tEEEvPKT1_PSB_PKT2_PSF_T3_iiT4_E12temp_storage has been demoted
// _ZZN3cub18CUB_300001_SM_10006detail10radix_sort30DeviceRadixSortHistogramKernelINS1_5radix10policy_hubIjNS0_8NullTypeEyE10Policy1000ELNS0_9SortOrderE0EjyNS1_21identity_decomposer_tEEEvPT2_PKT1_SB_iiT3_E12temp_storage has been demoted
// _ZZN3cub18CUB_300001_SM_10006detail10radix_sort33DeviceRadixSortExclusiveSumKernelINS1_5radix10policy_hubIjNS0_8NullTypeEyE10Policy1000EyEEvPT0_E12temp_storage has been demoted
// _ZZN3cub18CUB_300001_SM_10006detail10radix_sort29DeviceRadixSortOnesweepKernelINS1_5radix10policy_hubIjNS0_8NullTypeEyE10Policy1000ELNS0_9SortOrderE0EjS6_yiiNS1_21identity_decomposer_tEEEvPT5_SC_PT3_PKSD_PT1_PKSH_PT2_PKSL_T4_iiT6_E1s has been demoted
.global .align 1 .b8 _ZN34_INTERNAL_8f39c754_4_k_cu_a56ca7c94cuda3std3__45__cpo5beginE[1];
.global .align 1 .b8 _ZN34_INTERNAL_8f39c754_4_k_cu_a56ca7c94cuda3std3__45__cpo3endE[1];
.global .align 1 .b8 _ZN34_INTERNAL_8f39c754_4_k_cu_a56ca7c94cuda3std3__45__cpo6cbeginE[1];
.global .align 1 .b8 _ZN34_INTERNAL_8f39c754_4_k_cu_a56ca7c94cuda3std3__45__cpo4cendE[1];
.global .align 1 .b8 _ZN34_INTERNAL_8f39c754_4_k_cu_a56ca7c94cuda3std3__45__cpo6rbeginE[1];
.global .align 1 .b8 _ZN34_INTERNAL_8f39c754_4_k_cu_a56ca7c94cuda3std3__45__cpo4rendE[1];
.global .align 1 .b8 _ZN34_INTERNAL_8f39c754_4_k_cu_a56ca7c94cuda3std3__45__cpo7crbeginE[1];
.global .align 1 .b8 _ZN34_INTERNAL_8f39c754_4_k_cu_a56ca7c94cuda3std3__45__cpo5crendE[1];
.global .align 1 .b8 _ZN34_INTERNAL_8f39c754_4_k_cu_a56ca7c94cuda3std3__436_GLOBAL__N__8f39c754_4_k_cu_a56ca7c96ignoreE[1];
.global .align 1 .b8 _ZN34_INTERNAL_8f39c754_4_k_cu_a56ca7c94cuda3std3__419piecewise_constructE[1];
.global .align 1 .b8 _ZN34_INTERNAL_8f39c754_4_k_cu_a56ca7c94cuda3std3__48in_placeE[1];
.global .align 1 .b8 _ZN34_INTERNAL_8f39c754_4_k_cu_a56ca7c94cuda3std3__420unreachable_sentinelE[1];
.global .align 1 .b8 _ZN34_INTERNAL_8f39c754_4_k_cu_a56ca7c94cuda3std3__47nulloptE[1];
.global .align 1 .b8 _ZN34_INTERNAL_8f39c754_4_k_cu_a56ca7c94cuda3std3__48unexpectE[1];
.global .align 1 .b8 _ZN34_INTERNAL_8f39c754_4_k_cu_a56ca7c94cuda3std6ranges3__45__cpo4swapE[1];
.global .align 1 .b8 _ZN34_INTERNAL_8f39c754_4_k_cu_a56ca7c94cuda3std6ranges3__45__cpo9iter_moveE[1];
.global .align 1 .b8 _ZN34_INTERNAL_8f39c754_4_k_cu_a56ca7c94cuda3std6ranges3__45__cpo5beginE[1];
.global .align 1 .b8 _ZN34_INTERNAL_8f39c754_4_k_cu_a56ca7c94cuda3std6ranges3__45__cpo3endE[1];
.global .align 1 .b8 _ZN34_INTERNAL_8f39c754_4_k_cu_a56ca7c94cuda3std6ranges3__45__cpo6cbeginE[1];
.global .align 1 .b8 _ZN34_INTERNAL_8f39c754_4_k_cu_a56ca7c94cuda3std6ranges3__45__cpo4cendE[1];
.global .align 1 .b8 _ZN34_INTERNAL_8f39c754_4_k_cu_a56ca7c94cuda3std6ranges3__45__cpo7advanceE[1];
.global .align 1 .b8 _ZN34_INTERNAL_8f39c754_4_k_cu_a56ca7c94cuda3std6ranges3__45__cpo9iter_swapE[1];
.global .align 1 .b8 _ZN34_INTERNAL_8f39c754_4_k_cu_a56ca7c94cuda3std6ranges3__45__cpo4nextE[1];
.global .align 1 .b8 _ZN34_INTERNAL_8f39c754_4_k_cu_a56ca7c94cuda3std6ranges3__45__cpo4prevE[1];
.global .align 1 .b8 _ZN34_INTERNAL_8f39c754_4_k_cu_a56ca7c94cuda3std6ranges3__45__cpo4dataE[1];
.global .align 1 .b8 _ZN34_INTERNAL_8f39c754_4_k_cu_a56ca7c94cuda3std6ranges3__45__cpo5cdataE[1];
.global .align 1 .b8 _ZN34_INTERNAL_8f39c754_4_k_cu_a56ca7c94cuda3std6ranges3__45__cpo4sizeE[1];
.global .align 1 .b8 _ZN34_INTERNAL_8f39c754_4_k_cu_a56ca7c94cuda3std6ranges3__45__cpo5ssizeE[1];
.global .align 1 .b8 _ZN34_INTERNAL_8f39c754_4_k_cu_a56ca7c94cuda3std6ranges3__45__cpo8distanceE[1];
.global .align 1 .b8 _ZN34_INTERNAL_8f39c754_4_k_cu_a56ca7c96thrust24THRUST_300001_SM_1000_NS8cuda_cub3parE[1];
.global .align 1 .b8 _ZN34_INTERNAL_8f39c754_4_k_cu_a56ca7c96thrust24THRUST_300001_SM_1000_NS8cuda_cub10par_nosyncE[1];
.global .align 1 .b8 _ZN34_INTERNAL_8f39c754_4_k_cu_a56ca7c96thrust24THRUST_300001_SM_1000_NS6system6detail10sequential3seqE[1];
.global .align 1 .b8 _ZN34_INTERNAL_8f39c754_4_k_cu_a56ca7c96thrust24THRUST_300001_SM_1000_NS6system3cpp3parE[1];
.global .align 1 .b8 _ZN34_INTERNAL_8f39c754_4_k_cu_a56ca7c96thrust24THRUST_300001_SM_1000_NS12placeholders2_1E[1];
.global .align 1 .b8 _ZN34_INTERNAL_8f39c754_4_k_cu_a56ca7c96thrust24THRUST_300001_SM_1000_NS12placeholders2_2E[1];
.global .align 1 .b8 _ZN34_INTERNAL_8f39c754_4_k_cu_a56ca7c96thrust24THRUST_300001_SM_1000_NS12placeholders2_3E[1];
.global .align 1 .b8 _ZN34_INTERNAL_8f39c754_4_k_cu_a56ca7c96thrust24THRUST_300001_SM_1000_NS12placeholders2_4E[1];
.global .align 1 .b8 _ZN34_INTERNAL_8f39c754_4_k_cu_a56ca7c96thrust24THRUST_300001_SM_1000_NS12placeholders2_5E[1];
.global .align 1 .b8 _ZN34_INTERNAL_8f39c754_4_k_cu_a56ca7c96thrust24THRUST_300001_SM_1000_NS12placeholders2_6E[1];
.global .align 1 .b8 _ZN34_INTERNAL_8f39c754_4_k_cu_a56ca7c96thrust24THRUST_300001_SM_1000_NS12placeholders2_7E[1];
.global .align 1 .b8 _ZN34_INTERNAL_8f39c754_4_k_cu_a56ca7c96thrust24THRUST_300001_SM_1000_NS12placeholders2_8E[1];
.global .align 1 .b8 _ZN34_INTERNAL_8f39c754_4_k_cu_a56ca7c96thrust24THRUST_300001_SM_1000_NS12placeholders2_9E[1];
.global .align 1 .b8 _ZN34_INTERNAL_8f39c754_4_k_cu_a56ca7c96thrust24THRUST_300001_SM_1000_NS12placeholders3_10E[1];
.global .align 1 .b8 _ZN34_INTERNAL_8f39c754_4_k_cu_a56ca7c96thrust24THRUST_300001_SM_1000_NS3seqE[1];
.global .align 1 .b8 _ZN34_INTERNAL_8f39c754_4_k_cu_a56ca7c96thrust24THRUST_300001_SM_1000_NS6deviceE[1];
.extern .shared .align 16 .b8 s_data[];
.extern .shared .align 16 .b8 localHistScan[];

.visible .entry _Z11computeHistPjiPiii(
	.param .u64 .ptr .align 1 _Z11computeHistPjiPiii_param_0,
	.param .u32 _Z11computeHistPjiPiii_param_1,
	.param .u64 .ptr .align 1 _Z11computeHistPjiPiii_param_2,
	.param .u32 _Z11computeHistPjiPiii_param_3,
	.param .u32 _Z11computeHistPjiPiii_param_4
)
{
	.reg .pred 	%p<2>;
	.reg .b32 	%r<14>;
	.reg .b64 	%rd<9>;

	ld.param.u64 	%rd1, [_Z11computeHistPjiPiii_param_0];
	ld.param.u32 	%r5, [_Z11computeHistPjiPiii_param_1];
	ld.param.u64 	%rd2, [_Z11computeHistPjiPiii_param_2];
	ld.param.u32 	%r3, [_Z11computeHistPjiPiii_param_3];
	ld.param.u32 	%r4, [_Z11computeHistPjiPiii_param_4];
	mov.u32 	%r6, %ntid.x;
	mov.u32 	%r1, %ctaid.x;
	mov.u32 	%r7, %tid.x;
	mad.lo.s32 	%r2, %r6, %r1, %r7;
	setp.ge.s32 	%p1, %r2, %r5;
	@%p1 bra 	$L__BB0_2;
	cvta.to.global.u64 	%rd3, %rd1;
	cvta.to.global.u64 	%rd4, %rd2;
	mul.wide.s32 	%rd5, %r2, 4;
	add.s64 	%rd6, %rd3, %rd5;
	ld.global.u32 	%r8, [%rd6];
	shr.u32 	%r9, %r8, %r4;
	add.s32 	%r10, %r3, -1;
	and.b32  	%r11, %r9, %r10;
	mad.lo.s32 	%r12, %r3, %r1, %r11;
	mul.wide.s32 	%rd7, %r12, 4;
	add.s64 	%rd8, %rd4, %rd7;
	atom.global.add.u32 	%r13, [%rd8], 1;
$L__BB0_2:
	ret;

}
	// .globl	_Z7scatterPjS_iPiii
.visible .entry _Z7scatterPjS_iPiii(
	.param .u64 .ptr .align 1 _Z7scatterPjS_iPiii_param_0,
	.param .u64 .ptr .align 1 _Z7scatterPjS_iPiii_param_1,
	.param .u32 _Z7scatterPjS_iPiii_param_2,
	.param .u64 .ptr .align 1 _Z7scatterPjS_iPiii_param_3,
	.param .u32 _Z7scatterPjS_iPiii_param_4,
	.param .u32 _Z7scatterPjS_iPiii_param_5
)
{
	.reg .pred 	%p<11>;
	.reg .b32 	%r<73>;
	.reg .b64 	%rd<32>;

	ld.param.u64 	%rd6, [_Z7scatterPjS_iPiii_param_0];
	ld.param.u64 	%rd7, [_Z7scatterPjS_iPiii_param_1];
	ld.param.u32 	%r24, [_Z7scatterPjS_iPiii_param_2];
	ld.param.u64 	%rd8, [_Z7scatterPjS_iPiii_param_3];
	ld.param.u32 	%r25, [_Z7scatterPjS_iPiii_param_4];
	ld.param.u32 	%r26, [_Z7scatterPjS_iPiii_param_5];
	cvta.to.global.u64 	%rd1, %rd7;
	cvta.to.global.u64 	%rd2, %rd8;
	cvta.to.global.u64 	%rd3, %rd6;
	mov.u32 	%r1, %ctaid.x;
	mov.u32 	%r2, %ntid.x;
	mul.lo.s32 	%r3, %r1, %r2;
	mov.u32 	%r27, %tid.x;
	setp.ne.s32 	%p1, %r27, 0;
	@%p1 bra 	$L__BB1_17;
	add.s32 	%r4, %r25, -1;
	mul.lo.s32 	%r5, %r25, %r1;
	and.b32  	%r6, %r2, 3;
	setp.lt.u32 	%p2, %r2, 4;
	mov.b32 	%r70, 0;
	@%p2 bra 	$L__BB1_12;
	and.b32  	%r70, %r2, 2044;
	and.b32  	%r29, %r2, -4;
	neg.s32 	%r69, %r29;
	add.s32 	%r68, %r3, 3;
	add.s64 	%rd4, %rd3, 8;
	mov.u32 	%r67, %r3;
$L__BB1_3:
	mul.wide.s32 	%rd9, %r67, 4;
	add.s64 	%rd5, %rd4, %rd9;
	add.s32 	%r13, %r68, -2;
	add.s32 	%r30, %r68, -3;
	setp.ge.s32 	%p3, %r30, %r24;
	@%p3 bra 	$L__BB1_5;
	ld.global.u32 	%r31, [%rd5+-8];
	shr.u32 	%r32, %r31, %r26;
	and.b32  	%r33, %r32, %r4;
	add.s32 	%r34, %r33, %r5;
	mul.wide.s32 	%rd10, %r34, 4;
	add.s64 	%rd11, %rd2, %rd10;
	ld.global.u32 	%r35, [%rd11];
	mul.wide.s32 	%rd12, %r35, 4;
	add.s64 	%rd13, %rd1, %rd12;
	st.global.u32 	[%rd13], %r31;
	ld.global.u32 	%r36, [%rd11];
	add.s32 	%r37, %r36, 1;
	st.global.u32 	[%rd11], %r37;
$L__BB1_5:
	setp.ge.s32 	%p4, %r13, %r24;
	@%p4 bra 	$L__BB1_7;
	ld.global.u32 	%r38, [%rd5+-4];
	shr.u32 	%r39, %r38, %r26;
	and.b32  	%r40, %r39, %r4;
	add.s32 	%r41, %r40, %r5;
	mul.wide.s32 	%rd14, %r41, 4;
	add.s64 	%rd15, %rd2, %rd14;
	ld.global.u32 	%r42, [%rd15];
	mul.wide.s32 	%rd16, %r42, 4;
	add.s64 	%rd17, %rd1, %rd16;
	st.global.u32 	[%rd17], %r38;
	ld.global.u32 	%r43, [%rd15];
	add.s32 	%r44, %r43, 1;
	st.global.u32 	[%rd15], %r44;
$L__BB1_7:
	add.s32 	%r45, %r13, 1;
	setp.ge.s32 	%p5, %r45, %r24;
	@%p5 bra 	$L__BB1_9;
	ld.global.u32 	%r46, [%rd5];
	shr.u32 	%r47, %r46, %r26;
	and.b32  	%r48, %r47, %r4;
	add.s32 	%r49, %r48, %r5;
	mul.wide.s32 	%rd18, %r49, 4;
	add.s64 	%rd19, %rd2, %rd18;
	ld.global.u32 	%r50, [%rd19];
	mul.wide.s32 	%rd20, %r50, 4;
	add.s64 	%rd21, %rd1, %rd20;
	st.global.u32 	[%rd21], %r46;
	ld.global.u32 	%r51, [%rd19];
	add.s32 	%r52, %r51, 1;
	st.global.u32 	[%rd19], %r52;
$L__BB1_9:
	setp.ge.s32 	%p6, %r68, %r24;
	@%p6 bra 	$L__BB1_11;
	ld.global.u32 	%r53, [%rd5+4];
	shr.u32 	%r54, %r53, %r26;
	and.b32  	%r55, %r54, %r4;
	add.s32 	%r56, %r55, %r5;
	mul.wide.s32 	%rd22, %r56, 4;
	add.s64 	%rd23, %rd2, %rd22;
	ld.global.u32 	%r57, [%rd23];
	mul.wide.s32 	%rd24, %r57, 4;
	add.s64 	%rd25, %rd1, %rd24;
	st.global.u32 	[%rd25], %r53;
	ld.global.u32 	%r58, [%rd23];
	add.s32 	%r59, %r58, 1;
	st.global.u32 	[%rd23], %r59;
$L__BB1_11:
	add.s32 	%r69, %r69, 4;
	add.s32 	%r68, %r68, 4;
	add.s32 	%r67, %r67, 4;
	setp.ne.s32 	%p7, %r69, 0;
	@%p7 bra 	$L__BB1_3;
$L__BB1_12:
	setp.eq.s32 	%p8, %r6, 0;
	@%p8 bra 	$L__BB1_17;
	add.s32 	%r72, %r70, %r3;
	neg.s32 	%r71, %r6;
$L__BB1_14:
	.pragma "nounroll";
	setp.ge.s32 	%p9, %r72, %r24;
	@%p9 bra 	$L__BB1_16;
	mul.wide.s32 	%rd26, %r72, 4;
	add.s64 	%rd27, %rd3, %rd26;
	ld.global.u32 	%r60, [%rd27];
	shr.u32 	%r61, %r60, %r26;
	and.b32  	%r62, %r61, %r4;
	add.s32 	%r63, %r62, %r5;
	mul.wide.s32 	%rd28, %r63, 4;
	add.s64 	%rd29, %rd2, %rd28;
	ld.global.u32 	%r64, [%rd29];
	mul.wide.s32 	%rd30, %r64, 4;
	add.s64 	%rd31, %rd1, %rd30;
	st.global.u32 	[%rd31], %r60;
	ld.global.u32 	%r65, [%rd29];
	add.s32 	%r66, %r65, 1;
	st.global.u32 	[%rd29], %r66;
$L__BB1_16:
	add.s32 	%r72, %r72, 1;
	add.s32 	%r71, %r71, 1;
	setp.ne.s32 	%p10, %r71, 0;
	@%p10 bra 	$L__BB1_14;
$L__BB1_17:
	ret;

}
	// .globl	_Z20computeHistLocalSortPjiPiii
.visible .entry _Z20computeHistLocalSortPjiPiii(
	.param .u64 .ptr .align 1 _Z20computeHistLocalSortPjiPiii_param_0,
	.param .u32 _Z20computeHistLocalSortPjiPiii_param_1,
	.param .u64 .ptr .align 1 _Z20computeHistLocalSortPjiPiii_param_2,
	.param .u32 _Z20computeHistLocalSortPjiPiii_param_3,
	.param .u32 _Z20computeHistLocalSortPjiPiii_param_4
)
{
	.reg .pred 	%p<11>;
	.reg .b32 	%r<85>;
	.reg .b64 	%rd<9>;

	ld.param.u64 	%rd2, [_Z20computeHistLocalSortPjiPiii_param_0];
	ld.param.u32 	%r31, [_Z20computeHistLocalSortPjiPiii_param_1];
	ld.param.u64 	%rd3, [_Z20computeHistLocalSortPjiPiii_param_2];
	ld.param.u32 	%r29, [_Z20computeHistLocalSortPjiPiii_param_3];
	ld.param.u32 	%r30, [_Z20computeHistLocalSortPjiPiii_param_4];
	mov.u32 	%r1, %ntid.x;
	mov.u32 	%r2, %ctaid.x;
	mul.lo.s32 	%r32, %r1, %r2;
	mov.u32 	%r3, %tid.x;
	add.s32 	%r4, %r32, %r3;
	mov.u32 	%r33, %nctaid.x;
	add.s32 	%r34, %r33, -1;
	setp.eq.s32 	%p1, %r2, %r34;
	sub.s32 	%r35, %r31, %r32;
	selp.b32 	%r5, %r35, %r1, %p1;
	setp.ge.s32 	%p2, %r4, %r31;
	@%p2 bra 	$L__BB2_16;
	cvta.to.global.u64 	%rd4, %rd2;
	mul.wide.s32 	%rd5, %r4, 4;
	add.s64 	%rd1, %rd4, %rd5;
	ld.global.u32 	%r36, [%rd1];
	shl.b32 	%r37, %r3, 2;
	mov.u32 	%r38, s_data;
	add.s32 	%r6, %r38, %r37;
	st.shared.u32 	[%r6], %r36;
	bar.sync 	0;
	setp.lt.s32 	%p3, %r29, 1;
	@%p3 bra 	$L__BB2_15;
	shl.b32 	%r41, %r1, 1;
	shl.b32 	%r42, %r1, 2;
	add.s32 	%r7, %r6, %r42;
	add.s32 	%r8, %r3, %r41;
	add.s32 	%r9, %r7, %r42;
	add.s32 	%r43, %r41, %r5;
	shl.b32 	%r44, %r43, 2;
	add.s32 	%r10, %r38, %r44;
	sub.s32 	%r46, %r43, %r1;
	shl.b32 	%r47, %r46, 2;
	add.s32 	%r11, %r38, %r47;
	mov.b32 	%r79, 0;
$L__BB2_3:
	setp.eq.s32 	%p4, %r3, 0;
	ld.shared.u32 	%r49, [%r6];
	add.s32 	%r50, %r79, %r30;
	shr.u32 	%r51, %r49, %r50;
	and.b32  	%r52, %r51, 1;
	st.shared.u32 	[%r7], %r52;
	bar.sync 	0;
	mov.b32 	%r80, 0;
	@%p4 bra 	$L__BB2_5;
	ld.shared.u32 	%r80, [%r7+-4];
$L__BB2_5:
	setp.lt.u32 	%p5, %r1, 2;
	st.shared.u32 	[%r9], %r80;
	bar.sync 	0;
	@%p5 bra 	$L__BB2_10;
	mov.b32 	%r81, 1;
$L__BB2_7:
	ld.shared.u32 	%r82, [%r9];
	setp.lt.u32 	%p6, %r3, %r81;
	@%p6 bra 	$L__BB2_9;
	sub.s32 	%r54, %r8, %r81;
	shl.b32 	%r55, %r54, 2;
	add.s32 	%r57, %r38, %r55;
	ld.shared.u32 	%r58, [%r57];
	add.s32 	%r82, %r58, %r82;
$L__BB2_9:
	bar.sync 	0;
	st.shared.u32 	[%r9], %r82;
	bar.sync 	0;
	shl.b32 	%r81, %r81, 1;
	setp.lt.u32 	%p7, %r81, %r1;
	@%p7 bra 	$L__BB2_7;
$L__BB2_10:
	ld.shared.u32 	%r21, [%r10+-4];
	ld.shared.u32 	%r22, [%r11+-4];
	ld.shared.u32 	%r23, [%r7];
	setp.ne.s32 	%p8, %r23, 0;
	@%p8 bra 	$L__BB2_12;
	ld.shared.u32 	%r59, [%r9];
	sub.s32 	%r83, %r3, %r59;
$L__BB2_12:
	setp.ne.s32 	%p9, %r23, 1;
	@%p9 bra 	$L__BB2_14;
	ld.shared.u32 	%r60, [%r9];
	add.s32 	%r61, %r21, %r22;
	sub.s32 	%r62, %r5, %r61;
	add.s32 	%r83, %r62, %r60;
$L__BB2_14:
	bar.sync 	0;
	st.shared.u32 	[%r9], %r83;
	ld.shared.u32 	%r63, [%r6];
	add.s32 	%r64, %r83, %r1;
	shl.b32 	%r65, %r64, 2;
	add.s32 	%r67, %r38, %r65;
	st.shared.u32 	[%r67], %r63;
	bar.sync 	0;
	ld.shared.u32 	%r68, [%r7];
	st.shared.u32 	[%r6], %r68;
	bar.sync 	0;
	add.s32 	%r79, %r79, 1;
	setp.ne.s32 	%p10, %r79, %r29;
	@%p10 bra 	$L__BB2_3;
$L__BB2_15:
	ld.shared.u32 	%r69, [%r6];
	st.global.u32 	[%rd1], %r69;
	shr.u32 	%r70, %r69, %r30;
	mov.b32 	%r71, -1;
	shl.b32 	%r72, %r71, %r29;
	not.b32 	%r73, %r72;
	and.b32  	%r74, %r70, %r73;
	shl.b32 	%r75, %r2, %r29;
	add.s32 	%r76, %r74, %r75;
	cvta.to.global.u64 	%rd6, %rd3;
	mul.wide.s32 	%rd7, %r76, 4;
	add.s64 	%rd8, %rd6, %rd7;
	atom.global.add.u32 	%r77, [%rd8], 1;
$L__BB2_16:
	ret;

}
	// .globl	_Z16scatterLocalSortPjS_iPiS0_ii
.visible .entry _Z16scatterLocalSortPjS_iPiS0_ii(
	.param .u64 .ptr .align 1 _Z16scatterLocalSortPjS_iPiS0_ii_param_0,
	.param .u64 .ptr .align 1 _Z16scatterLocalSortPjS_iPiS0_ii_param_1,
	.param .u32 _Z16scatterLocalSortPjS_iPiS0_ii_param_2,
	.param .u64 .ptr .align 1 _Z16scatterLocalSortPjS_iPiS0_ii_param_3,
	.param .u64 .ptr .align 1 _Z16scatterLocalSortPjS_iPiS0_ii_param_4,
	.param .u32 _Z16scatterLocalSortPjS_iPiS0_ii_param_5,
	.param .u32 _Z16scatterLocalSortPjS_iPiS0_ii_param_6
)
{
	.reg .pred 	%p<12>;
	.reg .b32 	%r<143>;
	.reg .b64 	%rd<23>;

	ld.param.u64 	%rd2, [_Z16scatterLocalSortPjS_iPiS0_ii_param_0];
	ld.param.u64 	%rd3, [_Z16scatterLocalSortPjS_iPiS0_ii_param_1];
	ld.param.u32 	%r37, [_Z16scatterLocalSortPjS_iPiS0_ii_param_2];
	ld.param.u64 	%rd5, [_Z16scatterLocalSortPjS_iPiS0_ii_param_3];
	ld.param.u64 	%rd4, [_Z16scatterLocalSortPjS_iPiS0_ii_param_4];
	ld.param.u32 	%r38, [_Z16scatterLocalSortPjS_iPiS0_ii_param_5];
	ld.param.u32 	%r39, [_Z16scatterLocalSortPjS_iPiS0_ii_param_6];
	cvta.to.global.u64 	%rd1, %rd5;
	mov.u32 	%r1, %ctaid.x;
	mov.u32 	%r40, %ntid.x;
	mov.u32 	%r2, %tid.x;
	mad.lo.s32 	%r3, %r1, %r40, %r2;
	setp.ne.s32 	%p1, %r2, 0;
	@%p1 bra 	$L__BB3_15;
	mov.b32 	%r41, 0;
	st.shared.u32 	[localHistScan], %r41;
	setp.lt.s32 	%p2, %r38, 2;
	@%p2 bra 	$L__BB3_15;
	mul.lo.s32 	%r4, %r38, %r1;
	add.s32 	%r5, %r4, -1;
	add.s32 	%r6, %r38, -1;
	add.s32 	%r44, %r38, -2;
	and.b32  	%r7, %r6, 15;
	setp.lt.u32 	%p3, %r44, 15;
	mov.b32 	%r138, 1;
	mov.b32 	%r136, 0;
	@%p3 bra 	$L__BB3_6;
	mov.u32 	%r47, localHistScan;
	add.s32 	%r132, %r47, 32;
	and.b32  	%r48, %r6, -16;
	neg.s32 	%r134, %r48;
	mov.b32 	%r133, 0;
	mov.u32 	%r131, %r4;
	mov.u32 	%r136, %r133;
$L__BB3_4:
	.pragma "nounroll";
	mul.wide.s32 	%rd6, %r131, 4;
	add.s64 	%rd7, %rd1, %rd6;
	ld.global.u32 	%r49, [%rd7];
	add.s32 	%r50, %r49, %r136;
	st.shared.u32 	[%r132+-28], %r50;
	ld.global.u32 	%r51, [%rd7+4];
	add.s32 	%r52, %r51, %r50;
	ld.global.u32 	%r53, [%rd7+8];
	add.s32 	%r54, %r53, %r52;
	st.shared.v2.u32 	[%r132+-24], {%r52, %r54};
	ld.global.u32 	%r55, [%rd7+12];
	add.s32 	%r56, %r55, %r54;
	ld.global.u32 	%r57, [%rd7+16];
	add.s32 	%r58, %r57, %r56;
	ld.global.u32 	%r59, [%rd7+20];
	add.s32 	%r60, %r59, %r58;
	ld.global.u32 	%r61, [%rd7+24];
	add.s32 	%r62, %r61, %r60;
	st.shared.v4.u32 	[%r132+-16], {%r56, %r58, %r60, %r62};
	ld.global.u32 	%r63, [%rd7+28];
	add.s32 	%r64, %r63, %r62;
	ld.global.u32 	%r65, [%rd7+32];
	add.s32 	%r66, %r65, %r64;
	ld.global.u32 	%r67, [%rd7+36];
	add.s32 	%r68, %r67, %r66;
	ld.global.u32 	%r69, [%rd7+40];
	add.s32 	%r70, %r69, %r68;
	st.shared.v4.u32 	[%r132], {%r64, %r66, %r68, %r70};
	ld.global.u32 	%r71, [%rd7+44];
	add.s32 	%r72, %r71, %r70;
	ld.global.u32 	%r73, [%rd7+48];
	add.s32 	%r74, %r73, %r72;
	ld.global.u32 	%r75, [%rd7+52];
	add.s32 	%r76, %r75, %r74;
	ld.global.u32 	%r77, [%rd7+56];
	add.s32 	%r78, %r77, %r76;
	st.shared.v4.u32 	[%r132+16], {%r72, %r74, %r76, %r78};
	ld.global.u32 	%r79, [%rd7+60];
	add.s32 	%r136, %r79, %r78;
	st.shared.u32 	[%r132+32], %r136;
	add.s32 	%r134, %r134, 16;
	add.s32 	%r133, %r133, 16;
	add.s32 	%r132, %r132, 64;
	add.s32 	%r131, %r131, 16;
	setp.ne.s32 	%p4, %r134, 0;
	@%p4 bra 	$L__BB3_4;
	add.s32 	%r138, %r133, 1;
$L__BB3_6:
	setp.eq.s32 	%p5, %r7, 0;
	@%p5 bra 	$L__BB3_15;
	and.b32  	%r22, %r6, 7;
	setp.lt.u32 	%p6, %r7, 8;
	@%p6 bra 	$L__BB3_9;
	add.s32 	%r80, %r5, %r138;
	mul.wide.s32 	%rd8, %r80, 4;
	add.s64 	%rd9, %rd1, %rd8;
	ld.global.u32 	%r81, [%rd9];
	add.s32 	%r82, %r81, %r136;
	shl.b32 	%r83, %r138, 2;
	mov.u32 	%r84, localHistScan;
	add.s32 	%r85, %r84, %r83;
	st.shared.u32 	[%r85], %r82;
	ld.global.u32 	%r86, [%rd9+4];
	add.s32 	%r87, %r86, %r82;
	st.shared.u32 	[%r85+4], %r87;
	ld.global.u32 	%r88, [%rd9+8];
	add.s32 	%r89, %r88, %r87;
	st.shared.u32 	[%r85+8], %r89;
	ld.global.u32 	%r90, [%rd9+12];
	add.s32 	%r91, %r90, %r89;
	st.shared.u32 	[%r85+12], %r91;
	ld.global.u32 	%r92, [%rd9+16];
	add.s32 	%r93, %r92, %r91;
	st.shared.u32 	[%r85+16], %r93;
	ld.global.u32 	%r94, [%rd9+20];
	add.s32 	%r95, %r94, %r93;
	st.shared.u32 	[%r85+20], %r95;
	ld.global.u32 	%r96, [%rd9+24];
	add.s32 	%r97, %r96, %r95;
	st.shared.u32 	[%r85+24], %r97;
	ld.global.u32 	%r98, [%rd9+28];
	add.s32 	%r99, %r98, %r97;
	st.shared.u32 	[%r85+28], %r99;
	add.s32 	%r138, %r138, 8;
$L__BB3_9:
	setp.eq.s32 	%p7, %r22, 0;
	@%p7 bra 	$L__BB3_15;
	and.b32  	%r25, %r6, 3;
	setp.lt.u32 	%p8, %r22, 4;
	@%p8 bra 	$L__BB3_12;
	add.s32 	%r100, %r5, %r138;
	shl.b32 	%r101, %r138, 2;
	mov.u32 	%r102, localHistScan;
	add.s32 	%r103, %r102, %r101;
	ld.shared.u32 	%r104, [%r103+-4];
	mul.wide.s32 	%rd10, %r100, 4;
	add.s64 	%rd11, %rd1, %rd10;
	ld.global.u32 	%r105, [%rd11];
	add.s32 	%r106, %r105, %r104;
	st.shared.u32 	[%r103], %r106;
	ld.global.u32 	%r107, [%rd11+4];
	add.s32 	%r108, %r107, %r106;
	st.shared.u32 	[%r103+4], %r108;
	ld.global.u32 	%r109, [%rd11+8];
	add.s32 	%r110, %r109, %r108;
	st.shared.u32 	[%r103+8], %r110;
	ld.global.u32 	%r111, [%rd11+12];
	add.s32 	%r112, %r111, %r110;
	st.shared.u32 	[%r103+12], %r112;
	add.s32 	%r138, %r138, 4;
$L__BB3_12:
	setp.eq.s32 	%p9, %r25, 0;
	@%p9 bra 	$L__BB3_15;
	shl.b32 	%r113, %r138, 2;
	mov.u32 	%r114, localHistScan;
	add.s32 	%r142, %r114, %r113;
	add.s32 	%r115, %r138, %r4;
	add.s32 	%r141, %r115, -1;
	neg.s32 	%r140, %r25;
$L__BB3_14:
	.pragma "nounroll";
	mul.wide.s32 	%rd12, %r141, 4;
	add.s64 	%rd13, %rd1, %rd12;
	ld.shared.u32 	%r116, [%r142+-4];
	ld.global.u32 	%r117, [%rd13];
	add.s32 	%r118, %r117, %r116;
	st.shared.u32 	[%r142], %r118;
	add.s32 	%r142, %r142, 4;
	add.s32 	%r141, %r141, 1;
	add.s32 	%r140, %r140, 1;
	setp.ne.s32 	%p10, %r140, 0;
	@%p10 bra 	$L__BB3_14;
$L__BB3_15:
	bar.sync 	0;
	setp.ge.s32 	%p11, %r3, %r37;
	@%p11 bra 	$L__BB3_17;
	cvta.to.global.u64 	%rd14, %rd2;
	mul.wide.s32 	%rd15, %r3, 4;
	add.s64 	%rd16, %rd14, %rd15;
	ld.global.u32 	%r119, [%rd16];
	shr.u32 	%r120, %r119, %r39;
	add.s32 	%r121, %r38, -1;
	and.b32  	%r122, %r120, %r121;
	mad.lo.s32 	%r123, %r38, %r1, %r122;
	cvta.to.global.u64 	%rd17, %rd4;
	mul.wide.s32 	%rd18, %r123, 4;
	add.s64 	%rd19, %rd17, %rd18;
	ld.global.u32 	%r124, [%rd19];
	add.s32 	%r125, %r124, %r2;
	shl.b32 	%r126, %r122, 2;
	mov.u32 	%r127, localHistScan;
	add.s32 	%r128, %r127, %r126;
	ld.shared.u32 	%r129, [%r128];
	sub.s32 	%r130, %r125, %r129;
	cvta.to.global.u64 	%rd20, %rd3;
	mul.wide.s32 	%rd21, %r130, 4;
	add.s64 	%rd22, %rd20, %rd21;
	st.global.u32 	[%rd22], %r119;
$L__BB3_17:
	ret;

}
	// .globl	_ZN3cub18CUB_300001_SM_10006detail11EmptyKernelIvEEvv
.visible .entry _ZN3cub18CUB_300001_SM_10006detail11EmptyKernelIvEEvv()
{


	ret;

}
	// .globl	_ZN3cub18CUB_300001_SM_10006detail10radix_sort31DeviceRadixSortSingleTileKernelINS1_5radix10policy_hubIjNS0_8NullTypeEyE10Policy1000ELNS0_9SortOrderE0EjS6_yNS1_21identity_decomposer_tEEEvPKT1_PSB_PKT2_PSF_T3_iiT4_
.visible .entry _ZN3cub18CUB_300001_SM_10006detail10radix_sort31DeviceRadixSortSingleTileKernelINS1_5radix10policy_hubIjNS0_8NullTypeEyE10Policy1000ELNS0_9SortOrderE0EjS6_yNS1_21identity_decomposer_tEEEvPKT1_PSB_PKT2_PSF_T3_iiT4_(
	.param .u64 .ptr .align 1 _ZN3cub18CUB_300001_SM_10006detail10radix_sort31DeviceRadixSortSingleTileKernelINS1_5radix10policy_hubIjNS0_8NullTypeEyE10Policy1000ELNS0_9SortOrderE0EjS6_yNS1_21identity_decomposer_tEEEvPKT1_PSB_PKT2_PSF_T3_iiT4__param_0,
	.param .u64 .ptr .align 1 _ZN3cub18CUB_300001_SM_10006detail10radix_sort31DeviceRadixSortSingleTileKernelINS1_5radix10policy_hubIjNS0_8NullTypeEyE10Policy1000ELNS0_9SortOrderE0EjS6_yNS1_21identity_decomposer_tEEEvPKT1_PSB_PKT2_PSF_T3_iiT4__param_1,
	.param .u64 .ptr .align 1 _ZN3cub18CUB_300001_SM_10006detail10radix_sort31DeviceRadixSortSingleTileKernelINS1_5radix10policy_hubIjNS0_8NullTypeEyE10Policy1000ELNS0_9SortOrderE0EjS6_yNS1_21identity_decomposer_tEEEvPKT1_PSB_PKT2_PSF_T3_iiT4__param_2,
	.param .u64 .ptr .align 1 _ZN3cub18CUB_300001_SM_10006detail10radix_sort31DeviceRadixSortSingleTileKernelINS1_5radix10policy_hubIjNS0_8NullTypeEyE10Policy1000ELNS0_9SortOrderE0EjS6_yNS1_21identity_decomposer_tEEEvPKT1_PSB_PKT2_PSF_T3_iiT4__param_3,
	.param .u64 _ZN3cub18CUB_300001_SM_10006detail10radix_sort31DeviceRadixSortSingleTileKernelINS1_5radix10policy_hubIjNS0_8NullTypeEyE10Policy1000ELNS0_9SortOrderE0EjS6_yNS1_21identity_decomposer_tEEEvPKT1_PSB_PKT2_PSF_T3_iiT4__param_4,
	.param .u32 _ZN3cub18CUB_300001_SM_10006detail10radix_sort31DeviceRadixSortSingleTileKernelINS1_5radix10policy_hubIjNS0_8NullTypeEyE10Policy1000ELNS0_9SortOrderE0EjS6_yNS1_21identity_decomposer_tEEEvPKT1_PSB_PKT2_PSF_T3_iiT4__param_5,
	.param .u32 _ZN3cub18CUB_300001_SM_10006detail10radix_sort31DeviceRadixSortSingleTileKernelINS1_5radix10policy_hubIjNS0_8NullTypeEyE10Policy1000ELNS0_9SortOrderE0EjS6_yNS1_21identity_decomposer_tEEEvPKT1_PSB_PKT2_PSF_T3_iiT4__param_6,
	.param .align 1 .b8 _ZN3cub18CUB_300001_SM_10006detail10radix_sort31DeviceRadixSortSingleTileKernelINS1_5radix10policy_hubIjNS0_8NullTypeEyE10Policy1000ELNS0_9SortOrderE0EjS6_yNS1_21identity_decomposer_tEEEvPKT1_PSB_PKT2_PSF_T3_iiT4__param_7[1]
)
.maxntid 256
.minnctapersm 1
{
	.reg .pred 	%p<52>;
	.reg .b16 	%rs<39>;
	.reg .b32 	%r<706>;
	.reg .b64 	%rd<29>;
	// demoted variable
	.shared .align 16 .b8 _ZZN3cub18CUB_300001_SM_10006detail10radix_sort31DeviceRadixSortSingleTileKernelINS1_5radix10policy_hubIjNS0_8NullTypeEyE10Policy1000ELNS0_9SortOrderE0EjS6_yNS1_21identity_decomposer_tEEEvPKT1_PSB_PKT2_PSF_T3_iiT4_E12temp_storage[33856];
	ld.param.u64 	%rd5, [_ZN3cub18CUB_300001_SM_10006detail10radix_sort31DeviceRadixSortSingleTileKernelINS1_5radix10policy_hubIjNS0_8NullTypeEyE10Policy1000ELNS0_9SortOrderE0EjS6_yNS1_21identity_decomposer_tEEEvPKT1_PSB_PKT2_PSF_T3_iiT4__param_0];
	ld.param.u64 	%rd3, [_ZN3cub18CUB_300001_SM_10006detail10radix_sort31DeviceRadixSortSingleTileKernelINS1_5radix10policy_hubIjNS0_8NullTypeEyE10Policy1000ELNS0_9SortOrderE0EjS6_yNS1_21identity_decomposer_tEEEvPKT1_PSB_PKT2_PSF_T3_iiT4__param_1];
	ld.param.u64 	%rd4, [_ZN3cub18CUB_300001_SM_10006detail10radix_sort31DeviceRadixSortSingleTileKernelINS1_5radix10policy_hubIjNS0_8NullTypeEyE10Policy1000ELNS0_9SortOrderE0EjS6_yNS1_21identity_decomposer_tEEEvPKT1_PSB_PKT2_PSF_T3_iiT4__param_4];
	ld.param.u32 	%r189, [_ZN3cub18CUB_300001_SM_10006detail10radix_sort31DeviceRadixSortSingleTileKernelINS1_5radix10policy_hubIjNS0_8NullTypeEyE10Policy1000ELNS0_9SortOrderE0EjS6_yNS1_21identity_decomposer_tEEEvPKT1_PSB_PKT2_PSF_T3_iiT4__param_5];
	ld.param.u32 	%r190, [_ZN3cub18CUB_300001_SM_10006detail10radix_sort31DeviceRadixSortSingleTileKernelINS1_5radix10policy_hubIjNS0_8NullTypeEyE10Policy1000ELNS0_9SortOrderE0EjS6_yNS1_21identity_decomposer_tEEEvPKT1_PSB_PKT2_PSF_T3_iiT4__param_6];
	cvta.to.global.u64 	%rd6, %rd5;
	cvt.u32.u64 	%r1, %rd4;
	mov.u32 	%r2, %tid.x;
	mul.lo.s32 	%r3, %r2, 19;
	setp.ge.s32 	%p1, %r3, %r1;
	mul.wide.u32 	%rd7, %r3, 4;
	add.s64 	%rd1, %rd6, %rd7;
	mov.b32 	%r703, -1;
	@%p1 bra 	$L__BB5_2;
	ld.global.u32 	%r703, [%rd1];
$L__BB5_2:
	add.s32 	%r193, %r3, 1;
	setp.ge.s32 	%p2, %r193, %r1;
	mov.b32 	%r702, -1;
	@%p2 bra 	$L__BB5_4;
	ld.global.u32 	%r702, [%rd1+4];
$L__BB5_4:
	add.s32 	%r195, %r3, 2;
	setp.ge.s32 	%p3, %r195, %r1;
	mov.b32 	%r701, -1;
	@%p3 bra 	$L__BB5_6;
	ld.global.u32 	%r701, [%rd1+8];
$L__BB5_6:
	add.s32 	%r197, %r3, 3;
	setp.ge.s32 	%p4, %r197, %r1;
	mov.b32 	%r700, -1;
	@%p4 bra 	$L__BB5_8;
	ld.global.u32 	%r700, [%rd1+12];
$L__BB5_8:
	add.s32 	%r199, %r3, 4;
	setp.ge.s32 	%p5, %r199, %r1;
	mov.b32 	%r699, -1;
	@%p5 bra 	$L__BB5_10;
	ld.global.u32 	%r699, [%rd1+16];
$L__BB5_10:
	add.s32 	%r201, %r3, 5;
	setp.ge.s32 	%p6, %r201, %r1;
	mov.b32 	%r698, -1;
	@%p6 bra 	$L__BB5_12;
	ld.global.u32 	%r698, [%rd1+20];
$L__BB5_12:
	add.s32 	%r203, %r3, 6;
	setp.ge.s32 	%p7, %r203, %r1;
	mov.b32 	%r697, -1;
	@%p7 bra 	$L__BB5_14;
	ld.global.u32 	%r697, [%rd1+24];
$L__BB5_14:
	add.s32 	%r205, %r3, 7;
	setp.ge.s32 	%p8, %r205, %r1;
	mov.b32 	%r696, -1;
	@%p8 bra 	$L__BB5_16;
	ld.global.u32 	%r696, [%rd1+28];
$L__BB5_16:
	add.s32 	%r207, %r3, 8;
	setp.ge.s32 	%p9, %r207, %r1;
	mov.b32 	%r695, -1;
	@%p9 bra 	$L__BB5_18;
	ld.global.u32 	%r695, [%rd1+32];
$L__BB5_18:
	add.s32 	%r209, %r3, 9;
	setp.ge.s32 	%p10, %r209, %r1;
	mov.b32 	%r694, -1;
	@%p10 bra 	$L__BB5_20;
	ld.global.u32 	%r694, [%rd1+36];
$L__BB5_20:
	add.s32 	%r211, %r3, 10;
	setp.ge.s32 	%p11, %r211, %r1;
	mov.b32 	%r693, -1;
	@%p11 bra 	$L__BB5_22;
	ld.global.u32 	%r693, [%rd1+40];
$L__BB5_22:
	add.s32 	%r213, %r3, 11;
	setp.ge.s32 	%p12, %r213, %r1;
	mov.b32 	%r692, -1;
	@%p12 bra 	$L__BB5_24;
	ld.global.u32 	%r692, [%rd1+44];
$L__BB5_24:
	add.s32 	%r215, %r3, 12;
	setp.ge.s32 	%p13, %r215, %r1;
	mov.b32 	%r691, -1;
	@%p13 bra 	$L__BB5_26;
	ld.global.u32 	%r691, [%rd1+48];
$L__BB5_26:
	add.s32 	%r217, %r3, 13;
	setp.ge.s32 	%p14, %r217, %r1;
	mov.b32 	%r690, -1;
	@%p14 bra 	$L__BB5_28;
	ld.global.u32 	%r690, [%rd1+52];
$L__BB5_28:
	add.s32 	%r219, %r3, 14;
	setp.ge.s32 	%p15, %r219, %r1;
	mov.b32 	%r689, -1;
	@%p15 bra 	$L__BB5_30;
	ld.global.u32 	%r689, [%rd1+56];
$L__BB5_30:
	add.s32 	%r221, %r3, 15;
	setp.ge.s32 	%p16, %r221, %r1;
	mov.b32 	%r688, -1;
	@%p16 bra 	$L__BB5_32;
	ld.global.u32 	%r688, [%rd1+60];
$L__BB5_32:
	add.s32 	%r223, %r3, 16;
	setp.ge.s32 	%p17, %r223, %r1;
	mov.b32 	%r687, -1;
	@%p17 bra 	$L__BB5_34;
	ld.global.u32 	%r687, [%rd1+64];
$L__BB5_34:
	add.s32 	%r225, %r3, 17;
	setp.ge.s32 	%p18, %r225, %r1;
	mov.b32 	%r686, -1;
	@%p18 bra 	$L__BB5_36;
	ld.global.u32 	%r686, [%rd1+68];
$L__BB5_36:
	add.s32 	%r227, %r3, 18;
	setp.ge.s32 	%p19, %r227, %r1;
	mov.b32 	%r685, -1;
	@%p19 bra 	$L__BB5_38;
	ld.global.u32 	%r685, [%rd1+72];
$L__BB5_38:
	bar.sync 	0;
	shr.u32 	%r42, %r2, 5;
	shl.b32 	%r229, %r2, 2;
	mov.u32 	%r230, _ZZN3cub18CUB_300001_SM_10006detail10radix_sort31DeviceRadixSortSingleTileKernelINS1_5radix10policy_hubIjNS0_8NullTypeEyE10Policy1000ELNS0_9SortOrderE0EjS6_yNS1_21identity_decomposer_tEEEvPKT1_PSB_PKT2_PSF_T3_iiT4_E12temp_storage;
	add.s32 	%r43, %r230, %r229;
	shl.b32 	%r231, %r2, 7;
	add.s32 	%r44, %r43, %r231;
	shl.b32 	%r232, %r42, 2;
	add.s32 	%r233, %r230, %r232;
	add.s32 	%r45, %r233, 33792;
	mad.lo.s32 	%r46, %r2, -56, %r44;
	add.s32 	%r684, %r189, 6;
	sub.s32 	%r683, %r190, %r189;
$L__BB5_39:
	add.s32 	%r293, %r684, -6;
	min.s32 	%r236, %r683, 6;
	mov.b32 	%r322, 0;
	st.shared.u32 	[%r43], %r322;
	st.shared.u32 	[%r43+1024], %r322;
	st.shared.u32 	[%r43+2048], %r322;
	st.shared.u32 	[%r43+3072], %r322;
	st.shared.u32 	[%r43+4096], %r322;
	st.shared.u32 	[%r43+5120], %r322;
	st.shared.u32 	[%r43+6144], %r322;
	st.shared.u32 	[%r43+7168], %r322;
	st.shared.u32 	[%r43+8192], %r322;
	st.shared.u32 	[%r43+9216], %r322;
	st.shared.u32 	[%r43+10240], %r322;
	st.shared.u32 	[%r43+11264], %r322;
	st.shared.u32 	[%r43+12288], %r322;
	st.shared.u32 	[%r43+13312], %r322;
	st.shared.u32 	[%r43+14336], %r322;
	st.shared.u32 	[%r43+15360], %r322;
	st.shared.u32 	[%r43+16384], %r322;
	st.shared.u32 	[%r43+17408], %r322;
	st.shared.u32 	[%r43+18432], %r322;
	st.shared.u32 	[%r43+19456], %r322;
	st.shared.u32 	[%r43+20480], %r322;
	st.shared.u32 	[%r43+21504], %r322;
	st.shared.u32 	[%r43+22528], %r322;
	st.shared.u32 	[%r43+23552], %r322;
	st.shared.u32 	[%r43+24576], %r322;
	st.shared.u32 	[%r43+25600], %r322;
	st.shared.u32 	[%r43+26624], %r322;
	st.shared.u32 	[%r43+27648], %r322;
	st.shared.u32 	[%r43+28672], %r322;
	st.shared.u32 	[%r43+29696], %r322;
	st.shared.u32 	[%r43+30720], %r322;
	st.shared.u32 	[%r43+31744], %r322;
	st.shared.u32 	[%r43+32768], %r322;
	// begin inline asm
	bmsk.clamp.b32 %r234, %r322, %r236;
	// end inline asm
	// begin inline asm
	shr.b32 %r237, %r703, %r293;
	// end inline asm
	and.b32  	%r325, %r234, %r237;
	shl.b32 	%r326, %r325, 10;
	and.b32  	%r327, %r326, 31744;
	add.s32 	%r328, %r43, %r327;
	shr.u32 	%r329, %r325, 4;
	and.b32  	%r330, %r329, 268435454;
	add.s32 	%r71, %r328, %r330;
	ld.shared.u16 	%rs1, [%r71];
	add.s16 	%rs20, %rs1, 1;
	st.shared.u16 	[%r71], %rs20;
	// begin inline asm
	shr.b32 %r240, %r702, %r293;
	// end inline asm
	and.b32  	%r331, %r234, %r240;
	shl.b32 	%r332, %r331, 10;
	and.b32  	%r333, %r332, 31744;
	add.s32 	%r334, %r43, %r333;
	shr.u32 	%r335, %r331, 4;
	and.b32  	%r336, %r335, 268435454;
	add.s32 	%r72, %r334, %r336;
	ld.shared.u16 	%rs2, [%r72];
	add.s16 	%rs21, %rs2, 1;
	st.shared.u16 	[%r72], %rs21;
	// begin inline asm
	shr.b32 %r243, %r701, %r293;
	// end inline asm
	and.b32  	%r337, %r234, %r243;
	shl.b32 	%r338, %r337, 10;
	and.b32  	%r339, %r338, 31744;
	add.s32 	%r340, %r43, %r339;
	shr.u32 	%r341, %r337, 4;
	and.b32  	%r342, %r341, 268435454;
	add.s32 	%r73, %r340, %r342;
	ld.shared.u16 	%rs3, [%r73];
	add.s16 	%rs22, %rs3, 1;
	st.shared.u16 	[%r73], %rs22;
	// begin inline asm
	shr.b32 %r246, %r700, %r293;
	// end inline asm
	and.b32  	%r343, %r234, %r246;
	shl.b32 	%r344, %r343, 10;
	and.b32  	%r345, %r344, 31744;
	add.s32 	%r346, %r43, %r345;
	shr.u32 	%r347, %r343, 4;
	and.b32  	%r348, %r347, 268435454;
	add.s32 	%r74, %r346, %r348;
	ld.shared.u16 	%rs4, [%r74];
	add.s16 	%rs23, %rs4, 1;
	st.shared.u16 	[%r74], %rs23;
	// begin inline asm
	shr.b32 %r249, %r699, %r293;
	// end inline asm
	and.b32  	%r349, %r234, %r249;
	shl.b32 	%r350, %r349, 10;
	and.b32  	%r351, %r350, 31744;
	add.s32 	%r352, %r43, %r351;
	shr.u32 	%r353, %r349, 4;
	and.b32  	%r354, %r353, 268435454;
	add.s32 	%r75, %r352, %r354;
	ld.shared.u16 	%rs5, [%r75];
	add.s16 	%rs24, %rs5, 1;
	st.shared.u16 	[%r75], %rs24;
	// begin inline asm
	shr.b32 %r252, %r698, %r293;
	// end inline asm
	and.b32  	%r355, %r234, %r252;
	shl.b32 	%r356, %r355, 10;
	and.b32  	%r357, %r356, 31744;
	add.s32 	%r358, %r43, %r357;
	shr.u32 	%r359, %r355, 4;
	and.b32  	%r360, %r359, 268435454;
	add.s32 	%r76, %r358, %r360;
	ld.shared.u16 	%rs6, [%r76];
	add.s16 	%rs25, %rs6, 1;
	st.shared.u16 	[%r76], %rs25;
	// begin inline asm
	shr.b32 %r255, %r697, %r293;
	// end inline asm
	and.b32  	%r361, %r234, %r255;
	shl.b32 	%r362, %r361, 10;
	and.b32  	%r363, %r362, 31744;
	add.s32 	%r364, %r43, %r363;
	shr.u32 	%r365, %r361, 4;
	and.b32  	%r366, %r365, 268435454;
	add.s32 	%r77, %r364, %r366;
	ld.shared.u16 	%rs7, [%r77];
	add.s16 	%rs26, %rs7, 1;
	st.shared.u16 	[%r77], %rs26;
	// begin inline asm
	shr.b32 %r258, %r696, %r293;
	// end inline asm
	and.b32  	%r367, %r234, %r258;
	shl.b32 	%r368, %r367, 10;
	and.b32  	%r369, %r368, 31744;
	add.s32 	%r370, %r43, %r369;
	shr.u32 	%r371, %r367, 4;
	and.b32  	%r372, %r371, 268435454;
	add.s32 	%r78, %r370, %r372;
	ld.shared.u16 	%rs8, [%r78];
	add.s16 	%rs27, %rs8, 1;
	st.shared.u16 	[%r78], %rs27;
	// begin inline asm
	shr.b32 %r261, %r695, %r293;
	// end inline asm
	and.b32  	%r373, %r234, %r261;
	shl.b32 	%r374, %r373, 10;
	and.b32  	%r375, %r374, 31744;
	add.s32 	%r376, %r43, %r375;
	shr.u32 	%r377, %r373, 4;
	and.b32  	%r378, %r377, 268435454;
	add.s32 	%r79, %r376, %r378;
	ld.shared.u16 	%rs9, [%r79];
	add.s16 	%rs28, %rs9, 1;
	st.shared.u16 	[%r79], %rs28;
	// begin inline asm
	shr.b32 %r264, %r694, %r293;
	// end inline asm
	and.b32  	%r379, %r234, %r264;
	shl.b32 	%r380, %r379, 10;
	and.b32  	%r381, %r380, 31744;
	add.s32 	%r382, %r43, %r381;
	shr.u32 	%r383, %r379, 4;
	and.b32  	%r384, %r383, 268435454;
	add.s32 	%r80, %r382, %r384;
	ld.shared.u16 	%rs10, [%r80];
	add.s16 	%rs29, %rs10, 1;
	st.shared.u16 	[%r80], %rs29;
	// begin inline asm
	shr.b32 %r267, %r693, %r293;
	// end inline asm
	and.b32  	%r385, %r234, %r267;
	shl.b32 	%r386, %r385, 10;
	and.b32  	%r387, %r386, 31744;
	add.s32 	%r388, %r43, %r387;
	shr.u32 	%r389, %r385, 4;
	and.b32  	%r390, %r389, 268435454;
	add.s32 	%r81, %r388, %r390;
	ld.shared.u16 	%rs11, [%r81];
	add.s16 	%rs30, %rs11, 1;
	st.shared.u16 	[%r81], %rs30;
	// begin inline asm
	shr.b32 %r270, %r692, %r293;
	// end inline asm
	and.b32  	%r391, %r234, %r270;
	shl.b32 	%r392, %r391, 10;
	and.b32  	%r393, %r392, 31744;
	add.s32 	%r394, %r43, %r393;
	shr.u32 	%r395, %r391, 4;
	and.b32  	%r396, %r395, 268435454;
	add.s32 	%r82, %r394, %r396;
	ld.shared.u16 	%rs12, [%r82];
	add.s16 	%rs31, %rs12, 1;
	st.shared.u16 	[%r82], %rs31;
	// begin inline asm
	shr.b32 %r273, %r691, %r293;
	// end inline asm
	and.b32  	%r397, %r234, %r273;
	shl.b32 	%r398, %r397, 10;
	and.b32  	%r399, %r398, 31744;
	add.s32 	%r400, %r43, %r399;
	shr.u32 	%r401, %r397, 4;
	and.b32  	%r402, %r401, 268435454;
	add.s32 	%r83, %r400, %r402;
	ld.shared.u16 	%rs13, [%r83];
	add.s16 	%rs32, %rs13, 1;
	st.shared.u16 	[%r83], %rs32;
	// begin inline asm
	shr.b32 %r276, %r690, %r293;
	// end inline asm
	and.b32  	%r403, %r234, %r276;
	shl.b32 	%r404, %r403, 10;
	and.b32  	%r405, %r404, 31744;
	add.s32 	%r406, %r43, %r405;
	shr.u32 	%r407, %r403, 4;
	and.b32  	%r408, %r407, 268435454;
	add.s32 	%r84, %r406, %r408;
	ld.shared.u16 	%rs14, [%r84];
	add.s16 	%rs33, %rs14, 1;
	st.shared.u16 	[%r84], %rs33;
	// begin inline asm
	shr.b32 %r279, %r689, %r293;
	// end inline asm
	and.b32  	%r409, %r234, %r279;
	shl.b32 	%r410, %r409, 10;
	and.b32  	%r411, %r410, 31744;
	add.s32 	%r412, %r43, %r411;
	shr.u32 	%r413, %r409, 4;
	and.b32  	%r414, %r413, 268435454;
	add.s32 	%r85, %r412, %r414;
	ld.shared.u16 	%rs15, [%r85];
	add.s16 	%rs34, %rs15, 1;
	st.shared.u16 	[%r85], %rs34;
	// begin inline asm
	shr.b32 %r282, %r688, %r293;
	// end inline asm
	and.b32  	%r415, %r234, %r282;
	shl.b32 	%r416, %r415, 10;
	and.b32  	%r417, %r416, 31744;
	add.s32 	%r418, %r43, %r417;
	shr.u32 	%r419, %r415, 4;
	and.b32  	%r420, %r419, 268435454;
	add.s32 	%r86, %r418, %r420;
	ld.shared.u16 	%rs16, [%r86];
	add.s16 	%rs35, %rs16, 1;
	st.shared.u16 	[%r86], %rs35;
	// begin inline asm
	shr.b32 %r285, %r687, %r293;
	// end inline asm
	and.b32  	%r421, %r234, %r285;
	shl.b32 	%r422, %r421, 10;
	and.b32  	%r423, %r422, 31744;
	add.s32 	%r424, %r43, %r423;
	shr.u32 	%r425, %r421, 4;
	and.b32  	%r426, %r425, 268435454;
	add.s32 	%r87, %r424, %r426;
	ld.shared.u16 	%rs17, [%r87];
	add.s16 	%rs36, %rs17, 1;
	st.shared.u16 	[%r87], %rs36;
	// begin inline asm
	shr.b32 %r288, %r686, %r293;
	// end inline asm
	and.b32  	%r427, %r234, %r288;
	shl.b32 	%r428, %r427, 10;
	and.b32  	%r429, %r428, 31744;
	add.s32 	%r430, %r43, %r429;
	shr.u32 	%r431, %r427, 4;
	and.b32  	%r432, %r431, 268435454;
	add.s32 	%r88, %r430, %r432;
	ld.shared.u16 	%rs18, [%r88];
	add.s16 	%rs37, %rs18, 1;
	st.shared.u16 	[%r88], %rs37;
	// begin inline asm
	shr.b32 %r291, %r685, %r293;
	// end inline asm
	and.b32  	%r433, %r234, %r291;
	shl.b32 	%r434, %r433, 10;
	and.b32  	%r435, %r434, 31744;
	add.s32 	%r436, %r43, %r435;
	shr.u32 	%r437, %r433, 4;
	and.b32  	%r438, %r437, 268435454;
	add.s32 	%r89, %r436, %r438;
	ld.shared.u16 	%rs19, [%r89];
	add.s16 	%rs38, %rs19, 1;
	st.shared.u16 	[%r89], %rs38;
	bar.sync 	0;
	ld.shared.u32 	%r90, [%r44];
	ld.shared.u32 	%r439, [%r44+4];
	ld.shared.u32 	%r440, [%r44+8];
	ld.shared.u32 	%r441, [%r44+12];
	ld.shared.u32 	%r442, [%r44+16];
	ld.shared.u32 	%r443, [%r44+20];
	ld.shared.u32 	%r444, [%r44+24];
	ld.shared.u32 	%r445, [%r44+28];
	ld.shared.u32 	%r446, [%r44+32];
	ld.shared.u32 	%r447, [%r44+36];
	ld.shared.u32 	%r448, [%r44+40];
	ld.shared.u32 	%r449, [%r44+44];
	ld.shared.u32 	%r450, [%r44+48];
	ld.shared.u32 	%r451, [%r44+52];
	ld.shared.u32 	%r452, [%r44+56];
	ld.shared.u32 	%r453, [%r44+60];
	ld.shared.u32 	%r454, [%r44+64];
	ld.shared.u32 	%r455, [%r44+68];
	ld.shared.u32 	%r456, [%r44+72];
	ld.shared.u32 	%r457, [%r44+76];
	ld.shared.u32 	%r458, [%r44+80];
	ld.shared.u32 	%r459, [%r44+84];
	ld.shared.u32 	%r460, [%r44+88];
	ld.shared.u32 	%r461, [%r44+92];
	ld.shared.u32 	%r462, [%r44+96];
	ld.shared.u32 	%r463, [%r44+100];
	ld.shared.u32 	%r464, [%r44+104];
	ld.shared.u32 	%r465, [%r44+108];
	ld.shared.u32 	%r466, [%r44+112];
	ld.shared.u32 	%r467, [%r44+116];
	ld.shared.u32 	%r468, [%r44+120];
	ld.shared.u32 	%r469, [%r44+124];
	ld.shared.u32 	%r470, [%r44+128];
	add.s32 	%r91, %r439, %r90;
	add.s32 	%r92, %r440, %r91;
	add.s32 	%r93, %r441, %r92;
	add.s32 	%r94, %r442, %r93;
	add.s32 	%r95, %r443, %r94;
	add.s32 	%r96, %r444, %r95;
	add.s32 	%r97, %r445, %r96;
	add.s32 	%r98, %r446, %r97;
	add.s32 	%r99, %r447, %r98;
	add.s32 	%r100, %r448, %r99;
	add.s32 	%r101, %r449, %r100;
	add.s32 	%r102, %r450, %r101;
	add.s32 	%r103, %r451, %r102;
	add.s32 	%r104, %r452, %r103;
	add.s32 	%r105, %r453, %r104;
	add.s32 	%r106, %r454, %r105;
	add.s32 	%r107, %r455, %r106;
	add.s32 	%r108, %r456, %r107;
	add.s32 	%r109, %r457, %r108;
	add.s32 	%r110, %r458, %r109;
	add.s32 	%r111, %r459, %r110;
	add.s32 	%r112, %r460, %r111;
	add.s32 	%r113, %r461, %r112;
	add.s32 	%r114, %r462, %r113;
	add.s32 	%r115, %r463, %r114;
	add.s32 	%r116, %r464, %r115;
	add.s32 	%r117, %r465, %r116;
	add.s32 	%r118, %r466, %r117;
	add.s32 	%r119, %r467, %r118;
	add.s32 	%r120, %r468, %r119;
	add.s32 	%r121, %r469, %r120;
	add.s32 	%r299, %r470, %r121;
	// begin inline asm
	mov.u32 %r294, %laneid;
	// end inline asm
	mov.b32 	%r297, 1;
	mov.b32 	%r324, -1;
	// begin inline asm
	{  .reg .u32 r0;  .reg .pred p;  shfl.sync.up.b32 r0|p, %r299, %r297, %r322, %r324;  @p add.u32 r0, r0, %r299;  mov.u32 %r295, r0;}
	// end inline asm
	mov.b32 	%r303, 2;
	// begin inline asm
	{  .reg .u32 r0;  .reg .pred p;  shfl.sync.up.b32 r0|p, %r295, %r303, %r322, %r324;  @p add.u32 r0, r0, %r295;  mov.u32 %r301, r0;}
	// end inline asm
	mov.b32 	%r309, 4;
	// begin inline asm
	{  .reg .u32 r0;  .reg .pred p;  shfl.sync.up.b32 r0|p, %r301, %r309, %r322, %r324;  @p add.u32 r0, r0, %r301;  mov.u32 %r307, r0;}
	// end inline asm
	mov.b32 	%r315, 8;
	// begin inline asm
	{  .reg .u32 r0;  .reg .pred p;  shfl.sync.up.b32 r0|p, %r307, %r315, %r322, %r324;  @p add.u32 r0, r0, %r307;  mov.u32 %r313, r0;}
	// end inline asm
	mov.b32 	%r321, 16;
	// begin inline asm
	{  .reg .u32 r0;  .reg .pred p;  shfl.sync.up.b32 r0|p, %r313, %r321, %r322, %r324;  @p add.u32 r0, r0, %r313;  mov.u32 %r319, r0;}
	// end inline asm
	setp.ne.s32 	%p20, %r294, 31;
	@%p20 bra 	$L__BB5_41;
	st.shared.u32 	[%r45], %r319;
$L__BB5_41:
	sub.s32 	%r471, %r319, %r299;
	setp.gt.u32 	%p21, %r2, 31;
	setp.eq.s32 	%p22, %r42, 7;
	setp.eq.s32 	%p23, %r42, 6;
	setp.eq.s32 	%p24, %r42, 5;
	setp.eq.s32 	%p25, %r42, 4;
	setp.eq.s32 	%p26, %r42, 3;
	setp.eq.s32 	%p27, %r42, 2;
	setp.eq.s32 	%p28, %r42, 1;
	bar.sync 	0;
	ld.shared.v4.u32 	{%r472, %r473, %r474, %r475}, [_ZZN3cub18CUB_300001_SM_10006detail10radix_sort31DeviceRadixSortSingleTileKernelINS1_5radix10policy_hubIjNS0_8NullTypeEyE10Policy1000ELNS0_9SortOrderE0EjS6_yNS1_21identity_decomposer_tEEEvPKT1_PSB_PKT2_PSF_T3_iiT4_E12temp_storage+33792];
	selp.b32 	%r476, %r472, %r704, %p28;
	add.s32 	%r477, %r473, %r472;
	selp.b32 	%r478, %r477, %r476, %p27;
	add.s32 	%r479, %r477, %r474;
	selp.b32 	%r480, %r479, %r478, %p26;
	add.s32 	%r481, %r479, %r475;
	selp.b32 	%r482, %r481, %r480, %p25;
	ld.shared.v4.u32 	{%r483, %r484, %r485, %r486}, [_ZZN3cub18CUB_300001_SM_10006detail10radix_sort31DeviceRadixSortSingleTileKernelINS1_5radix10policy_hubIjNS0_8NullTypeEyE10Policy1000ELNS0_9SortOrderE0EjS6_yNS1_21identity_decomposer_tEEEvPKT1_PSB_PKT2_PSF_T3_iiT4_E12temp_storage+33808];
	add.s32 	%r487, %r481, %r483;
	selp.b32 	%r488, %r487, %r482, %p24;
	add.s32 	%r489, %r487, %r484;
	selp.b32 	%r490, %r489, %r488, %p23;
	add.s32 	%r491, %r489, %r485;
	selp.b32 	%r704, %r491, %r490, %p22;
	add.s32 	%r126, %r491, %r486;
	setp.ne.s32 	%p29, %r294, 0;
	selp.b32 	%r492, %r471, 0, %p29;
	add.s32 	%r493, %r704, %r492;
	or.pred  	%p30, %p21, %p29;
	selp.b32 	%r705, %r493, %r471, %p21;
	@%p30 bra 	$L__BB5_43;
	shl.b32 	%r705, %r126, 16;
	st.shared.u32 	[_ZZN3cub18CUB_300001_SM_10006detail10radix_sort31DeviceRadixSortSingleTileKernelINS1_5radix10policy_hubIjNS0_8NullTypeEyE10Policy1000ELNS0_9SortOrderE0EjS6_yNS1_21identity_decomposer_tEEEvPKT1_PSB_PKT2_PSF_T3_iiT4_E12temp_storage+33832], %r705;
$L__BB5_43:
	setp.eq.s32 	%p31, %r2, 0;
	bar.sync 	0;
	ld.shared.u32 	%r494, [_ZZN3cub18CUB_300001_SM_10006detail10radix_sort31DeviceRadixSortSingleTileKernelINS1_5radix10policy_hubIjNS0_8NullTypeEyE10Policy1000ELNS0_9SortOrderE0EjS6_yNS1_21identity_decomposer_tEEEvPKT1_PSB_PKT2_PSF_T3_iiT4_E12temp_storage+33832];
	selp.b32 	%r495, 0, %r494, %p31;
	add.s32 	%r496, %r705, %r495;
	add.s32 	%r497, %r90, %r496;
	add.s32 	%r498, %r91, %r496;
	add.s32 	%r499, %r92, %r496;
	add.s32 	%r500, %r93, %r496;
	add.s32 	%r501, %r94, %r496;
	add.s32 	%r502, %r95, %r496;
	add.s32 	%r503, %r96, %r496;
	add.s32 	%r504, %r97, %r496;
	add.s32 	%r505, %r98, %r496;
	add.s32 	%r506, %r99, %r496;
	add.s32 	%r507, %r100, %r496;
	add.s32 	%r508, %r101, %r496;
	add.s32 	%r509, %r102, %r496;
	add.s32 	%r510, %r103, %r496;
	add.s32 	%r511, %r104, %r496;
	add.s32 	%r512, %r105, %r496;
	add.s32 	%r513, %r106, %r496;
	add.s32 	%r514, %r107, %r496;
	add.s32 	%r515, %r108, %r496;
	add.s32 	%r516, %r109, %r496;
	add.s32 	%r517, %r110, %r496;
	add.s32 	%r518, %r111, %r496;
	add.s32 	%r519, %r112, %r496;
	add.s32 	%r520, %r113, %r496;
	add.s32 	%r521, %r114, %r496;
	add.s32 	%r522, %r115, %r496;
	add.s32 	%r523, %r116, %r496;
	add.s32 	%r524, %r117, %r496;
	add.s32 	%r525, %r118, %r496;
	add.s32 	%r526, %r119, %r496;
	add.s32 	%r527, %r120, %r496;
	add.s32 	%r528, %r121, %r496;
	st.shared.u32 	[%r44], %r496;
	st.shared.u32 	[%r44+4], %r497;
	st.shared.u32 	[%r44+8], %r498;
	st.shared.u32 	[%r44+12], %r499;
	st.shared.u32 	[%r44+16], %r500;
	st.shared.u32 	[%r44+20], %r501;
	st.shared.u32 	[%r44+24], %r502;
	st.shared.u32 	[%r44+28], %r503;
	st.shared.u32 	[%r44+32], %r504;
	st.shared.u32 	[%r44+36], %r505;
	st.shared.u32 	[%r44+40], %r506;
	st.shared.u32 	[%r44+44], %r507;
	st.shared.u32 	[%r44+48], %r508;
	st.shared.u32 	[%r44+52], %r509;
	st.shared.u32 	[%r44+56], %r510;
	st.shared.u32 	[%r44+60], %r511;
	st.shared.u32 	[%r44+64], %r512;
	st.shared.u32 	[%r44+68], %r513;
	st.shared.u32 	[%r44+72], %r514;
	st.shared.u32 	[%r44+76], %r515;
	st.shared.u32 	[%r44+80], %r516;
	st.shared.u32 	[%r44+84], %r517;
	st.shared.u32 	[%r44+88], %r518;
	st.shared.u32 	[%r44+92], %r519;
	st.shared.u32 	[%r44+96], %r520;
	st.shared.u32 	[%r44+100], %r521;
	st.shared.u32 	[%r44+104], %r522;
	st.shared.u32 	[%r44+108], %r523;
	st.shared.u32 	[%r44+112], %r524;
	st.shared.u32 	[%r44+116], %r525;
	st.shared.u32 	[%r44+120], %r526;
	st.shared.u32 	[%r44+124], %r527;
	st.shared.u32 	[%r44+128], %r528;
	bar.sync 	0;
	cvt.u32.u16 	%r529, %rs1;
	ld.shared.u16 	%r530, [%r71];
	add.s32 	%r130, %r530, %r529;
	cvt.u32.u16 	%r531, %rs2;
	ld.shared.u16 	%r532, [%r72];
	add.s32 	%r131, %r532, %r531;
	cvt.u32.u16 	%r533, %rs3;
	ld.shared.u16 	%r534, [%r73];
	add.s32 	%r132, %r534, %r533;
	cvt.u32.u16 	%r535, %rs4;
	ld.shared.u16 	%r536, [%r74];
	add.s32 	%r133, %r536, %r535;
	cvt.u32.u16 	%r537, %rs5;
	ld.shared.u16 	%r538, [%r75];
	add.s32 	%r134, %r538, %r537;
	cvt.u32.u16 	%r539, %rs6;
	ld.shared.u16 	%r540, [%r76];
	add.s32 	%r135, %r540, %r539;
	cvt.u32.u16 	%r541, %rs7;
	ld.shared.u16 	%r542, [%r77];
	add.s32 	%r136, %r542, %r541;
	cvt.u32.u16 	%r543, %rs8;
	ld.shared.u16 	%r544, [%r78];
	add.s32 	%r137, %r544, %r543;
	cvt.u32.u16 	%r545, %rs9;
	ld.shared.u16 	%r546, [%r79];
	add.s32 	%r138, %r546, %r545;
	cvt.u32.u16 	%r547, %rs10;
	ld.shared.u16 	%r548, [%r80];
	add.s32 	%r139, %r548, %r547;
	cvt.u32.u16 	%r549, %rs11;
	ld.shared.u16 	%r550, [%r81];
	add.s32 	%r140, %r550, %r549;
	cvt.u32.u16 	%r551, %rs12;
	ld.shared.u16 	%r552, [%r82];
	add.s32 	%r141, %r552, %r551;
	cvt.u32.u16 	%r553, %rs13;
	ld.shared.u16 	%r554, [%r83];
	add.s32 	%r142, %r554, %r553;
	cvt.u32.u16 	%r555, %rs14;
	ld.shared.u16 	%r556, [%r84];
	add.s32 	%r143, %r556, %r555;
	cvt.u32.u16 	%r557, %rs15;
	ld.shared.u16 	%r558, [%r85];
	add.s32 	%r144, %r558, %r557;
	cvt.u32.u16 	%r559, %rs16;
	ld.shared.u16 	%r560, [%r86];
	add.s32 	%r145, %r560, %r559;
	cvt.u32.u16 	%r561, %rs17;
	ld.shared.u16 	%r562, [%r87];
	add.s32 	%r146, %r562, %r561;
	cvt.u32.u16 	%r563, %rs18;
	ld.shared.u16 	%r564, [%r88];
	add.s32 	%r147, %r564, %r563;
	cvt.u32.u16 	%r565, %rs19;
	ld.shared.u16 	%r566, [%r89];
	add.s32 	%r148, %r566, %r565;
	bar.sync 	0;
	setp.lt.s32 	%p32, %r684, %r190;
	@%p32 bra 	$L__BB5_83;
	cvt.u64.u32 	%rd8, %r2;
	shl.b32 	%r567, %r130, 2;
	mov.u32 	%r568, _ZZN3cub18CUB_300001_SM_10006detail10radix_sort31DeviceRadixSortSingleTileKernelINS1_5radix10policy_hubIjNS0_8NullTypeEyE10Policy1000ELNS0_9SortOrderE0EjS6_yNS1_21identity_decomposer_tEEEvPKT1_PSB_PKT2_PSF_T3_iiT4_E12temp_storage;
	add.s32 	%r569, %r568, %r567;
	st.shared.u32 	[%r569], %r703;
	shl.b32 	%r570, %r131, 2;
	add.s32 	%r571, %r568, %r570;
	st.shared.u32 	[%r571], %r702;
	shl.b32 	%r572, %r132, 2;
	add.s32 	%r573, %r568, %r572;
	st.shared.u32 	[%r573], %r701;
	shl.b32 	%r574, %r133, 2;
	add.s32 	%r575, %r568, %r574;
	st.shared.u32 	[%r575], %r700;
	shl.b32 	%r576, %r134, 2;
	add.s32 	%r577, %r568, %r576;
	st.shared.u32 	[%r577], %r699;
	shl.b32 	%r578, %r135, 2;
	add.s32 	%r579, %r568, %r578;
	st.shared.u32 	[%r579], %r698;
	shl.b32 	%r580, %r136, 2;
	add.s32 	%r581, %r568, %r580;
	st.shared.u32 	[%r581], %r697;
	shl.b32 	%r582, %r137, 2;
	add.s32 	%r583, %r568, %r582;
	st.shared.u32 	[%r583], %r696;
	shl.b32 	%r584, %r138, 2;
	add.s32 	%r585, %r568, %r584;
	st.shared.u32 	[%r585], %r695;
	shl.b32 	%r586, %r139, 2;
	add.s32 	%r587, %r568, %r586;
	st.shared.u32 	[%r587], %r694;
	shl.b32 	%r588, %r140, 2;
	add.s32 	%r589, %r568, %r588;
	st.shared.u32 	[%r589], %r693;
	shl.b32 	%r590, %r141, 2;
	add.s32 	%r591, %r568, %r590;
	st.shared.u32 	[%r591], %r692;
	shl.b32 	%r592, %r142, 2;
	add.s32 	%r593, %r568, %r592;
	st.shared.u32 	[%r593], %r691;
	shl.b32 	%r594, %r143, 2;
	add.s32 	%r595, %r568, %r594;
	st.shared.u32 	[%r595], %r690;
	shl.b32 	%r596, %r144, 2;
	add.s32 	%r597, %r568, %r596;
	st.shared.u32 	[%r597], %r689;
	shl.b32 	%r598, %r145, 2;
	add.s32 	%r599, %r568, %r598;
	st.shared.u32 	[%r599], %r688;
	shl.b32 	%r600, %r146, 2;
	add.s32 	%r601, %r568, %r600;
	st.shared.u32 	[%r601], %r687;
	shl.b32 	%r602, %r147, 2;
	add.s32 	%r603, %r568, %r602;
	st.shared.u32 	[%r603], %r686;
	shl.b32 	%r604, %r148, 2;
	add.s32 	%r605, %r568, %r604;
	st.shared.u32 	[%r605], %r685;
	bar.sync 	0;
	mad.lo.s32 	%r149, %r2, -72, %r46;
	ld.shared.u32 	%r150, [%r149+1024];
	ld.shared.u32 	%r151, [%r149+2048];
	ld.shared.u32 	%r152, [%r149+3072];
	ld.shared.u32 	%r153, [%r149+4096];
	ld.shared.u32 	%r154, [%r149+5120];
	ld.shared.u32 	%r155, [%r149+6144];
	ld.shared.u32 	%r156, [%r149+7168];
	ld.shared.u32 	%r157, [%r149+8192];
	ld.shared.u32 	%r158, [%r149+9216];
	ld.shared.u32 	%r159, [%r149+10240];
	ld.shared.u32 	%r160, [%r149+11264];
	ld.shared.u32 	%r161, [%r149+12288];
	ld.shared.u32 	%r162, [%r149+13312];
	ld.shared.u32 	%r163, [%r149+14336];
	ld.shared.u32 	%r164, [%r149+15360];
	ld.shared.u32 	%r165, [%r149+16384];
	ld.shared.u32 	%r166, [%r149+17408];
	ld.shared.u32 	%r167, [%r149+18432];
	setp.gt.u64 	%p33, %rd4, %rd8;
	cvta.to.global.u64 	%rd9, %rd3;
	mul.wide.u32 	%rd10, %r2, 4;
	add.s64 	%rd2, %rd9, %rd10;
	@%p33 bra 	$L__BB5_45;
	bra.uni 	$L__BB5_46;
$L__BB5_45:
	ld.shared.u32 	%r606, [%r149];
	st.global.u32 	[%rd2], %r606;
$L__BB5_46:
	add.s32 	%r607, %r2, 256;
	cvt.u64.u32 	%rd11, %r607;
	setp.le.u64 	%p34, %rd4, %rd11;
	@%p34 bra 	$L__BB5_48;
	st.global.u32 	[%rd2+1024], %r150;
$L__BB5_48:
	add.s32 	%r608, %r2, 512;
	cvt.u64.u32 	%rd12, %r608;
	setp.le.u64 	%p35, %rd4, %rd12;
	@%p35 bra 	$L__BB5_50;
	st.global.u32 	[%rd2+2048], %r151;
$L__BB5_50:
	add.s32 	%r609, %r2, 768;
	cvt.u64.u32 	%rd13, %r609;
	setp.le.u64 	%p36, %rd4, %rd13;
	@%p36 bra 	$L__BB5_52;
	st.global.u32 	[%rd2+3072], %r152;
$L__BB5_52:
	or.b32  	%r610, %r2, 1024;
	cvt.u64.u32 	%rd14, %r610;
	setp.le.u64 	%p37, %rd4, %rd14;
	@%p37 bra 	$L__BB5_54;
	st.global.u32 	[%rd2+4096], %r153;
$L__BB5_54:
	add.s32 	%r611, %r2, 1280;
	cvt.u64.u32 	%rd15, %r611;
	setp.le.u64 	%p38, %rd4, %rd15;
	@%p38 bra 	$L__BB5_56;
	st.global.u32 	[%rd2+5120], %r154;
$L__BB5_56:
	add.s32 	%r612, %r2, 1536;
	cvt.u64.u32 	%rd16, %r612;
	setp.le.u64 	%p39, %rd4, %rd16;
	@%p39 bra 	$L__BB5_58;
	st.global.u32 	[%rd2+6144], %r155;
$L__BB5_58:
	add.s32 	%r613, %r2, 1792;
	cvt.u64.u32 	%rd17, %r613;
	setp.le.u64 	%p40, %rd4, %rd17;
	@%p40 bra 	$L__BB5_60;
	st.global.u32 	[%rd2+7168], %r156;
$L__BB5_60:
	or.b32  	%r614, %r2, 2048;
	cvt.u64.u32 	%rd18, %r614;
	setp.le.u64 	%p41, %rd4, %rd18;
	@%p41 bra 	$L__BB5_62;
	st.global.u32 	[%rd2+8192], %r157;
$L__BB5_62:
	add.s32 	%r615, %r2, 2304;
	cvt.u64.u32 	%rd19, %r615;
	setp.le.u64 	%p42, %rd4, %rd19;
	@%p42 bra 	$L__BB5_64;
	st.global.u32 	[%rd2+9216], %r158;
$L__BB5_64:
	add.s32 	%r616, %r2, 2560;
	cvt.u64.u32 	%rd20, %r616;
	setp.le.u64 	%p43, %rd4, %rd20;
	@%p43 bra 	$L__BB5_66;
	st.global.u32 	[%rd2+10240], %r159;
$L__BB5_66:
	add.s32 	%r617, %r2, 2816;
	cvt.u64.u32 	%rd21, %r617;
	setp.le.u64 	%p44, %rd4, %rd21;
	@%p44 bra 	$L__BB5_68;
	st.global.u32 	[%rd2+11264], %r160;
$L__BB5_68:
	or.b32  	%r618, %r2, 3072;
	cvt.u64.u32 	%rd22, %r618;
	setp.le.u64 	%p45, %rd4, %rd22;
	@%p45 bra 	$L__BB5_70;
	st.global.u32 	[%rd2+12288], %r161;
$L__BB5_70:
	add.s32 	%r619, %r2, 3328;
	cvt.u64.u32 	%rd23, %r619;
	setp.le.u64 	%p46, %rd4, %rd23;
	@%p46 bra 	$L__BB5_72;
	st.global.u32 	[%rd2+13312], %r162;
$L__BB5_72:
	add.s32 	%r620, %r2, 3584;
	cvt.u64.u32 	%rd24, %r620;
	setp.le.u64 	%p47, %rd4, %rd24;
	@%p47 bra 	$L__BB5_74;
	st.global.u32 	[%rd2+14336], %r163;
$L__BB5_74:
	add.s32 	%r621, %r2, 3840;
	cvt.u64.u32 	%rd25, %r621;
	setp.le.u64 	%p48, %rd4, %rd25;
	@%p48 bra 	$L__BB5_76;
	st.global.u32 	[%rd2+15360], %r164;
$L__BB5_76:
	or.b32  	%r622, %r2, 4096;
	cvt.u64.u32 	%rd26, %r622;
	setp.le.u64 	%p49, %rd4, %rd26;
	@%p49 bra 	$L__BB5_78;
	st.global.u32 	[%rd2+16384], %r165;
$L__BB5_78:
	add.s32 	%r623, %r2, 4352;
	cvt.u64.u32 	%rd27, %r623;
	setp.le.u64 	%p50, %rd4, %rd27;
	@%p50 bra 	$L__BB5_80;
	st.global.u32 	[%rd2+17408], %r166;
$L__BB5_80:
	add.s32 	%r624, %r2, 4608;
	cvt.u64.u32 	%rd28, %r624;
	setp.le.u64 	%p51, %rd4, %rd28;
	@%p51 bra 	$L__BB5_82;
	st.global.u32 	[%rd2+18432], %r167;
$L__BB5_82:
	ret;
$L__BB5_83:
	shl.b32 	%r625, %r130, 2;
	mov.u32 	%r626, _ZZN3cub18CUB_300001_SM_10006detail10radix_sort31DeviceRadixSortSingleTileKernelINS1_5radix10policy_hubIjNS0_8NullTypeEyE10Policy1000ELNS0_9SortOrderE0EjS6_yNS1_21identity_decomposer_tEEEvPKT1_PSB_PKT2_PSF_T3_iiT4_E12temp_storage;
	add.s32 	%r627, %r626, %r625;
	st.shared.u32 	[%r627], %r703;
	shl.b32 	%r628, %r131, 2;
	add.s32 	%r629, %r626, %r628;
	st.shared.u32 	[%r629], %r702;
	shl.b32 	%r630, %r132, 2;
	add.s32 	%r631, %r626, %r630;
	st.shared.u32 	[%r631], %r701;
	shl.b32 	%r632, %r133, 2;
	add.s32 	%r633, %r626, %r632;
	st.shared.u32 	[%r633], %r700;
	shl.b32 	%r634, %r134, 2;
	add.s32 	%r635, %r626, %r634;
	st.shared.u32 	[%r635], %r699;
	shl.b32 	%r636, %r135, 2;
	add.s32 	%r637, %r626, %r636;
	st.shared.u32 	[%r637], %r698;
	shl.b32 	%r638, %r136, 2;
	add.s32 	%r639, %r626, %r638;
	st.shared.u32 	[%r639], %r697;
	shl.b32 	%r640, %r137, 2;
	add.s32 	%r641, %r626, %r640;
	st.shared.u32 	[%r641], %r696;
	shl.b32 	%r642, %r138, 2;
	add.s32 	%r643, %r626, %r642;
	st.shared.u32 	[%r643], %r695;
	shl.b32 	%r644, %r139, 2;
	add.s32 	%r645, %r626, %r644;
	st.shared.u32 	[%r645], %r694;
	shl.b32 	%r646, %r140, 2;
	add.s32 	%r647, %r626, %r646;
	st.shared.u32 	[%r647], %r693;
	shl.b32 	%r648, %r141, 2;
	add.s32 	%r649, %r626, %r648;
	st.shared.u32 	[%r649], %r692;
	shl.b32 	%r650, %r142, 2;
	add.s32 	%r651, %r626, %r650;
	st.shared.u32 	[%r651], %r691;
	shl.b32 	%r652, %r143, 2;
	add.s32 	%r653, %r626, %r652;
	st.shared.u32 	[%r653], %r690;
	shl.b32 	%r654, %r144, 2;
	add.s32 	%r655, %r626, %r654;
	st.shared.u32 	[%r655], %r689;
	shl.b32 	%r656, %r145, 2;
	add.s32 	%r657, %r626, %r656;
	st.shared.u32 	[%r657], %r688;
	shl.b32 	%r658, %r146, 2;
	add.s32 	%r659, %r626, %r658;
	st.shared.u32 	[%r659], %r687;
	shl.b32 	%r660, %r147, 2;
	add.s32 	%r661, %r626, %r660;
	st.shared.u32 	[%r661], %r686;
	shl.b32 	%r662, %r148, 2;
	add.s32 	%r663, %r626, %r662;
	st.shared.u32 	[%r663], %r685;
	bar.sync 	0;
	ld.shared.u32 	%r703, [%r46];
	ld.shared.u32 	%r702, [%r46+4];
	ld.shared.u32 	%r701, [%r46+8];
	ld.shared.u32 	%r700, [%r46+12];
	ld.shared.u32 	%r699, [%r46+16];
	ld.shared.u32 	%r698, [%r46+20];
	ld.shared.u32 	%r697, [%r46+24];
	ld.shared.u32 	%r696, [%r46+28];
	ld.shared.u32 	%r695, [%r46+32];
	ld.shared.u32 	%r694, [%r46+36];
	ld.shared.u32 	%r693, [%r46+40];
	ld.shared.u32 	%r692, [%r46+44];
	ld.shared.u32 	%r691, [%r46+48];
	ld.shared.u32 	%r690, [%r46+52];
	ld.shared.u32 	%r689, [%r46+56];
	ld.shared.u32 	%r688, [%r46+60];
	ld.shared.u32 	%r687, [%r46+64];
	ld.shared.u32 	%r686, [%r46+68];
	ld.shared.u32 	%r685, [%r46+72];
	bar.sync 	0;
	add.s32 	%r684, %r684, 6;
	add.s32 	%r683, %r683, -6;
	bra.uni 	$L__BB5_39;

}
	// .globl	_ZN3cub18CUB_300001_SM_10006detail10radix_sort30DeviceRadixSortHistogramKernelINS1_5radix10policy_hubIjNS0_8NullTypeEyE10Policy1000ELNS0_9SortOrderE0EjyNS1_21identity_decomposer_tEEEvPT2_PKT1_SB_iiT3_
.visible .entry _ZN3cub18CUB_300001_SM_10006detail10radix_sort30DeviceRadixSortHistogramKernelINS1_5radix10policy_hubIjNS0_8NullTypeEyE10Policy1000ELNS0_9SortOrderE0EjyNS1_21identity_decomposer_tEEEvPT2_PKT1_SB_iiT3_(
	.param .u64 .ptr .align 1 _ZN3cub18CUB_300001_SM_10006detail10radix_sort30DeviceRadixSortHistogramKernelINS1_5radix10policy_hubIjNS0_8NullTypeEyE10Policy1000ELNS0_9SortOrderE0EjyNS1_21identity_decomposer_tEEEvPT2_PKT1_SB_iiT3__param_0,
	.param .u64 .ptr .align 1 _ZN3cub18CUB_300001_SM_10006detail10radix_sort30DeviceRadixSortHistogramKernelINS1_5radix10policy_hubIjNS0_8NullTypeEyE10Policy1000ELNS0_9SortOrderE0EjyNS1_21identity_decomposer_tEEEvPT2_PKT1_SB_iiT3__param_1,
	.param .u64 _ZN3cub18CUB_300001_SM_10006detail10radix_sort30DeviceRadixSortHistogramKernelINS1_5radix10policy_hubIjNS0_8NullTypeEyE10Policy1000ELNS0_9SortOrderE0EjyNS1_21identity_decomposer_tEEEvPT2_PKT1_SB_iiT3__param_2,
	.param .u32 _ZN3cub18CUB_300001_SM_10006detail10radix_sort30DeviceRadixSortHistogramKernelINS1_5radix10policy_hubIjNS0_8NullTypeEyE10Policy1000ELNS0_9SortOrderE0EjyNS1_21identity_decomposer_tEEEvPT2_PKT1_SB_iiT3__param_3,
	.param .u32 _ZN3cub18CUB_300001_SM_10006detail10radix_sort30DeviceRadixSortHistogramKernelINS1_5radix10policy_hubIjNS0_8NullTypeEyE10Policy1000ELNS0_9SortOrderE0EjyNS1_21identity_decomposer_tEEEvPT2_PKT1_SB_iiT3__param_4,
	.param .align 1 .b8 _ZN3cub18CUB_300001_SM_10006detail10radix_sort30DeviceRadixSortHistogramKernelINS1_5radix10policy_hubIjNS0_8NullTypeEyE10Policy1000ELNS0_9SortOrderE0EjyNS1_21identity_decomposer_tEEEvPT2_PKT1_SB_iiT3__param_5[1]
)
.maxntid 128
{
	.reg .pred 	%p<91>;
	.reg .b32 	%r<470>;
	.reg .b64 	%rd<137>;
	// demoted variable
	.shared .align 4 .b8 _ZZN3cub18CUB_300001_SM_10006detail10radix_sort30DeviceRadixSortHistogramKernelINS1_5radix10policy_hubIjNS0_8NullTypeEyE10Policy1000ELNS0_9SortOrderE0EjyNS1_21identity_decomposer_tEEEvPT2_PKT1_SB_iiT3_E12temp_storage[4096];
	ld.param.u64 	%rd18, [_ZN3cub18CUB_300001_SM_10006detail10radix_sort30DeviceRadixSortHistogramKernelINS1_5radix10policy_hubIjNS0_8NullTypeEyE10Policy1000ELNS0_9SortOrderE0EjyNS1_21identity_decomposer_tEEEvPT2_PKT1_SB_iiT3__param_0];
	ld.param.u64 	%rd19, [_ZN3cub18CUB_300001_SM_10006detail10radix_sort30DeviceRadixSortHistogramKernelINS1_5radix10policy_hubIjNS0_8NullTypeEyE10Policy1000ELNS0_9SortOrderE0EjyNS1_21identity_decomposer_tEEEvPT2_PKT1_SB_iiT3__param_1];
	ld.param.u64 	%rd17, [_ZN3cub18CUB_300001_SM_10006detail10radix_sort30DeviceRadixSortHistogramKernelINS1_5radix10policy_hubIjNS0_8NullTypeEyE10Policy1000ELNS0_9SortOrderE0EjyNS1_21identity_decomposer_tEEEvPT2_PKT1_SB_iiT3__param_2];
	ld.param.u32 	%r158, [_ZN3cub18CUB_300001_SM_10006detail10radix_sort30DeviceRadixSortHistogramKernelINS1_5radix10policy_hubIjNS0_8NullTypeEyE10Policy1000ELNS0_9SortOrderE0EjyNS1_21identity_decomposer_tEEEvPT2_PKT1_SB_iiT3__param_3];
	ld.param.u32 	%r159, [_ZN3cub18CUB_300001_SM_10006detail10radix_sort30DeviceRadixSortHistogramKernelINS1_5radix10policy_hubIjNS0_8NullTypeEyE10Policy1000ELNS0_9SortOrderE0EjyNS1_21identity_decomposer_tEEEvPT2_PKT1_SB_iiT3__param_4];
	cvta.to.global.u64 	%rd1, %rd19;
	cvta.to.global.u64 	%rd2, %rd18;
	setp.eq.s64 	%p2, %rd17, 0;
	@%p2 bra 	$L__BB6_153;
	sub.s32 	%r160, %r159, %r158;
	add.s32 	%r161, %r160, 7;
	shr.s32 	%r162, %r161, 31;
	shr.u32 	%r163, %r162, 29;
	add.s32 	%r164, %r161, %r163;
	shr.s32 	%r165, %r164, 3;
	mov.u32 	%r166, %tid.x;
	setp.gt.u32 	%p3, %r166, 255;
	setp.lt.s32 	%p4, %r161, 8;
	mov.u32 	%r167, %ctaid.x;
	shl.b32 	%r168, %r167, 11;
	cvt.u64.u32 	%rd3, %r168;
	mov.u32 	%r169, %nctaid.x;
	shl.b32 	%r170, %r169, 11;
	cvt.u64.u32 	%rd4, %r170;
	add.s32 	%r1, %r165, -1;
	and.b32  	%r2, %r165, 15;
	and.b32  	%r3, %r165, 7;
	add.s32 	%r4, %r3, -1;
	and.b32  	%r5, %r165, 3;
	or.pred  	%p1, %p3, %p4;
	shl.b32 	%r171, %r166, 2;
	mov.u32 	%r172, _ZZN3cub18CUB_300001_SM_10006detail10radix_sort30DeviceRadixSortHistogramKernelINS1_5radix10policy_hubIjNS0_8NullTypeEyE10Policy1000ELNS0_9SortOrderE0EjyNS1_21identity_decomposer_tEEEvPT2_PKT1_SB_iiT3_E12temp_storage;
	add.s32 	%r6, %r172, %r171;
	and.b32  	%r7, %r165, 268435440;
	cvt.u64.u32 	%rd5, %r166;
	add.s32 	%r8, %r166, 128;
	add.s32 	%r9, %r166, 256;
	add.s32 	%r10, %r166, 384;
	add.s32 	%r11, %r166, 512;
	add.s32 	%r12, %r166, 640;
	add.s32 	%r13, %r166, 768;
	add.s32 	%r14, %r166, 1280;
	add.s32 	%r15, %r166, 1920;
	and.b32  	%r16, %r165, 268435448;
	and.b32  	%r17, %r165, 1;
	neg.s32 	%r18, %r7;
	add.s32 	%r19, %r6, 8192;
	add.s64 	%rd21, %rd17, -1;
	shr.u64 	%rd22, %rd21, 30;
	add.s64 	%rd23, %rd22, 1;
	min.u64 	%rd6, %rd23, %rd17;
	mov.b64 	%rd135, 0;
$L__BB6_2:
	@%p1 bra 	$L__BB6_30;
	setp.lt.u32 	%p5, %r1, 15;
	mov.b32 	%r423, 0;
	@%p5 bra 	$L__BB6_6;
	mov.u32 	%r420, %r19;
	mov.u32 	%r421, %r18;
$L__BB6_5:
	.pragma "nounroll";
	mov.b32 	%r174, 0;
	st.shared.u32 	[%r420+-8192], %r174;
	st.shared.u32 	[%r420+-7168], %r174;
	st.shared.u32 	[%r420+-6144], %r174;
	st.shared.u32 	[%r420+-5120], %r174;
	st.shared.u32 	[%r420+-4096], %r174;
	st.shared.u32 	[%r420+-3072], %r174;
	st.shared.u32 	[%r420+-2048], %r174;
	st.shared.u32 	[%r420+-1024], %r174;
	st.shared.u32 	[%r420], %r174;
	st.shared.u32 	[%r420+1024], %r174;
	st.shared.u32 	[%r420+2048], %r174;
	st.shared.u32 	[%r420+3072], %r174;
	st.shared.u32 	[%r420+4096], %r174;
	st.shared.u32 	[%r420+5120], %r174;
	st.shared.u32 	[%r420+6144], %r174;
	st.shared.u32 	[%r420+7168], %r174;
	add.s32 	%r421, %r421, 16;
	add.s32 	%r420, %r420, 16384;
	setp.ne.s32 	%p6, %r421, 0;
	mov.u32 	%r423, %r7;
	@%p6 bra 	$L__BB6_5;
$L__BB6_6:
	add.s32 	%r25, %r2, -1;
	setp.eq.s32 	%p7, %r2, 0;
	@%p7 bra 	$L__BB6_16;
	setp.lt.u32 	%p8, %r25, 7;
	@%p8 bra 	$L__BB6_9;
	shl.b32 	%r175, %r423, 10;
	add.s32 	%r176, %r6, %r175;
	mov.b32 	%r177, 0;
	st.shared.u32 	[%r176], %r177;
	st.shared.u32 	[%r176+1024], %r177;
	st.shared.u32 	[%r176+2048], %r177;
	st.shared.u32 	[%r176+3072], %r177;
	st.shared.u32 	[%r176+4096], %r177;
	st.shared.u32 	[%r176+5120], %r177;
	st.shared.u32 	[%r176+6144], %r177;
	st.shared.u32 	[%r176+7168], %r177;
	add.s32 	%r423, %r423, 8;
$L__BB6_9:
	setp.eq.s32 	%p9, %r3, 0;
	@%p9 bra 	$L__BB6_16;
	setp.lt.u32 	%p10, %r4, 3;
	@%p10 bra 	$L__BB6_12;
	shl.b32 	%r178, %r423, 10;
	add.s32 	%r179, %r6, %r178;
	mov.b32 	%r180, 0;
	st.shared.u32 	[%r179], %r180;
	st.shared.u32 	[%r179+1024], %r180;
	st.shared.u32 	[%r179+2048], %r180;
	st.shared.u32 	[%r179+3072], %r180;
	add.s32 	%r423, %r423, 4;
$L__BB6_12:
	setp.eq.s32 	%p11, %r5, 0;
	@%p11 bra 	$L__BB6_16;
	setp.eq.s32 	%p12, %r5, 1;
	shl.b32 	%r181, %r423, 10;
	add.s32 	%r30, %r6, %r181;
	mov.b32 	%r182, 0;
	st.shared.u32 	[%r30], %r182;
	@%p12 bra 	$L__BB6_16;
	setp.eq.s32 	%p13, %r5, 2;
	mov.b32 	%r183, 0;
	st.shared.u32 	[%r30+1024], %r183;
	@%p13 bra 	$L__BB6_16;
	mov.b32 	%r184, 0;
	st.shared.u32 	[%r30+2048], %r184;
$L__BB6_16:
	cvt.u32.u64 	%r185, %rd5;
	setp.gt.u32 	%p14, %r185, 127;
	@%p14 bra 	$L__BB6_30;
	setp.lt.u32 	%p15, %r1, 15;
	mov.b32 	%r427, 0;
	@%p15 bra 	$L__BB6_20;
	mov.b32 	%r425, 0;
$L__BB6_19:
	.pragma "nounroll";
	shl.b32 	%r188, %r425, 10;
	add.s32 	%r189, %r6, %r188;
	mov.b32 	%r190, 0;
	st.shared.u32 	[%r189+512], %r190;
	st.shared.u32 	[%r189+1536], %r190;
	st.shared.u32 	[%r189+2560], %r190;
	st.shared.u32 	[%r189+3584], %r190;
	st.shared.u32 	[%r189+4608], %r190;
	st.shared.u32 	[%r189+5632], %r190;
	st.shared.u32 	[%r189+6656], %r190;
	st.shared.u32 	[%r189+7680], %r190;
	st.shared.u32 	[%r189+8704], %r190;
	st.shared.u32 	[%r189+9728], %r190;
	st.shared.u32 	[%r189+10752], %r190;
	st.shared.u32 	[%r189+11776], %r190;
	st.shared.u32 	[%r189+12800], %r190;
	st.shared.u32 	[%r189+13824], %r190;
	st.shared.u32 	[%r189+14848], %r190;
	st.shared.u32 	[%r189+15872], %r190;
	add.s32 	%r425, %r425, 16;
	setp.ne.s32 	%p16, %r425, %r7;
	mov.u32 	%r427, %r7;
	@%p16 bra 	$L__BB6_19;
$L__BB6_20:
	setp.eq.s32 	%p17, %r2, 0;
	@%p17 bra 	$L__BB6_30;
	setp.lt.u32 	%p18, %r25, 7;
	@%p18 bra 	$L__BB6_23;
	shl.b32 	%r191, %r427, 10;
	add.s32 	%r192, %r6, %r191;
	mov.b32 	%r193, 0;
	st.shared.u32 	[%r192+512], %r193;
	st.shared.u32 	[%r192+1536], %r193;
	st.shared.u32 	[%r192+2560], %r193;
	st.shared.u32 	[%r192+3584], %r193;
	st.shared.u32 	[%r192+4608], %r193;
	st.shared.u32 	[%r192+5632], %r193;
	st.shared.u32 	[%r192+6656], %r193;
	st.shared.u32 	[%r192+7680], %r193;
	add.s32 	%r427, %r427, 8;
$L__BB6_23:
	setp.eq.s32 	%p19, %r3, 0;
	@%p19 bra 	$L__BB6_30;
	setp.lt.u32 	%p20, %r4, 3;
	@%p20 bra 	$L__BB6_26;
	shl.b32 	%r194, %r427, 10;
	add.s32 	%r195, %r6, %r194;
	mov.b32 	%r196, 0;
	st.shared.u32 	[%r195+512], %r196;
	st.shared.u32 	[%r195+1536], %r196;
	st.shared.u32 	[%r195+2560], %r196;
	st.shared.u32 	[%r195+3584], %r196;
	add.s32 	%r427, %r427, 4;
$L__BB6_26:
	setp.eq.s32 	%p21, %r5, 0;
	@%p21 bra 	$L__BB6_30;
	setp.eq.s32 	%p22, %r5, 1;
	shl.b32 	%r197, %r427, 10;
	add.s32 	%r38, %r6, %r197;
	mov.b32 	%r198, 0;
	st.shared.u32 	[%r38+512], %r198;
	@%p22 bra 	$L__BB6_30;
	setp.eq.s32 	%p23, %r5, 2;
	mov.b32 	%r199, 0;
	st.shared.u32 	[%r38+1536], %r199;
	@%p23 bra 	$L__BB6_30;
	mov.b32 	%r200, 0;
	st.shared.u32 	[%r38+2560], %r200;
$L__BB6_30:
	bar.sync 	0;
	bar.sync 	0;
	shl.b64 	%rd8, %rd135, 30;
	sub.s64 	%rd24, %rd17, %rd8;
	min.u64 	%rd9, %rd24, 1073741824;
	setp.le.u64 	%p24, %rd9, %rd3;
	@%p24 bra 	$L__BB6_70;
	mov.u64 	%rd136, %rd3;
$L__BB6_32:
	add.s64 	%rd11, %rd136, %rd8;
	sub.s64 	%rd12, %rd17, %rd11;
	setp.lt.u64 	%p25, %rd12, 2048;
	@%p25 bra 	$L__BB6_34;
	add.s64 	%rd27, %rd11, %rd5;
	shl.b64 	%rd28, %rd27, 2;
	add.s64 	%rd29, %rd1, %rd28;
	ld.global.u32 	%r459, [%rd29];
	ld.global.u32 	%r458, [%rd29+512];
	ld.global.u32 	%r457, [%rd29+1024];
	ld.global.u32 	%r456, [%rd29+1536];
	ld.global.u32 	%r455, [%rd29+2048];
	ld.global.u32 	%r454, [%rd29+2560];
	ld.global.u32 	%r453, [%rd29+3072];
	ld.global.u32 	%r452, [%rd29+3584];
	ld.global.u32 	%r451, [%rd29+4096];
	ld.global.u32 	%r450, [%rd29+4608];
	ld.global.u32 	%r449, [%rd29+5120];
	ld.global.u32 	%r448, [%rd29+5632];
	ld.global.u32 	%r447, [%rd29+6144];
	ld.global.u32 	%r446, [%rd29+6656];
	ld.global.u32 	%r445, [%rd29+7168];
	ld.global.u32 	%r444, [%rd29+7680];
	bra.uni 	$L__BB6_66;
$L__BB6_34:
	cvt.u32.u64 	%r202, %rd5;
	cvt.u32.u64 	%r55, %rd12;
	setp.ge.s32 	%p26, %r202, %r55;
	add.s64 	%rd25, %rd11, %rd5;
	shl.b64 	%rd26, %rd25, 2;
	add.s64 	%rd13, %rd1, %rd26;
	mov.b32 	%r459, -1;
	@%p26 bra 	$L__BB6_36;
	ld.global.u32 	%r459, [%rd13];
$L__BB6_36:
	setp.ge.s32 	%p27, %r8, %r55;
	mov.b32 	%r458, -1;
	@%p27 bra 	$L__BB6_38;
	ld.global.u32 	%r458, [%rd13+512];
$L__BB6_38:
	setp.ge.s32 	%p28, %r9, %r55;
	mov.b32 	%r457, -1;
	@%p28 bra 	$L__BB6_40;
	ld.global.u32 	%r457, [%rd13+1024];
$L__BB6_40:
	setp.ge.s32 	%p29, %r10, %r55;
	mov.b32 	%r456, -1;
	@%p29 bra 	$L__BB6_42;
	ld.global.u32 	%r456, [%rd13+1536];
$L__BB6_42:
	setp.ge.s32 	%p30, %r11, %r55;
	mov.b32 	%r455, -1;
	@%p30 bra 	$L__BB6_44;
	ld.global.u32 	%r455, [%rd13+2048];
$L__BB6_44:
	setp.ge.s32 	%p31, %r12, %r55;
	mov.b32 	%r454, -1;
	@%p31 bra 	$L__BB6_46;
	ld.global.u32 	%r454, [%rd13+2560];
$L__BB6_46:
	setp.ge.s32 	%p32, %r13, %r55;
	mov.b32 	%r453, -1;
	@%p32 bra 	$L__BB6_48;
	ld.global.u32 	%r453, [%rd13+3072];
$L__BB6_48:
	mov.u32 	%r210, %tid.x;
	add.s32 	%r211, %r210, 896;
	setp.ge.s32 	%p33, %r211, %r55;
	mov.b32 	%r452, -1;
	@%p33 bra 	$L__BB6_50;
	ld.global.u32 	%r452, [%rd13+3584];
$L__BB6_50:
	or.b32  	%r214, %r210, 1024;
	setp.ge.s32 	%p34, %r214, %r55;
	mov.b32 	%r451, -1;
	@%p34 bra 	$L__BB6_52;
	ld.global.u32 	%r451, [%rd13+4096];
$L__BB6_52:
	add.s32 	%r217, %r210, 1152;
	setp.ge.s32 	%p35, %r217, %r55;
	mov.b32 	%r450, -1;
	@%p35 bra 	$L__BB6_54;
	ld.global.u32 	%r450, [%rd13+4608];
$L__BB6_54:
	setp.ge.s32 	%p36, %r14, %r55;
	mov.b32 	%r449, -1;
	@%p36 bra 	$L__BB6_56;
	ld.global.u32 	%r449, [%rd13+5120];
$L__BB6_56:
	add.s32 	%r221, %r210, 1408;
	setp.ge.s32 	%p37, %r221, %r55;
	mov.b32 	%r448, -1;
	@%p37 bra 	$L__BB6_58;
	ld.global.u32 	%r448, [%rd13+5632];
$L__BB6_58:
	add.s32 	%r224, %r210, 1536;
	setp.ge.s32 	%p38, %r224, %r55;
	mov.b32 	%r447, -1;
	@%p38 bra 	$L__BB6_60;
	ld.global.u32 	%r447, [%rd13+6144];
$L__BB6_60:
	add.s32 	%r227, %r210, 1664;
	setp.ge.s32 	%p39, %r227, %r55;
	mov.b32 	%r446, -1;
	@%p39 bra 	$L__BB6_62;
	ld.global.u32 	%r446, [%rd13+6656];
$L__BB6_62:
	add.s32 	%r230, %r210, 1792;
	setp.ge.s32 	%p40, %r230, %r55;
	mov.b32 	%r445, -1;
	@%p40 bra 	$L__BB6_64;
	ld.global.u32 	%r445, [%rd13+7168];
$L__BB6_64:
	setp.ge.s32 	%p41, %r15, %r55;
	mov.b32 	%r444, -1;
	@%p41 bra 	$L__BB6_66;
	ld.global.u32 	%r444, [%rd13+7680];
$L__BB6_66:
	setp.le.s32 	%p42, %r159, %r158;
	@%p42 bra 	$L__BB6_69;
	mov.b32 	%r460, 0;
	mov.u32 	%r461, %r158;
$L__BB6_68:
	sub.s32 	%r233, %r159, %r461;
	shl.b32 	%r234, %r460, 10;
	mov.u32 	%r235, _ZZN3cub18CUB_300001_SM_10006detail10radix_sort30DeviceRadixSortHistogramKernelINS1_5radix10policy_hubIjNS0_8NullTypeEyE10Policy1000ELNS0_9SortOrderE0EjyNS1_21identity_decomposer_tEEEvPT2_PKT1_SB_iiT3_E12temp_storage;
	add.s32 	%r236, %r235, %r234;
	min.s32 	%r237, %r233, 8;
	mov.b32 	%r238, -1;
	shl.b32 	%r239, %r238, %r237;
	not.b32 	%r240, %r239;
	shr.u32 	%r241, %r459, %r461;
	and.b32  	%r242, %r241, %r240;
	shl.b32 	%r243, %r242, 2;
	add.s32 	%r244, %r236, %r243;
	atom.shared.add.u32 	%r245, [%r244], 1;
	shr.u32 	%r246, %r458, %r461;
	and.b32  	%r247, %r246, %r240;
	shl.b32 	%r248, %r247, 2;
	add.s32 	%r249, %r236, %r248;
	atom.shared.add.u32 	%r250, [%r249], 1;
	shr.u32 	%r251, %r457, %r461;
	and.b32  	%r252, %r251, %r240;
	shl.b32 	%r253, %r252, 2;
	add.s32 	%r254, %r236, %r253;
	atom.shared.add.u32 	%r255, [%r254], 1;
	shr.u32 	%r256, %r456, %r461;
	and.b32  	%r257, %r256, %r240;
	shl.b32 	%r258, %r257, 2;
	add.s32 	%r259, %r236, %r258;
	atom.shared.add.u32 	%r260, [%r259], 1;
	shr.u32 	%r261, %r455, %r461;
	and.b32  	%r262, %r261, %r240;
	shl.b32 	%r263, %r262, 2;
	add.s32 	%r264, %r236, %r263;
	atom.shared.add.u32 	%r265, [%r264], 1;
	shr.u32 	%r266, %r454, %r461;
	and.b32  	%r267, %r266, %r240;
	shl.b32 	%r268, %r267, 2;
	add.s32 	%r269, %r236, %r268;
	atom.shared.add.u32 	%r270, [%r269], 1;
	shr.u32 	%r271, %r453, %r461;
	and.b32  	%r272, %r271, %r240;
	shl.b32 	%r273, %r272, 2;
	add.s32 	%r274, %r236, %r273;
	atom.shared.add.u32 	%r275, [%r274], 1;
	shr.u32 	%r276, %r452, %r461;
	and.b32  	%r277, %r276, %r240;
	shl.b32 	%r278, %r277, 2;
	add.s32 	%r279, %r236, %r278;
	atom.shared.add.u32 	%r280, [%r279], 1;
	shr.u32 	%r281, %r451, %r461;
	and.b32  	%r282, %r281, %r240;
	shl.b32 	%r283, %r282, 2;
	add.s32 	%r284, %r236, %r283;
	atom.shared.add.u32 	%r285, [%r284], 1;
	shr.u32 	%r286, %r450, %r461;
	and.b32  	%r287, %r286, %r240;
	shl.b32 	%r288, %r287, 2;
	add.s32 	%r289, %r236, %r288;
	atom.shared.add.u32 	%r290, [%r289], 1;
	shr.u32 	%r291, %r449, %r461;
	and.b32  	%r292, %r291, %r240;
	shl.b32 	%r293, %r292, 2;
	add.s32 	%r294, %r236, %r293;
	atom.shared.add.u32 	%r295, [%r294], 1;
	shr.u32 	%r296, %r448, %r461;
	and.b32  	%r297, %r296, %r240;
	shl.b32 	%r298, %r297, 2;
	add.s32 	%r299, %r236, %r298;
	atom.shared.add.u32 	%r300, [%r299], 1;
	shr.u32 	%r301, %r447, %r461;
	and.b32  	%r302, %r301, %r240;
	shl.b32 	%r303, %r302, 2;
	add.s32 	%r304, %r236, %r303;
	atom.shared.add.u32 	%r305, [%r304], 1;
	shr.u32 	%r306, %r446, %r461;
	and.b32  	%r307, %r306, %r240;
	shl.b32 	%r308, %r307, 2;
	add.s32 	%r309, %r236, %r308;
	atom.shared.add.u32 	%r310, [%r309], 1;
	shr.u32 	%r311, %r445, %r461;
	and.b32  	%r312, %r311, %r240;
	shl.b32 	%r313, %r312, 2;
	add.s32 	%r314, %r236, %r313;
	atom.shared.add.u32 	%r315, [%r314], 1;
	shr.u32 	%r316, %r444, %r461;
	and.b32  	%r317, %r316, %r240;
	shl.b32 	%r318, %r317, 2;
	add.s32 	%r319, %r236, %r318;
	atom.shared.add.u32 	%r320, [%r319], 1;
	add.s32 	%r461, %r461, 8;
	add.s32 	%r460, %r460, 1;
	setp.lt.s32 	%p43, %r461, %r159;
	@%p43 bra 	$L__BB6_68;
$L__BB6_69:
	add.s64 	%rd136, %rd136, %rd4;
	setp.lt.u64 	%p44, %rd136, %rd9;
	@%p44 bra 	$L__BB6_32;
$L__BB6_70:
	bar.sync 	0;
	@%p1 bra 	$L__BB6_152;
	setp.lt.u32 	%p45, %r1, 7;
	mov.b32 	%r464, 0;
	@%p45 bra 	$L__BB6_90;
	mov.b32 	%r462, 0;
$L__BB6_73:
	.pragma "nounroll";
	shl.b32 	%r323, %r462, 10;
	add.s32 	%r108, %r6, %r323;
	ld.shared.u32 	%r109, [%r108];
	setp.eq.s32 	%p46, %r109, 0;
	@%p46 bra 	$L__BB6_75;
	cvt.u32.u64 	%r324, %rd5;
	shl.b32 	%r325, %r462, 8;
	add.s32 	%r326, %r325, %r324;
	mul.wide.u32 	%rd30, %r326, 8;
	add.s64 	%rd31, %rd2, %rd30;
	cvt.u64.u32 	%rd32, %r109;
	atom.global.add.u64 	%rd33, [%rd31], %rd32;
$L__BB6_75:
	ld.shared.u32 	%r110, [%r108+1024];
	setp.eq.s32 	%p47, %r110, 0;
	@%p47 bra 	$L__BB6_77;
	cvt.u32.u64 	%r327, %rd5;
	shl.b32 	%r328, %r462, 8;
	add.s32 	%r329, %r328, %r327;
	add.s32 	%r330, %r329, 256;
	mul.wide.u32 	%rd34, %r330, 8;
	add.s64 	%rd35, %rd2, %rd34;
	cvt.u64.u32 	%rd36, %r110;
	atom.global.add.u64 	%rd37, [%rd35], %rd36;
$L__BB6_77:
	ld.shared.u32 	%r111, [%r108+2048];
	setp.eq.s32 	%p48, %r111, 0;
	@%p48 bra 	$L__BB6_79;
	cvt.u32.u64 	%r331, %rd5;
	shl.b32 	%r332, %r462, 8;
	add.s32 	%r333, %r332, %r331;
	add.s32 	%r334, %r333, 512;
	mul.wide.u32 	%rd38, %r334, 8;
	add.s64 	%rd39, %rd2, %rd38;
	cvt.u64.u32 	%rd40, %r111;
	atom.global.add.u64 	%rd41, [%rd39], %rd40;
$L__BB6_79:
	ld.shared.u32 	%r112, [%r108+3072];
	setp.eq.s32 	%p49, %r112, 0;
	@%p49 bra 	$L__BB6_81;
	cvt.u32.u64 	%r335, %rd5;
	shl.b32 	%r336, %r462, 8;
	add.s32 	%r337, %r336, %r335;
	add.s32 	%r338, %r337, 768;
	mul.wide.u32 	%rd42, %r338, 8;
	add.s64 	%rd43, %rd2, %rd42;
	cvt.u64.u32 	%rd44, %r112;
	atom.global.add.u64 	%rd45, [%rd43], %rd44;
$L__BB6_81:
	ld.shared.u32 	%r113, [%r108+4096];
	setp.eq.s32 	%p50, %r113, 0;
	@%p50 bra 	$L__BB6_83;
	cvt.u32.u64 	%r339, %rd5;
	shl.b32 	%r340, %r462, 8;
	add.s32 	%r341, %r340, %r339;
	add.s32 	%r342, %r341, 1024;
	mul.wide.u32 	%rd46, %r342, 8;
	add.s64 	%rd47, %rd2, %rd46;
	cvt.u64.u32 	%rd48, %r113;
	atom.global.add.u64 	%rd49, [%rd47], %rd48;
$L__BB6_83:
	ld.shared.u32 	%r114, [%r108+5120];
	setp.eq.s32 	%p51, %r114, 0;
	@%p51 bra 	$L__BB6_85;
	cvt.u32.u64 	%r343, %rd5;
	shl.b32 	%r344, %r462, 8;
	add.s32 	%r345, %r344, %r343;
	add.s32 	%r346, %r345, 1280;
	mul.wide.u32 	%rd50, %r346, 8;
	add.s64 	%rd51, %rd2, %rd50;
	cvt.u64.u32 	%rd52, %r114;
	atom.global.add.u64 	%rd53, [%rd51], %rd52;
$L__BB6_85:
	ld.shared.u32 	%r115, [%r108+6144];
	setp.eq.s32 	%p52, %r115, 0;
	@%p52 bra 	$L__BB6_87;
	cvt.u32.u64 	%r347, %rd5;
	shl.b32 	%r348, %r462, 8;
	add.s32 	%r349, %r348, %r347;
	add.s32 	%r350, %r349, 1536;
	mul.wide.u32 	%rd54, %r350, 8;
	add.s64 	%rd55, %rd2, %rd54;
	cvt.u64.u32 	%rd56, %r115;
	atom.global.add.u64 	%rd57, [%rd55], %rd56;
$L__BB6_87:
	ld.shared.u32 	%r116, [%r108+7168];
	setp.eq.s32 	%p53, %r116, 0;
	@%p53 bra 	$L__BB6_89;
	cvt.u32.u64 	%r351, %rd5;
	shl.b32 	%r352, %r462, 8;
	add.s32 	%r353, %r352, %r351;
	add.s32 	%r354, %r353, 1792;
	mul.wide.u32 	%rd58, %r354, 8;
	add.s64 	%rd59, %rd2, %rd58;
	cvt.u64.u32 	%rd60, %r116;
	atom.global.add.u64 	%rd61, [%rd59], %rd60;
$L__BB6_89:
	add.s32 	%r462, %r462, 8;
	setp.ne.s32 	%p54, %r462, %r16;
	mov.u32 	%r464, %r16;
	@%p54 bra 	$L__BB6_73;
$L__BB6_90:
	add.s32 	%r119, %r5, -1;
	setp.eq.s32 	%p55, %r3, 0;
	@%p55 bra 	$L__BB6_111;
	setp.lt.u32 	%p56, %r4, 3;
	@%p56 bra 	$L__BB6_101;
	shl.b32 	%r355, %r464, 10;
	add.s32 	%r120, %r6, %r355;
	ld.shared.u32 	%r121, [%r120];
	setp.eq.s32 	%p57, %r121, 0;
	@%p57 bra 	$L__BB6_94;
	cvt.u32.u64 	%r356, %rd5;
	shl.b32 	%r357, %r464, 8;
	add.s32 	%r358, %r357, %r356;
	mul.wide.u32 	%rd62, %r358, 8;
	add.s64 	%rd63, %rd2, %rd62;
	cvt.u64.u32 	%rd64, %r121;
	atom.global.add.u64 	%rd65, [%rd63], %rd64;
$L__BB6_94:
	ld.shared.u32 	%r122, [%r120+1024];
	setp.eq.s32 	%p58, %r122, 0;
	@%p58 bra 	$L__BB6_96;
	cvt.u32.u64 	%r359, %rd5;
	shl.b32 	%r360, %r464, 8;
	add.s32 	%r361, %r360, %r359;
	add.s32 	%r362, %r361, 256;
	mul.wide.u32 	%rd66, %r362, 8;
	add.s64 	%rd67, %rd2, %rd66;
	cvt.u64.u32 	%rd68, %r122;
	atom.global.add.u64 	%rd69, [%rd67], %rd68;
$L__BB6_96:
	ld.shared.u32 	%r123, [%r120+2048];
	setp.eq.s32 	%p59, %r123, 0;
	@%p59 bra 	$L__BB6_98;
	cvt.u32.u64 	%r363, %rd5;
	shl.b32 	%r364, %r464, 8;
	add.s32 	%r365, %r364, %r363;
	add.s32 	%r366, %r365, 512;
	mul.wide.u32 	%rd70, %r366, 8;
	add.s64 	%rd71, %rd2, %rd70;
	cvt.u64.u32 	%rd72, %r123;
	atom.global.add.u64 	%rd73, [%rd71], %rd72;
$L__BB6_98:
	ld.shared.u32 	%r124, [%r120+3072];
	setp.eq.s32 	%p60, %r124, 0;
	@%p60 bra 	$L__BB6_100;
	cvt.u32.u64 	%r367, %rd5;
	shl.b32 	%r368, %r464, 8;
	add.s32 	%r369, %r368, %r367;
	add.s32 	%r370, %r369, 768;
	mul.wide.u32 	%rd74, %r370, 8;
	add.s64 	%rd75, %rd2, %rd74;
	cvt.u64.u32 	%rd76, %r124;
	atom.global.add.u64 	%rd77, [%rd75], %rd76;
$L__BB6_100:
	add.s32 	%r464, %r464, 4;
$L__BB6_101:
	setp.eq.s32 	%p61, %r5, 0;
	@%p61 bra 	$L__BB6_111;
	setp.eq.s32 	%p62, %r119, 0;
	@%p62 bra 	$L__BB6_108;
	shl.b32 	%r371, %r464, 10;
	add.s32 	%r127, %r6, %r371;
	ld.shared.u32 	%r128, [%r127];
	setp.eq.s32 	%p63, %r128, 0;
	@%p63 bra 	$L__BB6_105;
	cvt.u32.u64 	%r372, %rd5;
	shl.b32 	%r373, %r464, 8;
	add.s32 	%r374, %r373, %r372;
	mul.wide.u32 	%rd78, %r374, 8;
	add.s64 	%rd79, %rd2, %rd78;
	cvt.u64.u32 	%rd80, %r128;
	atom.global.add.u64 	%rd81, [%rd79], %rd80;
$L__BB6_105:
	ld.shared.u32 	%r129, [%r127+1024];
	setp.eq.s32 	%p64, %r129, 0;
	@%p64 bra 	$L__BB6_107;
	cvt.u32.u64 	%r375, %rd5;
	shl.b32 	%r376, %r464, 8;
	add.s32 	%r377, %r376, %r375;
	add.s32 	%r378, %r377, 256;
	mul.wide.u32 	%rd82, %r378, 8;
	add.s64 	%rd83, %rd2, %rd82;
	cvt.u64.u32 	%rd84, %r129;
	atom.global.add.u64 	%rd85, [%rd83], %rd84;
$L__BB6_107:
	add.s32 	%r464, %r464, 2;
$L__BB6_108:
	setp.eq.s32 	%p65, %r17, 0;
	@%p65 bra 	$L__BB6_111;
	shl.b32 	%r379, %r464, 10;
	add.s32 	%r380, %r6, %r379;
	ld.shared.u32 	%r132, [%r380];
	setp.eq.s32 	%p66, %r132, 0;
	@%p66 bra 	$L__BB6_111;
	cvt.u32.u64 	%r381, %rd5;
	shl.b32 	%r382, %r464, 8;
	add.s32 	%r383, %r382, %r381;
	mul.wide.u32 	%rd86, %r383, 8;
	add.s64 	%rd87, %rd2, %rd86;
	cvt.u64.u32 	%rd88, %r132;
	atom.global.add.u64 	%rd89, [%rd87], %rd88;
$L__BB6_111:
	cvt.u32.u64 	%r384, %rd5;
	setp.gt.u32 	%p67, %r384, 127;
	@%p67 bra 	$L__BB6_152;
	setp.lt.u32 	%p68, %r1, 7;
	mov.b32 	%r468, 0;
	@%p68 bra 	$L__BB6_131;
	mov.b32 	%r466, 0;
$L__BB6_114:
	.pragma "nounroll";
	shl.b32 	%r388, %r466, 10;
	add.s32 	%r134, %r6, %r388;
	ld.shared.u32 	%r135, [%r134+512];
	setp.eq.s32 	%p69, %r135, 0;
	shl.b32 	%r389, %r466, 8;
	add.s32 	%r390, %r389, %r384;
	mul.wide.u32 	%rd90, %r390, 8;
	add.s64 	%rd15, %rd2, %rd90;
	@%p69 bra 	$L__BB6_116;
	cvt.u64.u32 	%rd91, %r135;
	atom.global.add.u64 	%rd92, [%rd15+1024], %rd91;
$L__BB6_116:
	ld.shared.u32 	%r136, [%r134+1536];
	setp.eq.s32 	%p70, %r136, 0;
	@%p70 bra 	$L__BB6_118;
	cvt.u64.u32 	%rd93, %r136;
	atom.global.add.u64 	%rd94, [%rd15+3072], %rd93;
$L__BB6_118:
	ld.shared.u32 	%r137, [%r134+2560];
	setp.eq.s32 	%p71, %r137, 0;
	@%p71 bra 	$L__BB6_120;
	cvt.u64.u32 	%rd95, %r137;
	atom.global.add.u64 	%rd96, [%rd15+5120], %rd95;
$L__BB6_120:
	ld.shared.u32 	%r138, [%r134+3584];
	setp.eq.s32 	%p72, %r138, 0;
	@%p72 bra 	$L__BB6_122;
	cvt.u64.u32 	%rd97, %r138;
	atom.global.add.u64 	%rd98, [%rd15+7168], %rd97;
$L__BB6_122:
	ld.shared.u32 	%r139, [%r134+4608];
	setp.eq.s32 	%p73, %r139, 0;
	@%p73 bra 	$L__BB6_124;
	cvt.u64.u32 	%rd99, %r139;
	atom.global.add.u64 	%rd100, [%rd15+9216], %rd99;
$L__BB6_124:
	ld.shared.u32 	%r140, [%r134+5632];
	setp.eq.s32 	%p74, %r140, 0;
	@%p74 bra 	$L__BB6_126;
	cvt.u64.u32 	%rd101, %r140;
	atom.global.add.u64 	%rd102, [%rd15+11264], %rd101;
$L__BB6_126:
	ld.shared.u32 	%r141, [%r134+6656];
	setp.eq.s32 	%p75, %r141, 0;
	@%p75 bra 	$L__BB6_128;
	cvt.u64.u32 	%rd103, %r141;
	atom.global.add.u64 	%rd104, [%rd15+13312], %rd103;
$L__BB6_128:
	ld.shared.u32 	%r142, [%r134+7680];
	setp.eq.s32 	%p76, %r142, 0;
	@%p76 bra 	$L__BB6_130;
	cvt.u64.u32 	%rd105, %r142;
	atom.global.add.u64 	%rd106, [%rd15+15360], %rd105;
$L__BB6_130:
	add.s32 	%r466, %r466, 8;
	setp.ne.s32 	%p77, %r466, %r16;
	mov.u32 	%r468, %r16;
	@%p77 bra 	$L__BB6_114;
$L__BB6_131:
	setp.eq.s32 	%p78, %r3, 0;
	@%p78 bra 	$L__BB6_152;
	setp.lt.u32 	%p79, %r4, 3;
	@%p79 bra 	$L__BB6_142;
	shl.b32 	%r391, %r468, 10;
	add.s32 	%r145, %r6, %r391;
	ld.shared.u32 	%r146, [%r145+512];
	setp.eq.s32 	%p80, %r146, 0;
	@%p80 bra 	$L__BB6_135;
	shl.b32 	%r393, %r468, 8;
	add.s32 	%r394, %r393, %r384;
	mul.wide.u32 	%rd107, %r394, 8;
	add.s64 	%rd108, %rd2, %rd107;
	cvt.u64.u32 	%rd109, %r146;
	atom.global.add.u64 	%rd110, [%rd108+1024], %rd109;
$L__BB6_135:
	ld.shared.u32 	%r147, [%r145+1536];
	setp.eq.s32 	%p81, %r147, 0;
	@%p81 bra 	$L__BB6_137;
	shl.b32 	%r396, %r468, 8;
	add.s32 	%r397, %r396, %r384;
	add.s32 	%r398, %r397, 256;
	mul.wide.u32 	%rd111, %r398, 8;
	add.s64 	%rd112, %rd2, %rd111;
	cvt.u64.u32 	%rd113, %r147;
	atom.global.add.u64 	%rd114, [%rd112+1024], %rd113;
$L__BB6_137:
	ld.shared.u32 	%r148, [%r145+2560];
	setp.eq.s32 	%p82, %r148, 0;
	@%p82 bra 	$L__BB6_139;
	shl.b32 	%r400, %r468, 8;
	add.s32 	%r401, %r400, %r384;
	add.s32 	%r402, %r401, 512;
	mul.wide.u32 	%rd115, %r402, 8;
	add.s64 	%rd116, %rd2, %rd115;
	cvt.u64.u32 	%rd117, %r148;
	atom.global.add.u64 	%rd118, [%rd116+1024], %rd117;
$L__BB6_139:
	ld.shared.u32 	%r149, [%r145+3584];
	setp.eq.s32 	%p83, %r149, 0;
	@%p83 bra 	$L__BB6_141;
	shl.b32 	%r404, %r468, 8;
	add.s32 	%r405, %r404, %r384;
	add.s32 	%r406, %r405, 768;
	mul.wide.u32 	%rd119, %r406, 8;
	add.s64 	%rd120, %rd2, %rd119;
	cvt.u64.u32 	%rd121, %r149;
	atom.global.add.u64 	%rd122, [%rd120+1024], %rd121;
$L__BB6_141:
	add.s32 	%r468, %r468, 4;
$L__BB6_142:
	setp.eq.s32 	%p84, %r5, 0;
	@%p84 bra 	$L__BB6_152;
	setp.eq.s32 	%p85, %r119, 0;
	@%p85 bra 	$L__BB6_149;
	shl.b32 	%r407, %r468, 10;
	add.s32 	%r152, %r6, %r407;
	ld.shared.u32 	%r153, [%r152+512];
	setp.eq.s32 	%p86, %r153, 0;
	@%p86 bra 	$L__BB6_146;
	shl.b32 	%r409, %r468, 8;
	add.s32 	%r410, %r409, %r384;
	mul.wide.u32 	%rd123, %r410, 8;
	add.s64 	%rd124, %rd2, %rd123;
	cvt.u64.u32 	%rd125, %r153;
	atom.global.add.u64 	%rd126, [%rd124+1024], %rd125;
$L__BB6_146:
	ld.shared.u32 	%r154, [%r152+1536];
	setp.eq.s32 	%p87, %r154, 0;
	@%p87 bra 	$L__BB6_148;
	shl.b32 	%r412, %r468, 8;
	add.s32 	%r413, %r412, %r384;
	add.s32 	%r414, %r413, 256;
	mul.wide.u32 	%rd127, %r414, 8;
	add.s64 	%rd128, %rd2, %rd127;
	cvt.u64.u32 	%rd129, %r154;
	atom.global.add.u64 	%rd130, [%rd128+1024], %rd129;
$L__BB6_148:
	add.s32 	%r468, %r468, 2;
$L__BB6_149:
	setp.eq.s32 	%p88, %r17, 0;
	@%p88 bra 	$L__BB6_152;
	shl.b32 	%r415, %r468, 10;
	add.s32 	%r416, %r6, %r415;
	ld.shared.u32 	%r157, [%r416+512];
	setp.eq.s32 	%p89, %r157, 0;
	@%p89 bra 	$L__BB6_152;
	shl.b32 	%r418, %r468, 8;
	add.s32 	%r419, %r418, %r384;
	mul.wide.u32 	%rd131, %r419, 8;
	add.s64 	%rd132, %rd2, %rd131;
	cvt.u64.u32 	%rd133, %r157;
	atom.global.add.u64 	%rd134, [%rd132+1024], %rd133;
$L__BB6_152:
	bar.sync 	0;
	add.s64 	%rd135, %rd135, 1;
	setp.ne.s64 	%p90, %rd135, %rd6;
	@%p90 bra 	$L__BB6_2;
$L__BB6_153:
	ret;

}
	// .globl	_ZN3cub18CUB_300001_SM_10006detail10radix_sort33DeviceRadixSortExclusiveSumKernelINS1_5radix10policy_hubIjNS0_8NullTypeEyE10Policy1000EyEEvPT0_
.visible .entry _ZN3cub18CUB_300001_SM_10006detail10radix_sort33DeviceRadixSortExclusiveSumKernelINS1_5radix10policy_hubIjNS0_8NullTypeEyE10Policy1000EyEEvPT0_(
	.param .u64 .ptr .align 1 _ZN3cub18CUB_300001_SM_10006detail10radix_sort33DeviceRadixSortExclusiveSumKernelINS1_5radix10policy_hubIjNS0_8NullTypeEyE10Policy1000EyEEvPT0__param_0
)
{
	.reg .pred 	%p<4>;
	.reg .b32 	%r<28>;
	.reg .b64 	%rd<54>;
	// demoted variable
	.shared .align 16 .b8 _ZZN3cub18CUB_300001_SM_10006detail10radix_sort33DeviceRadixSortExclusiveSumKernelINS1_5radix10policy_hubIjNS0_8NullTypeEyE10Policy1000EyEEvPT0_E12temp_storage[2336];
	ld.param.u64 	%rd5, [_ZN3cub18CUB_300001_SM_10006detail10radix_sort33DeviceRadixSortExclusiveSumKernelINS1_5radix10policy_hubIjNS0_8NullTypeEyE10Policy1000EyEEvPT0__param_0];
	cvta.to.global.u64 	%rd6, %rd5;
	mov.u32 	%r3, %ctaid.x;
	shl.b32 	%r4, %r3, 8;
	mov.u32 	%r1, %tid.x;
	setp.gt.u32 	%p1, %r1, 255;
	add.s32 	%r5, %r4, %r1;
	mul.wide.s32 	%rd7, %r5, 8;
	add.s64 	%rd1, %rd6, %rd7;
	@%p1 bra 	$L__BB7_2;
	ld.global.u64 	%rd53, [%rd1];
$L__BB7_2:
	shr.u32 	%r6, %r1, 3;
	add.s32 	%r7, %r6, %r1;
	shl.b32 	%r8, %r7, 3;
	mov.u32 	%r9, _ZZN3cub18CUB_300001_SM_10006detail10radix_sort33DeviceRadixSortExclusiveSumKernelINS1_5radix10policy_hubIjNS0_8NullTypeEyE10Policy1000EyEEvPT0_E12temp_storage;
	add.s32 	%r10, %r9, %r8;
	add.s32 	%r2, %r10, 16;
	st.shared.u64 	[%r10+16], %rd53;
	bar.sync 	0;
	setp.gt.u32 	%p2, %r1, 31;
	@%p2 bra 	$L__BB7_4;
	mad.lo.s32 	%r27, %r1, 72, %r9;
	ld.shared.u64 	%rd23, [%r27+16];
	ld.shared.u64 	%rd24, [%r27+24];
	ld.shared.u64 	%rd25, [%r27+32];
	ld.shared.u64 	%rd26, [%r27+40];
	ld.shared.u64 	%rd27, [%r27+48];
	ld.shared.u64 	%rd28, [%r27+56];
	ld.shared.u64 	%rd29, [%r27+64];
	ld.shared.u64 	%rd30, [%r27+72];
	add.s64 	%rd31, %rd24, %rd23;
	add.s64 	%rd32, %rd31, %rd25;
	add.s64 	%rd33, %rd32, %rd26;
	add.s64 	%rd34, %rd33, %rd27;
	add.s64 	%rd35, %rd34, %rd28;
	add.s64 	%rd36, %rd35, %rd29;
	add.s64 	%rd10, %rd36, %rd30;
	mov.b32 	%r11, 1;
	mov.b32 	%r24, 0;
	mov.b32 	%r25, -1;
	// begin inline asm
	{  .reg .u64 r0;  .reg .u32 lo;  .reg .u32 hi;  .reg .pred p;  mov.b64 {lo, hi}, %rd10;  shfl.sync.up.b32 lo|p, lo, %r11, %r24, %r25;  shfl.sync.up.b32 hi|p, hi, %r11, %r24, %r25;  mov.b64 r0, {lo, hi};  @p add.u64 r0, r0, %rd10;  mov.u64 %rd8, r0;}
	// end inline asm
	mov.b32 	%r14, 2;
	// begin inline asm
	{  .reg .u64 r0;  .reg .u32 lo;  .reg .u32 hi;  .reg .pred p;  mov.b64 {lo, hi}, %rd8;  shfl.sync.up.b32 lo|p, lo, %r14, %r24, %r25;  shfl.sync.up.b32 hi|p, hi, %r14, %r24, %r25;  mov.b64 r0, {lo, hi};  @p add.u64 r0, r0, %rd8;  mov.u64 %rd11, r0;}
	// end inline asm
	mov.b32 	%r17, 4;
	// begin inline asm
	{  .reg .u64 r0;  .reg .u32 lo;  .reg .u32 hi;  .reg .pred p;  mov.b64 {lo, hi}, %rd11;  shfl.sync.up.b32 lo|p, lo, %r17, %r24, %r25;  shfl.sync.up.b32 hi|p, hi, %r17, %r24, %r25;  mov.b64 r0, {lo, hi};  @p add.u64 r0, r0, %rd11;  mov.u64 %rd14, r0;}
	// end inline asm
	mov.b32 	%r20, 8;
	// begin inline asm
	{  .reg .u64 r0;  .reg .u32 lo;  .reg .u32 hi;  .reg .pred p;  mov.b64 {lo, hi}, %rd14;  shfl.sync.up.b32 lo|p, lo, %r20, %r24, %r25;  shfl.sync.up.b32 hi|p, hi, %r20, %r24, %r25;  mov.b64 r0, {lo, hi};  @p add.u64 r0, r0, %rd14;  mov.u64 %rd17, r0;}
	// end inline asm
	mov.b32 	%r23, 16;
	// begin inline asm
	{  .reg .u64 r0;  .reg .u32 lo;  .reg .u32 hi;  .reg .pred p;  mov.b64 {lo, hi}, %rd17;  shfl.sync.up.b32 lo|p, lo, %r23, %r24, %r25;  shfl.sync.up.b32 hi|p, hi, %r23, %r24, %r25;  mov.b64 r0, {lo, hi};  @p add.u64 r0, r0, %rd17;  mov.u64 %rd20, r0;}
	// end inline asm
	sub.s64 	%rd37, %rd20, %rd10;
	ld.shared.u64 	%rd38, [%r27+16];
	ld.shared.u64 	%rd39, [%r27+24];
	ld.shared.u64 	%rd40, [%r27+32];
	ld.shared.u64 	%rd41, [%r27+40];
	ld.shared.u64 	%rd42, [%r27+48];
	ld.shared.u64 	%rd43, [%r27+56];
	ld.shared.u64 	%rd44, [%r27+64];
	add.s64 	%rd45, %rd38, %rd37;
	add.s64 	%rd46, %rd39, %rd45;
	add.s64 	%rd47, %rd40, %rd46;
	add.s64 	%rd48, %rd41, %rd47;
	add.s64 	%rd49, %rd42, %rd48;
	add.s64 	%rd50, %rd43, %rd49;
	add.s64 	%rd51, %rd44, %rd50;
	st.shared.u64 	[%r27+16], %rd37;
	st.shared.u64 	[%r27+24], %rd45;
	st.shared.u64 	[%r27+32], %rd46;
	st.shared.u64 	[%r27+40], %rd47;
	st.shared.u64 	[%r27+48], %rd48;
	st.shared.u64 	[%r27+56], %rd49;
	st.shared.u64 	[%r27+64], %rd50;
	st.shared.u64 	[%r27+72], %rd51;
$L__BB7_4:
	setp.gt.u32 	%p3, %r1, 255;
	bar.sync 	0;
	@%p3 bra 	$L__BB7_6;
	ld.shared.u64 	%rd52, [%r2];
	st.global.u64 	[%rd1], %rd52;
$L__BB7_6:
	ret;

}
	// .globl	_ZN3cub18CUB_300001_SM_10006detail10radix_sort29DeviceRadixSortOnesweepKernelINS1_5radix10policy_hubIjNS0_8NullTypeEyE10Policy1000ELNS0_9SortOrderE0EjS6_yiiNS1_21identity_decomposer_tEEEvPT5_SC_PT3_PKSD_PT1_PKSH_PT2_PKSL_T4_iiT6_
.visible .entry _ZN3cub18CUB_300001_SM_10006detail10radix_sort29DeviceRadixSortOnesweepKernelINS1_5radix10policy_hubIjNS0_8NullTypeEyE10Policy1000ELNS0_9SortOrderE0EjS6_yiiNS1_21identity_decomposer_tEEEvPT5_SC_PT3_PKSD_PT1_PKSH_PT2_PKSL_T4_iiT6_(
	.param .u64 .ptr .align 1 _ZN3cub18CUB_300001_SM_10006detail10radix_sort29DeviceRadixSortOnesweepKernelINS1_5radix10policy_hubIjNS0_8NullTypeEyE10Policy1000ELNS0_9SortOrderE0EjS6_yiiNS1_21identity_decomposer_tEEEvPT5_SC_PT3_PKSD_PT1_PKSH_PT2_PKSL_T4_iiT6__param_0,
	.param .u64 .ptr .align 1 _ZN3cub18CUB_300001_SM_10006detail10radix_sort29DeviceRadixSortOnesweepKernelINS1_5radix10policy_hubIjNS0_8NullTypeEyE10Policy1000ELNS0_9SortOrderE0EjS6_yiiNS1_21identity_decomposer_tEEEvPT5_SC_PT3_PKSD_PT1_PKSH_PT2_PKSL_T4_iiT6__param_1,
	.param .u64 .ptr .align 1 _ZN3cub18CUB_300001_SM_10006detail10radix_sort29DeviceRadixSortOnesweepKernelINS1_5radix10policy_hubIjNS0_8NullTypeEyE10Policy1000ELNS0_9SortOrderE0EjS6_yiiNS1_21identity_decomposer_tEEEvPT5_SC_PT3_PKSD_PT1_PKSH_PT2_PKSL_T4_iiT6__param_2,
	.param .u64 .ptr .align 1 _ZN3cub18CUB_300001_SM_10006detail10radix_sort29DeviceRadixSortOnesweepKernelINS1_5radix10policy_hubIjNS0_8NullTypeEyE10Policy1000ELNS0_9SortOrderE0EjS6_yiiNS1_21identity_decomposer_tEEEvPT5_SC_PT3_PKSD_PT1_PKSH_PT2_PKSL_T4_iiT6__param_3,
	.param .u64 .ptr .align 1 _ZN3cub18CUB_300001_SM_10006detail10radix_sort29DeviceRadixSortOnesweepKernelINS1_5radix10policy_hubIjNS0_8NullTypeEyE10Policy1000ELNS0_9SortOrderE0EjS6_yiiNS1_21identity_decomposer_tEEEvPT5_SC_PT3_PKSD_PT1_PKSH_PT2_PKSL_T4_iiT6__param_4,
	.param .u64 .ptr .align 1 _ZN3cub18CUB_300001_SM_10006detail10radix_sort29DeviceRadixSortOnesweepKernelINS1_5radix10policy_hubIjNS0_8NullTypeEyE10Policy1000ELNS0_9SortOrderE0EjS6_yiiNS1_21identity_decomposer_tEEEvPT5_SC_PT3_PKSD_PT1_PKSH_PT2_PKSL_T4_iiT6__param_5,
	.param .u64 .ptr .align 1 _ZN3cub18CUB_300001_SM_10006detail10radix_sort29DeviceRadixSortOnesweepKernelINS1_5radix10policy_hubIjNS0_8NullTypeEyE10Policy1000ELNS0_9SortOrderE0EjS6_yiiNS1_21identity_decomposer_tEEEvPT5_SC_PT3_PKSD_PT1_PKSH_PT2_PKSL_T4_iiT6__param_6,
	.param .u64 .ptr .align 1 _ZN3cub18CUB_300001_SM_10006detail10radix_sort29DeviceRadixSortOnesweepKernelINS1_5radix10policy_hubIjNS0_8NullTypeEyE10Policy1000ELNS0_9SortOrderE0EjS6_yiiNS1_21identity_decomposer_tEEEvPT5_SC_PT3_PKSD_PT1_PKSH_PT2_PKSL_T4_iiT6__param_7,
	.param .u32 _ZN3cub18CUB_300001_SM_10006detail10radix_sort29DeviceRadixSortOnesweepKernelINS1_5radix10policy_hubIjNS0_8NullTypeEyE10Policy1000ELNS0_9SortOrderE0EjS6_yiiNS1_21identity_decomposer_tEEEvPT5_SC_PT3_PKSD_PT1_PKSH_PT2_PKSL_T4_iiT6__param_8,
	.param .u32 _ZN3cub18CUB_300001_SM_10006detail10radix_sort29DeviceRadixSortOnesweepKernelINS1_5radix10policy_hubIjNS0_8NullTypeEyE10Policy1000ELNS0_9SortOrderE0EjS6_yiiNS1_21identity_decomposer_tEEEvPT5_SC_PT3_PKSD_PT1_PKSH_PT2_PKSL_T4_iiT6__param_9,
	.param .u32 _ZN3cub18CUB_300001_SM_10006detail10radix_sort29DeviceRadixSortOnesweepKernelINS1_5radix10policy_hubIjNS0_8NullTypeEyE10Policy1000ELNS0_9SortOrderE0EjS6_yiiNS1_21identity_decomposer_tEEEvPT5_SC_PT3_PKSD_PT1_PKSH_PT2_PKSL_T4_iiT6__param_10,
	.param .align 1 .b8 _ZN3cub18CUB_300001_SM_10006detail10radix_sort29DeviceRadixSortOnesweepKernelINS1_5radix10policy_hubIjNS0_8NullTypeEyE10Policy1000ELNS0_9SortOrderE0EjS6_yiiNS1_21identity_decomposer_tEEEvPT5_SC_PT3_PKSD_PT1_PKSH_PT2_PKSL_T4_iiT6__param_11[1]
)
.maxntid 384
{
	.reg .pred 	%p<143>;
	.reg .b32 	%r<1708>;
	.reg .b64 	%rd<242>;
	// demoted variable
	.shared .align 16 .b8 _ZZN3cub18CUB_300001_SM_10006detail10radix_sort29DeviceRadixSortOnesweepKernelINS1_5radix10policy_hubIjNS0_8NullTypeEyE10Policy1000ELNS0_9SortOrderE0EjS6_yiiNS1_21identity_decomposer_tEEEvPT5_SC_PT3_PKSD_PT1_PKSH_PT2_PKSL_T4_iiT6_E1s[31232];
	ld.param.u64 	%rd18, [_ZN3cub18CUB_300001_SM_10006detail10radix_sort29DeviceRadixSortOnesweepKernelINS1_5radix10policy_hubIjNS0_8NullTypeEyE10Policy1000ELNS0_9SortOrderE0EjS6_yiiNS1_21identity_decomposer_tEEEvPT5_SC_PT3_PKSD_PT1_PKSH_PT2_PKSL_T4_iiT6__param_1];
	ld.param.u64 	%rd22, [_ZN3cub18CUB_300001_SM_10006detail10radix_sort29DeviceRadixSortOnesweepKernelINS1_5radix10policy_hubIjNS0_8NullTypeEyE10Policy1000ELNS0_9SortOrderE0EjS6_yiiNS1_21identity_decomposer_tEEEvPT5_SC_PT3_PKSD_PT1_PKSH_PT2_PKSL_T4_iiT6__param_5];
	ld.param.u32 	%r247, [_ZN3cub18CUB_300001_SM_10006detail10radix_sort29DeviceRadixSortOnesweepKernelINS1_5radix10policy_hubIjNS0_8NullTypeEyE10Policy1000ELNS0_9SortOrderE0EjS6_yiiNS1_21identity_decomposer_tEEEvPT5_SC_PT3_PKSD_PT1_PKSH_PT2_PKSL_T4_iiT6__param_10];
	cvta.to.global.u64 	%rd1, %rd22;
	mov.u32 	%r1, %tid.x;
	shr.u32 	%r2, %r1, 5;
	// begin inline asm
	mov.u32 %r248, %laneid;
	// end inline asm
	setp.ne.s32 	%p1, %r1, 0;
	@%p1 bra 	$L__BB8_2;
	cvta.to.global.u64 	%rd23, %rd18;
	atom.global.add.u32 	%r249, [%rd23], 1;
	st.shared.u32 	[_ZZN3cub18CUB_300001_SM_10006detail10radix_sort29DeviceRadixSortOnesweepKernelINS1_5radix10policy_hubIjNS0_8NullTypeEyE10Policy1000ELNS0_9SortOrderE0EjS6_yiiNS1_21identity_decomposer_tEEEvPT5_SC_PT3_PKSD_PT1_PKSH_PT2_PKSL_T4_iiT6_E1s+29184], %r249;
$L__BB8_2:
	ld.param.u32 	%r1582, [_ZN3cub18CUB_300001_SM_10006detail10radix_sort29DeviceRadixSortOnesweepKernelINS1_5radix10policy_hubIjNS0_8NullTypeEyE10Policy1000ELNS0_9SortOrderE0EjS6_yiiNS1_21identity_decomposer_tEEEvPT5_SC_PT3_PKSD_PT1_PKSH_PT2_PKSL_T4_iiT6__param_8];
	bar.sync 	0;
	ld.shared.u32 	%r4, [_ZZN3cub18CUB_300001_SM_10006detail10radix_sort29DeviceRadixSortOnesweepKernelINS1_5radix10policy_hubIjNS0_8NullTypeEyE10Policy1000ELNS0_9SortOrderE0EjS6_yiiNS1_21identity_decomposer_tEEEvPT5_SC_PT3_PKSD_PT1_PKSH_PT2_PKSL_T4_iiT6_E1s+29184];
	mul.lo.s32 	%r250, %r4, 7296;
	add.s32 	%r251, %r250, 7296;
	setp.gt.s32 	%p2, %r251, %r1582;
	cvt.s64.s32 	%rd2, %r250;
	@%p2 bra 	$L__BB8_4;
	and.b32  	%r252, %r1, 31;
	and.b32  	%r253, %r1, 992;
	mul.lo.s32 	%r254, %r253, 19;
	or.b32  	%r255, %r254, %r252;
	cvt.u64.u32 	%rd24, %r255;
	add.s64 	%rd25, %rd24, %rd2;
	shl.b64 	%rd26, %rd25, 2;
	add.s64 	%rd27, %rd1, %rd26;
	ld.global.u32 	%r1653, [%rd27];
	ld.global.u32 	%r1654, [%rd27+128];
	ld.global.u32 	%r1655, [%rd27+256];
	ld.global.u32 	%r1656, [%rd27+384];
	ld.global.u32 	%r1657, [%rd27+512];
	ld.global.u32 	%r1658, [%rd27+640];
	ld.global.u32 	%r1659, [%rd27+768];
	ld.global.u32 	%r1660, [%rd27+896];
	ld.global.u32 	%r1661, [%rd27+1024];
	ld.global.u32 	%r1662, [%rd27+1152];
	ld.global.u32 	%r1663, [%rd27+1280];
	ld.global.u32 	%r1664, [%rd27+1408];
	ld.global.u32 	%r1665, [%rd27+1536];
	ld.global.u32 	%r1666, [%rd27+1664];
	ld.global.u32 	%r1667, [%rd27+1792];
	ld.global.u32 	%r1668, [%rd27+1920];
	ld.global.u32 	%r1669, [%rd27+2048];
	ld.global.u32 	%r1670, [%rd27+2176];
	ld.global.u32 	%r1671, [%rd27+2304];
	bra.uni 	$L__BB8_42;
$L__BB8_4:
	ld.param.u32 	%r1583, [_ZN3cub18CUB_300001_SM_10006detail10radix_sort29DeviceRadixSortOnesweepKernelINS1_5radix10policy_hubIjNS0_8NullTypeEyE10Policy1000ELNS0_9SortOrderE0EjS6_yiiNS1_21identity_decomposer_tEEEvPT5_SC_PT3_PKSD_PT1_PKSH_PT2_PKSL_T4_iiT6__param_8];
	cvt.u32.u64 	%r257, %rd2;
	sub.s32 	%r24, %r1583, %r257;
	and.b32  	%r258, %r1, 31;
	and.b32  	%r259, %r1, 992;
	mul.lo.s32 	%r260, %r259, 19;
	or.b32  	%r25, %r260, %r258;
	setp.ge.s32 	%p3, %r25, %r24;
	cvt.u64.u32 	%rd28, %r25;
	add.s64 	%rd29, %rd28, %rd2;
	shl.b64 	%rd30, %rd29, 2;
	add.s64 	%rd3, %rd1, %rd30;
	mov.b32 	%r1653, -1;
	@%p3 bra 	$L__BB8_6;
	ld.global.u32 	%r1653, [%rd3];
$L__BB8_6:
	add.s32 	%r262, %r25, 32;
	setp.ge.s32 	%p4, %r262, %r24;
	mov.b32 	%r1654, -1;
	@%p4 bra 	$L__BB8_8;
	ld.global.u32 	%r1654, [%rd3+128];
$L__BB8_8:
	add.s32 	%r264, %r25, 64;
	setp.ge.s32 	%p5, %r264, %r24;
	mov.b32 	%r1655, -1;
	@%p5 bra 	$L__BB8_10;
	ld.global.u32 	%r1655, [%rd3+256];
$L__BB8_10:
	add.s32 	%r266, %r25, 96;
	setp.ge.s32 	%p6, %r266, %r24;
	mov.b32 	%r1656, -1;
	@%p6 bra 	$L__BB8_12;
	ld.global.u32 	%r1656, [%rd3+384];
$L__BB8_12:
	add.s32 	%r268, %r25, 128;
	setp.ge.s32 	%p7, %r268, %r24;
	mov.b32 	%r1657, -1;
	@%p7 bra 	$L__BB8_14;
	ld.global.u32 	%r1657, [%rd3+512];
$L__BB8_14:
	add.s32 	%r270, %r25, 160;
	setp.ge.s32 	%p8, %r270, %r24;
	mov.b32 	%r1658, -1;
	@%p8 bra 	$L__BB8_16;
	ld.global.u32 	%r1658, [%rd3+640];
$L__BB8_16:
	add.s32 	%r272, %r25, 192;
	setp.ge.s32 	%p9, %r272, %r24;
	mov.b32 	%r1659, -1;
	@%p9 bra 	$L__BB8_18;
	ld.global.u32 	%r1659, [%rd3+768];
$L__BB8_18:
	add.s32 	%r274, %r25, 224;
	setp.ge.s32 	%p10, %r274, %r24;
	mov.b32 	%r1660, -1;
	@%p10 bra 	$L__BB8_20;
	ld.global.u32 	%r1660, [%rd3+896];
$L__BB8_20:
	add.s32 	%r276, %r25, 256;
	setp.ge.s32 	%p11, %r276, %r24;
	mov.b32 	%r1661, -1;
	@%p11 bra 	$L__BB8_22;
	ld.global.u32 	%r1661, [%rd3+1024];
$L__BB8_22:
	add.s32 	%r278, %r25, 288;
	setp.ge.s32 	%p12, %r278, %r24;
	mov.b32 	%r1662, -1;
	@%p12 bra 	$L__BB8_24;
	ld.global.u32 	%r1662, [%rd3+1152];
$L__BB8_24:
	add.s32 	%r280, %r25, 320;
	setp.ge.s32 	%p13, %r280, %r24;
	mov.b32 	%r1663, -1;
	@%p13 bra 	$L__BB8_26;
	ld.global.u32 	%r1663, [%rd3+1280];
$L__BB8_26:
	add.s32 	%r282, %r25, 352;
	setp.ge.s32 	%p14, %r282, %r24;
	mov.b32 	%r1664, -1;
	@%p14 bra 	$L__BB8_28;
	ld.global.u32 	%r1664, [%rd3+1408];
$L__BB8_28:
	add.s32 	%r284, %r25, 384;
	setp.ge.s32 	%p15, %r284, %r24;
	mov.b32 	%r1665, -1;
	@%p15 bra 	$L__BB8_30;
	ld.global.u32 	%r1665, [%rd3+1536];
$L__BB8_30:
	add.s32 	%r286, %r25, 416;
	setp.ge.s32 	%p16, %r286, %r24;
	mov.b32 	%r1666, -1;
	@%p16 bra 	$L__BB8_32;
	ld.global.u32 	%r1666, [%rd3+1664];
$L__BB8_32:
	add.s32 	%r288, %r25, 448;
	setp.ge.s32 	%p17, %r288, %r24;
	mov.b32 	%r1667, -1;
	@%p17 bra 	$L__BB8_34;
	ld.global.u32 	%r1667, [%rd3+1792];
$L__BB8_34:
	add.s32 	%r290, %r25, 480;
	setp.ge.s32 	%p18, %r290, %r24;
	mov.b32 	%r1668, -1;
	@%p18 bra 	$L__BB8_36;
	ld.global.u32 	%r1668, [%rd3+1920];
$L__BB8_36:
	add.s32 	%r292, %r25, 512;
	setp.ge.s32 	%p19, %r292, %r24;
	mov.b32 	%r1669, -1;
	@%p19 bra 	$L__BB8_38;
	ld.global.u32 	%r1669, [%rd3+2048];
$L__BB8_38:
	add.s32 	%r294, %r25, 544;
	setp.ge.s32 	%p20, %r294, %r24;
	mov.b32 	%r1670, -1;
	@%p20 bra 	$L__BB8_40;
	ld.global.u32 	%r1670, [%rd3+2176];
$L__BB8_40:
	add.s32 	%r296, %r25, 576;
	setp.ge.s32 	%p21, %r296, %r24;
	mov.b32 	%r1671, -1;
	@%p21 bra 	$L__BB8_42;
	ld.global.u32 	%r1671, [%rd3+2304];
$L__BB8_42:
	mov.b32 	%r297, -1;
	shl.b32 	%r298, %r297, %r247;
	not.b32 	%r82, %r298;
	shl.b32 	%r299, %r2, 10;
	mov.u32 	%r300, _ZZN3cub18CUB_300001_SM_10006detail10radix_sort29DeviceRadixSortOnesweepKernelINS1_5radix10policy_hubIjNS0_8NullTypeEyE10Policy1000ELNS0_9SortOrderE0EjS6_yiiNS1_21identity_decomposer_tEEEvPT5_SC_PT3_PKSD_PT1_PKSH_PT2_PKSL_T4_iiT6_E1s;
	add.s32 	%r83, %r300, %r299;
	setp.gt.s32 	%p22, %r248, 255;
	@%p22 bra 	$L__BB8_55;
	max.s32 	%r301, %r248, 224;
	sub.s32 	%r302, %r301, %r248;
	add.s32 	%r303, %r302, 31;
	shr.u32 	%r304, %r303, 5;
	add.s32 	%r84, %r304, 1;
	and.b32  	%r85, %r84, 15;
	setp.lt.u32 	%p23, %r303, 480;
	mov.u32 	%r1675, %r248;
	@%p23 bra 	$L__BB8_46;
	and.b32  	%r305, %r84, 268435440;
	neg.s32 	%r1673, %r305;
	shl.b32 	%r307, %r248, 2;
	add.s32 	%r308, %r299, %r307;
	add.s32 	%r310, %r308, %r300;
	add.s32 	%r1672, %r310, 1024;
	mov.u32 	%r1675, %r248;
$L__BB8_45:
	.pragma "nounroll";
	mov.b32 	%r311, 0;
	st.shared.u32 	[%r1672+-1024], %r311;
	st.shared.u32 	[%r1672+-896], %r311;
	st.shared.u32 	[%r1672+-768], %r311;
	st.shared.u32 	[%r1672+-640], %r311;
	st.shared.u32 	[%r1672+-512], %r311;
	st.shared.u32 	[%r1672+-384], %r311;
	st.shared.u32 	[%r1672+-256], %r311;
	st.shared.u32 	[%r1672+-128], %r311;
	st.shared.u32 	[%r1672], %r311;
	st.shared.u32 	[%r1672+128], %r311;
	st.shared.u32 	[%r1672+256], %r311;
	st.shared.u32 	[%r1672+384], %r311;
	st.shared.u32 	[%r1672+512], %r311;
	st.shared.u32 	[%r1672+640], %r311;
	st.shared.u32 	[%r1672+768], %r311;
	st.shared.u32 	[%r1672+896], %r311;
	add.s32 	%r1675, %r1675, 512;
	add.s32 	%r1673, %r1673, 16;
	add.s32 	%r1672, %r1672, 2048;
	setp.ne.s32 	%p24, %r1673, 0;
	@%p24 bra 	$L__BB8_45;
$L__BB8_46:
	setp.eq.s32 	%p25, %r85, 0;
	@%p25 bra 	$L__BB8_55;
	and.b32  	%r95, %r84, 7;
	setp.lt.u32 	%p26, %r85, 8;
	@%p26 bra 	$L__BB8_49;
	shl.b32 	%r312, %r1675, 2;
	add.s32 	%r313, %r83, %r312;
	mov.b32 	%r314, 0;
	st.shared.u32 	[%r313], %r314;
	st.shared.u32 	[%r313+128], %r314;
	st.shared.u32 	[%r313+256], %r314;
	st.shared.u32 	[%r313+384], %r314;
	st.shared.u32 	[%r313+512], %r314;
	st.shared.u32 	[%r313+640], %r314;
	st.shared.u32 	[%r313+768], %r314;
	st.shared.u32 	[%r313+896], %r314;
	add.s32 	%r1675, %r1675, 256;
$L__BB8_49:
	setp.eq.s32 	%p27, %r95, 0;
	@%p27 bra 	$L__BB8_55;
	and.b32  	%r98, %r84, 3;
	setp.lt.u32 	%p28, %r95, 4;
	@%p28 bra 	$L__BB8_52;
	shl.b32 	%r315, %r1675, 2;
	add.s32 	%r316, %r83, %r315;
	mov.b32 	%r317, 0;
	st.shared.u32 	[%r316], %r317;
	st.shared.u32 	[%r316+128], %r317;
	st.shared.u32 	[%r316+256], %r317;
	st.shared.u32 	[%r316+384], %r317;
	add.s32 	%r1675, %r1675, 128;
$L__BB8_52:
	setp.eq.s32 	%p29, %r98, 0;
	@%p29 bra 	$L__BB8_55;
	shl.b32 	%r319, %r1675, 2;
	add.s32 	%r320, %r299, %r319;
	add.s32 	%r1679, %r300, %r320;
	neg.s32 	%r1678, %r98;
$L__BB8_54:
	.pragma "nounroll";
	mov.b32 	%r322, 0;
	st.shared.u32 	[%r1679], %r322;
	add.s32 	%r1679, %r1679, 128;
	add.s32 	%r1678, %r1678, 1;
	setp.ne.s32 	%p30, %r1678, 0;
	@%p30 bra 	$L__BB8_54;
$L__BB8_55:
	ld.param.u32 	%r1590, [_ZN3cub18CUB_300001_SM_10006detail10radix_sort29DeviceRadixSortOnesweepKernelINS1_5radix10policy_hubIjNS0_8NullTypeEyE10Policy1000ELNS0_9SortOrderE0EjS6_yiiNS1_21identity_decomposer_tEEEvPT5_SC_PT3_PKSD_PT1_PKSH_PT2_PKSL_T4_iiT6__param_9];
	bar.warp.sync 	-1;
	shr.u32 	%r324, %r1653, %r1590;
	and.b32  	%r107, %r324, %r82;
	shl.b32 	%r325, %r1, 5;
	and.b32  	%r326, %r325, 31744;
	mov.u32 	%r327, _ZZN3cub18CUB_300001_SM_10006detail10radix_sort29DeviceRadixSortOnesweepKernelINS1_5radix10policy_hubIjNS0_8NullTypeEyE10Policy1000ELNS0_9SortOrderE0EjS6_yiiNS1_21identity_decomposer_tEEEvPT5_SC_PT3_PKSD_PT1_PKSH_PT2_PKSL_T4_iiT6_E1s;
	add.s32 	%r328, %r327, %r326;
	shl.b32 	%r329, %r107, 2;
	add.s32 	%r108, %r328, %r329;
	atom.shared.add.u32 	%r330, [%r108], 1;
	shr.u32 	%r331, %r1654, %r1590;
	and.b32  	%r332, %r331, %r82;
	shl.b32 	%r333, %r332, 2;
	add.s32 	%r109, %r328, %r333;
	atom.shared.add.u32 	%r334, [%r109], 1;
	shr.u32 	%r335, %r1655, %r1590;
	and.b32  	%r336, %r335, %r82;
	shl.b32 	%r337, %r336, 2;
	add.s32 	%r110, %r328, %r337;
	atom.shared.add.u32 	%r338, [%r110], 1;
	shr.u32 	%r339, %r1656, %r1590;
	and.b32  	%r340, %r339, %r82;
	shl.b32 	%r341, %r340, 2;
	add.s32 	%r111, %r328, %r341;
	atom.shared.add.u32 	%r342, [%r111], 1;
	shr.u32 	%r343, %r1657, %r1590;
	and.b32  	%r344, %r343, %r82;
	shl.b32 	%r345, %r344, 2;
	add.s32 	%r112, %r328, %r345;
	atom.shared.add.u32 	%r346, [%r112], 1;
	shr.u32 	%r347, %r1658, %r1590;
	and.b32  	%r348, %r347, %r82;
	shl.b32 	%r349, %r348, 2;
	add.s32 	%r113, %r328, %r349;
	atom.shared.add.u32 	%r350, [%r113], 1;
	shr.u32 	%r351, %r1659, %r1590;
	and.b32  	%r352, %r351, %r82;
	shl.b32 	%r353, %r352, 2;
	add.s32 	%r114, %r328, %r353;
	atom.shared.add.u32 	%r354, [%r114], 1;
	shr.u32 	%r355, %r1660, %r1590;
	and.b32  	%r356, %r355, %r82;
	shl.b32 	%r357, %r356, 2;
	add.s32 	%r358, %r328, %r357;
	atom.shared.add.u32 	%r359, [%r358], 1;
	shr.u32 	%r360, %r1661, %r1590;
	and.b32  	%r361, %r360, %r82;
	shl.b32 	%r362, %r361, 2;
	add.s32 	%r363, %r328, %r362;
	atom.shared.add.u32 	%r364, [%r363], 1;
	shr.u32 	%r365, %r1662, %r1590;
	and.b32  	%r366, %r365, %r82;
	shl.b32 	%r367, %r366, 2;
	add.s32 	%r115, %r328, %r367;
	atom.shared.add.u32 	%r368, [%r115], 1;
	shr.u32 	%r369, %r1663, %r1590;
	and.b32  	%r370, %r369, %r82;
	shl.b32 	%r371, %r370, 2;
	add.s32 	%r116, %r328, %r371;
	atom.shared.add.u32 	%r372, [%r116], 1;
	shr.u32 	%r373, %r1664, %r1590;
	and.b32  	%r374, %r373, %r82;
	shl.b32 	%r375, %r374, 2;
	add.s32 	%r117, %r328, %r375;
	atom.shared.add.u32 	%r376, [%r117], 1;
	shr.u32 	%r377, %r1665, %r1590;
	and.b32  	%r378, %r377, %r82;
	shl.b32 	%r379, %r378, 2;
	add.s32 	%r118, %r328, %r379;
	atom.shared.add.u32 	%r380, [%r118], 1;
	shr.u32 	%r381, %r1666, %r1590;
	and.b32  	%r382, %r381, %r82;
	shl.b32 	%r383, %r382, 2;
	add.s32 	%r119, %r328, %r383;
	atom.shared.add.u32 	%r384, [%r119], 1;
	shr.u32 	%r385, %r1667, %r1590;
	and.b32  	%r386, %r385, %r82;
	shl.b32 	%r387, %r386, 2;
	add.s32 	%r120, %r328, %r387;
	atom.shared.add.u32 	%r388, [%r120], 1;
	shr.u32 	%r389, %r1668, %r1590;
	and.b32  	%r390, %r389, %r82;
	shl.b32 	%r391, %r390, 2;
	add.s32 	%r392, %r328, %r391;
	atom.shared.add.u32 	%r393, [%r392], 1;
	shr.u32 	%r394, %r1669, %r1590;
	and.b32  	%r395, %r394, %r82;
	shl.b32 	%r396, %r395, 2;
	add.s32 	%r397, %r328, %r396;
	atom.shared.add.u32 	%r398, [%r397], 1;
	shr.u32 	%r399, %r1670, %r1590;
	and.b32  	%r400, %r399, %r82;
	shl.b32 	%r401, %r400, 2;
	add.s32 	%r402, %r328, %r401;
	atom.shared.add.u32 	%r403, [%r402], 1;
	shr.u32 	%r404, %r1671, %r1590;
	and.b32  	%r405, %r404, %r82;
	shl.b32 	%r406, %r405, 2;
	add.s32 	%r407, %r328, %r406;
	atom.shared.add.u32 	%r408, [%r407], 1;
	bar.sync 	0;
	setp.gt.u32 	%p31, %r1, 255;
	shl.b32 	%r409, %r1, 2;
	add.s32 	%r121, %r327, %r409;
	mov.b32 	%r1680, 0;
	@%p31 bra 	$L__BB8_57;
	ld.shared.u32 	%r410, [%r121];
	mov.b32 	%r411, 0;
	st.shared.u32 	[%r121], %r411;
	ld.shared.u32 	%r412, [%r121+1024];
	st.shared.u32 	[%r121+1024], %r410;
	add.s32 	%r413, %r412, %r410;
	ld.shared.u32 	%r414, [%r121+2048];
	st.shared.u32 	[%r121+2048], %r413;
	add.s32 	%r415, %r414, %r413;
	ld.shared.u32 	%r416, [%r121+3072];
	st.shared.u32 	[%r121+3072], %r415;
	add.s32 	%r417, %r416, %r415;
	ld.shared.u32 	%r418, [%r121+4096];
	st.shared.u32 	[%r121+4096], %r417;
	add.s32 	%r419, %r418, %r417;
	ld.shared.u32 	%r420, [%r121+5120];
	st.shared.u32 	[%r121+5120], %r419;
	add.s32 	%r421, %r420, %r419;
	ld.shared.u32 	%r422, [%r121+6144];
	st.shared.u32 	[%r121+6144], %r421;
	add.s32 	%r423, %r422, %r421;
	ld.shared.u32 	%r424, [%r121+7168];
	st.shared.u32 	[%r121+7168], %r423;
	add.s32 	%r425, %r424, %r423;
	ld.shared.u32 	%r426, [%r121+8192];
	st.shared.u32 	[%r121+8192], %r425;
	add.s32 	%r427, %r426, %r425;
	ld.shared.u32 	%r428, [%r121+9216];
	st.shared.u32 	[%r121+9216], %r427;
	add.s32 	%r429, %r428, %r427;
	ld.shared.u32 	%r430, [%r121+10240];
	st.shared.u32 	[%r121+10240], %r429;
	add.s32 	%r431, %r430, %r429;
	ld.shared.u32 	%r432, [%r121+11264];
	st.shared.u32 	[%r121+11264], %r431;
	add.s32 	%r1680, %r432, %r431;
$L__BB8_57:
	ld.param.u64 	%rd230, [_ZN3cub18CUB_300001_SM_10006detail10radix_sort29DeviceRadixSortOnesweepKernelINS1_5radix10policy_hubIjNS0_8NullTypeEyE10Policy1000ELNS0_9SortOrderE0EjS6_yiiNS1_21identity_decomposer_tEEEvPT5_SC_PT3_PKSD_PT1_PKSH_PT2_PKSL_T4_iiT6__param_0];
	cvta.to.global.u64 	%rd4, %rd230;
	setp.gt.u32 	%p32, %r1, 255;
	@%p32 bra 	$L__BB8_59;
	or.b32  	%r433, %r1680, 1073741824;
	shl.b32 	%r434, %r4, 8;
	add.s32 	%r435, %r434, %r1;
	mul.wide.s32 	%rd31, %r435, 4;
	add.s64 	%rd32, %rd4, %rd31;
	st.volatile.global.u32 	[%rd32], %r433;
$L__BB8_59:
	ld.param.u64 	%rd239, [_ZN3cub18CUB_300001_SM_10006detail10radix_sort29DeviceRadixSortOnesweepKernelINS1_5radix10policy_hubIjNS0_8NullTypeEyE10Policy1000ELNS0_9SortOrderE0EjS6_yiiNS1_21identity_decomposer_tEEEvPT5_SC_PT3_PKSD_PT1_PKSH_PT2_PKSL_T4_iiT6__param_4];
	cvta.to.global.u64 	%rd5, %rd239;
	setp.lt.u32 	%p33, %r1, 256;
	setp.eq.s32 	%p34, %r1680, 7296;
	and.pred  	%p35, %p33, %p34;
	selp.u32 	%r436, 1, 0, %p35;
	{ 
	.reg .pred 	%p1; 
	.reg .pred 	%p2; 
	setp.ne.u32 	%p1, %r436, 0; 
	bar.red.or.pred 	%p2, 0, %p1; 
	selp.u32 	%r437, 1, 0, %p2; 
	}
	setp.eq.s32 	%p36, %r437, 0;
	cvt.u64.u32 	%rd6, %r1;
	@%p36 bra 	$L__BB8_111;
	shl.b32 	%r438, %r1, 3;
	add.s32 	%r440, %r327, %r438;
	add.s32 	%r124, %r440, 29184;
	@%p32 bra 	$L__BB8_68;
	ld.param.u64 	%rd237, [_ZN3cub18CUB_300001_SM_10006detail10radix_sort29DeviceRadixSortOnesweepKernelINS1_5radix10policy_hubIjNS0_8NullTypeEyE10Policy1000ELNS0_9SortOrderE0EjS6_yiiNS1_21identity_decomposer_tEEEvPT5_SC_PT3_PKSD_PT1_PKSH_PT2_PKSL_T4_iiT6__param_3];
	cvta.to.global.u64 	%rd33, %rd237;
	shl.b64 	%rd34, %rd6, 3;
	add.s64 	%rd35, %rd33, %rd34;
	ld.global.u64 	%rd36, [%rd35];
	setp.gt.u32 	%p38, %r1, %r107;
	selp.b64 	%rd37, 7296, 0, %p38;
	sub.s64 	%rd240, %rd36, %rd37;
	st.shared.u64 	[%r124], %rd240;
	setp.lt.s32 	%p39, %r4, 1;
	mov.u32 	%r1684, %r1680;
	@%p39 bra 	$L__BB8_67;
	mov.b32 	%r1682, -1;
	mov.u32 	%r1681, %r4;
	mov.u32 	%r1684, %r1680;
$L__BB8_63:
	add.s32 	%r128, %r1681, -1;
$L__BB8_64:
	membar.cta;
	shl.b32 	%r442, %r128, 8;
	add.s32 	%r443, %r442, %r1;
	mul.wide.s32 	%rd38, %r443, 4;
	add.s64 	%rd39, %rd4, %rd38;
	ld.volatile.global.u32 	%r129, [%rd39];
	setp.eq.s32 	%p40, %r129, 0;
	@%p40 bra 	$L__BB8_64;
	and.b32  	%r444, %r129, 1073741823;
	add.s32 	%r1684, %r444, %r1684;
	setp.gt.s32 	%p41, %r129, -1;
	vote.sync.ballot.b32 	%r1682, %p41, %r1682;
	setp.gt.u32 	%p43, %r1681, 1;
	and.pred  	%p44, %p41, %p43;
	mov.u32 	%r1681, %r128;
	@%p44 bra 	$L__BB8_63;
	ld.shared.u64 	%rd240, [%r124];
$L__BB8_67:
	or.b32  	%r445, %r1684, -2147483648;
	shl.b32 	%r446, %r4, 8;
	add.s32 	%r447, %r446, %r1;
	mul.wide.s32 	%rd40, %r447, 4;
	add.s64 	%rd41, %rd4, %rd40;
	st.volatile.global.u32 	[%rd41], %r445;
	sub.s32 	%r448, %r1684, %r1680;
	cvt.s64.s32 	%rd42, %r448;
	add.s64 	%rd43, %rd240, %rd42;
	st.shared.u64 	[%r124], %rd43;
$L__BB8_68:
	ld.param.u32 	%r1584, [_ZN3cub18CUB_300001_SM_10006detail10radix_sort29DeviceRadixSortOnesweepKernelINS1_5radix10policy_hubIjNS0_8NullTypeEyE10Policy1000ELNS0_9SortOrderE0EjS6_yiiNS1_21identity_decomposer_tEEEvPT5_SC_PT3_PKSD_PT1_PKSH_PT2_PKSL_T4_iiT6__param_8];
	ld.param.u64 	%rd233, [_ZN3cub18CUB_300001_SM_10006detail10radix_sort29DeviceRadixSortOnesweepKernelINS1_5radix10policy_hubIjNS0_8NullTypeEyE10Policy1000ELNS0_9SortOrderE0EjS6_yiiNS1_21identity_decomposer_tEEEvPT5_SC_PT3_PKSD_PT1_PKSH_PT2_PKSL_T4_iiT6__param_2];
	mad.lo.s32 	%r133, %r4, 7296, 7296;
	setp.lt.s32 	%p46, %r133, %r1584;
	setp.eq.s64 	%p47, %rd233, 0;
	or.pred  	%p48, %p47, %p46;
	or.pred  	%p49, %p32, %p48;
	@%p49 bra 	$L__BB8_70;
	ld.param.u64 	%rd234, [_ZN3cub18CUB_300001_SM_10006detail10radix_sort29DeviceRadixSortOnesweepKernelINS1_5radix10policy_hubIjNS0_8NullTypeEyE10Policy1000ELNS0_9SortOrderE0EjS6_yiiNS1_21identity_decomposer_tEEEvPT5_SC_PT3_PKSD_PT1_PKSH_PT2_PKSL_T4_iiT6__param_2];
	ld.shared.u64 	%rd44, [%r124];
	setp.gt.u32 	%p50, %r1, %r107;
	selp.b64 	%rd45, 7296, 0, %p50;
	cvt.s64.s32 	%rd46, %r1680;
	add.s64 	%rd47, %rd45, %rd46;
	add.s64 	%rd48, %rd47, %rd44;
	cvta.to.global.u64 	%rd49, %rd234;
	shl.b64 	%rd50, %rd6, 3;
	add.s64 	%rd51, %rd49, %rd50;
	st.global.u64 	[%rd51], %rd48;
$L__BB8_70:
	ld.param.u32 	%r1585, [_ZN3cub18CUB_300001_SM_10006detail10radix_sort29DeviceRadixSortOnesweepKernelINS1_5radix10policy_hubIjNS0_8NullTypeEyE10Policy1000ELNS0_9SortOrderE0EjS6_yiiNS1_21identity_decomposer_tEEEvPT5_SC_PT3_PKSD_PT1_PKSH_PT2_PKSL_T4_iiT6__param_8];
	setp.gt.s32 	%p51, %r133, %r1585;
	bar.sync 	0;
	shl.b32 	%r449, %r107, 3;
	add.s32 	%r451, %r327, %r449;
	ld.shared.u64 	%rd10, [%r451+29184];
	@%p51 bra 	$L__BB8_72;
	and.b32  	%r452, %r1, 31;
	and.b32  	%r453, %r1, 992;
	mul.lo.s32 	%r454, %r453, 19;
	or.b32  	%r455, %r454, %r452;
	cvt.u64.u32 	%rd52, %r455;
	add.s64 	%rd53, %rd10, %rd52;
	shl.b64 	%rd54, %rd53, 2;
	add.s64 	%rd55, %rd5, %rd54;
	st.global.u32 	[%rd55], %r1653;
	st.global.u32 	[%rd55+128], %r1654;
	st.global.u32 	[%rd55+256], %r1655;
	st.global.u32 	[%rd55+384], %r1656;
	st.global.u32 	[%rd55+512], %r1657;
	st.global.u32 	[%rd55+640], %r1658;
	st.global.u32 	[%rd55+768], %r1659;
	st.global.u32 	[%rd55+896], %r1660;
	st.global.u32 	[%rd55+1024], %r1661;
	st.global.u32 	[%rd55+1152], %r1662;
	st.global.u32 	[%rd55+1280], %r1663;
	st.global.u32 	[%rd55+1408], %r1664;
	st.global.u32 	[%rd55+1536], %r1665;
	st.global.u32 	[%rd55+1664], %r1666;
	st.global.u32 	[%rd55+1792], %r1667;
	st.global.u32 	[%rd55+1920], %r1668;
	st.global.u32 	[%rd55+2048], %r1669;
	st.global.u32 	[%rd55+2176], %r1670;
	st.global.u32 	[%rd55+2304], %r1671;
	bra.uni 	$L__BB8_110;
$L__BB8_72:
	ld.param.u32 	%r1586, [_ZN3cub18CUB_300001_SM_10006detail10radix_sort29DeviceRadixSortOnesweepKernelINS1_5radix10policy_hubIjNS0_8NullTypeEyE10Policy1000ELNS0_9SortOrderE0EjS6_yiiNS1_21identity_decomposer_tEEEvPT5_SC_PT3_PKSD_PT1_PKSH_PT2_PKSL_T4_iiT6__param_8];
	mad.lo.s32 	%r134, %r4, -7296, %r1586;
	and.b32  	%r456, %r1, 31;
	and.b32  	%r457, %r1, 992;
	mul.lo.s32 	%r458, %r457, 19;
	or.b32  	%r135, %r458, %r456;
	setp.ge.s32 	%p52, %r135, %r134;
	cvt.u64.u32 	%rd56, %r135;
	add.s64 	%rd57, %rd10, %rd56;
	shl.b64 	%rd58, %rd57, 2;
	add.s64 	%rd11, %rd5, %rd58;
	@%p52 bra 	$L__BB8_74;
	st.global.u32 	[%rd11], %r1653;
$L__BB8_74:
	add.s32 	%r459, %r135, 32;
	setp.ge.s32 	%p53, %r459, %r134;
	@%p53 bra 	$L__BB8_76;
	st.global.u32 	[%rd11+128], %r1654;
$L__BB8_76:
	add.s32 	%r460, %r135, 64;
	setp.ge.s32 	%p54, %r460, %r134;
	@%p54 bra 	$L__BB8_78;
	st.global.u32 	[%rd11+256], %r1655;
$L__BB8_78:
	add.s32 	%r461, %r135, 96;
	setp.ge.s32 	%p55, %r461, %r134;
	@%p55 bra 	$L__BB8_80;
	st.global.u32 	[%rd11+384], %r1656;
$L__BB8_80:
	add.s32 	%r462, %r135, 128;
	setp.ge.s32 	%p56, %r462, %r134;
	@%p56 bra 	$L__BB8_82;
	st.global.u32 	[%rd11+512], %r1657;
$L__BB8_82:
	add.s32 	%r463, %r135, 160;
	setp.ge.s32 	%p57, %r463, %r134;
	@%p57 bra 	$L__BB8_84;
	st.global.u32 	[%rd11+640], %r1658;
$L__BB8_84:
	add.s32 	%r464, %r135, 192;
	setp.ge.s32 	%p58, %r464, %r134;
	@%p58 bra 	$L__BB8_86;
	st.global.u32 	[%rd11+768], %r1659;
$L__BB8_86:
	add.s32 	%r465, %r135, 224;
	setp.ge.s32 	%p59, %r465, %r134;
	@%p59 bra 	$L__BB8_88;
	st.global.u32 	[%rd11+896], %r1660;
$L__BB8_88:
	add.s32 	%r466, %r135, 256;
	setp.ge.s32 	%p60, %r466, %r134;
	@%p60 bra 	$L__BB8_90;
	st.global.u32 	[%rd11+1024], %r1661;
$L__BB8_90:
	add.s32 	%r467, %r135, 288;
	setp.ge.s32 	%p61, %r467, %r134;
	@%p61 bra 	$L__BB8_92;
	st.global.u32 	[%rd11+1152], %r1662;
$L__BB8_92:
	add.s32 	%r468, %r135, 320;
	setp.ge.s32 	%p62, %r468, %r134;
	@%p62 bra 	$L__BB8_94;
	st.global.u32 	[%rd11+1280], %r1663;
$L__BB8_94:
	add.s32 	%r469, %r135, 352;
	setp.ge.s32 	%p63, %r469, %r134;
	@%p63 bra 	$L__BB8_96;
	st.global.u32 	[%rd11+1408], %r1664;
$L__BB8_96:
	add.s32 	%r470, %r135, 384;
	setp.ge.s32 	%p64, %r470, %r134;
	@%p64 bra 	$L__BB8_98;
	st.global.u32 	[%rd11+1536], %r1665;
$L__BB8_98:
	add.s32 	%r471, %r135, 416;
	setp.ge.s32 	%p65, %r471, %r134;
	@%p65 bra 	$L__BB8_100;
	st.global.u32 	[%rd11+1664], %r1666;
$L__BB8_100:
	add.s32 	%r472, %r135, 448;
	setp.ge.s32 	%p66, %r472, %r134;
	@%p66 bra 	$L__BB8_102;
	st.global.u32 	[%rd11+1792], %r1667;
$L__BB8_102:
	add.s32 	%r473, %r135, 480;
	setp.ge.s32 	%p67, %r473, %r134;
	@%p67 bra 	$L__BB8_104;
	st.global.u32 	[%rd11+1920], %r1668;
$L__BB8_104:
	add.s32 	%r474, %r135, 512;
	setp.ge.s32 	%p68, %r474, %r134;
	@%p68 bra 	$L__BB8_106;
	st.global.u32 	[%rd11+2048], %r1669;
$L__BB8_106:
	add.s32 	%r475, %r135, 544;
	setp.ge.s32 	%p69, %r475, %r134;
	@%p69 bra 	$L__BB8_108;
	st.global.u32 	[%rd11+2176], %r1670;
$L__BB8_108:
	add.s32 	%r476, %r135, 576;
	setp.ge.s32 	%p70, %r476, %r134;
	@%p70 bra 	$L__BB8_110;
	st.global.u32 	[%rd11+2304], %r1671;
$L__BB8_110:
	// begin inline asm
	exit;
	// end inline asm
$L__BB8_111:
	mul.hi.u32 	%r477, %r1, 357913942;
	add.s32 	%r478, %r477, %r1;
	shl.b32 	%r479, %r478, 2;
	add.s32 	%r481, %r327, %r479;
	add.s32 	%r136, %r481, 13328;
	st.shared.u32 	[%r481+13328], %r1680;
	bar.sync 	0;
	setp.gt.u32 	%p71, %r1, 31;
	@%p71 bra 	$L__BB8_113;
	mov.u32 	%r512, _ZZN3cub18CUB_300001_SM_10006detail10radix_sort29DeviceRadixSortOnesweepKernelINS1_5radix10policy_hubIjNS0_8NullTypeEyE10Policy1000ELNS0_9SortOrderE0EjS6_yiiNS1_21identity_decomposer_tEEEvPT5_SC_PT3_PKSD_PT1_PKSH_PT2_PKSL_T4_iiT6_E1s;
	mad.lo.s32 	%r513, %r1, 52, %r512;
	ld.shared.u32 	%r514, [%r513+13328];
	ld.shared.u32 	%r515, [%r513+13332];
	ld.shared.u32 	%r516, [%r513+13336];
	ld.shared.u32 	%r517, [%r513+13340];
	ld.shared.u32 	%r518, [%r513+13344];
	ld.shared.u32 	%r519, [%r513+13348];
	ld.shared.u32 	%r520, [%r513+13352];
	ld.shared.u32 	%r521, [%r513+13356];
	ld.shared.u32 	%r522, [%r513+13360];
	ld.shared.u32 	%r523, [%r513+13364];
	ld.shared.u32 	%r524, [%r513+13368];
	ld.shared.u32 	%r525, [%r513+13372];
	add.s32 	%r526, %r515, %r514;
	add.s32 	%r527, %r526, %r516;
	add.s32 	%r528, %r527, %r517;
	add.s32 	%r529, %r528, %r518;
	add.s32 	%r530, %r529, %r519;
	add.s32 	%r531, %r530, %r520;
	add.s32 	%r532, %r531, %r521;
	add.s32 	%r533, %r532, %r522;
	add.s32 	%r534, %r533, %r523;
	add.s32 	%r535, %r534, %r524;
	add.s32 	%r486, %r535, %r525;
	mov.b32 	%r484, 1;
	mov.b32 	%r509, 0;
	mov.b32 	%r511, -1;
	// begin inline asm
	{  .reg .s32 r0;  .reg .pred p;  shfl.sync.up.b32 r0|p, %r486, %r484, %r509, %r511;  @p add.s32 r0, r0, %r486;  mov.s32 %r482, r0;}
	// end inline asm
	mov.b32 	%r490, 2;
	// begin inline asm
	{  .reg .s32 r0;  .reg .pred p;  shfl.sync.up.b32 r0|p, %r482, %r490, %r509, %r511;  @p add.s32 r0, r0, %r482;  mov.s32 %r488, r0;}
	// end inline asm
	mov.b32 	%r496, 4;
	// begin inline asm
	{  .reg .s32 r0;  .reg .pred p;  shfl.sync.up.b32 r0|p, %r488, %r496, %r509, %r511;  @p add.s32 r0, r0, %r488;  mov.s32 %r494, r0;}
	// end inline asm
	mov.b32 	%r502, 8;
	// begin inline asm
	{  .reg .s32 r0;  .reg .pred p;  shfl.sync.up.b32 r0|p, %r494, %r502, %r509, %r511;  @p add.s32 r0, r0, %r494;  mov.s32 %r500, r0;}
	// end inline asm
	mov.b32 	%r508, 16;
	// begin inline asm
	{  .reg .s32 r0;  .reg .pred p;  shfl.sync.up.b32 r0|p, %r500, %r508, %r509, %r511;  @p add.s32 r0, r0, %r500;  mov.s32 %r506, r0;}
	// end inline asm
	sub.s32 	%r536, %r506, %r486;
	add.s32 	%r537, %r514, %r536;
	add.s32 	%r538, %r515, %r537;
	add.s32 	%r539, %r516, %r538;
	add.s32 	%r540, %r517, %r539;
	add.s32 	%r541, %r518, %r540;
	add.s32 	%r542, %r519, %r541;
	add.s32 	%r543, %r520, %r542;
	add.s32 	%r544, %r521, %r543;
	add.s32 	%r545, %r522, %r544;
	add.s32 	%r546, %r523, %r545;
	add.s32 	%r547, %r524, %r546;
	st.shared.u32 	[%r513+13328], %r536;
	st.shared.u32 	[%r513+13332], %r537;
	st.shared.u32 	[%r513+13336], %r538;
	st.shared.u32 	[%r513+13340], %r539;
	st.shared.u32 	[%r513+13344], %r540;
	st.shared.u32 	[%r513+13348], %r541;
	st.shared.u32 	[%r513+13352], %r542;
	st.shared.u32 	[%r513+13356], %r543;
	st.shared.u32 	[%r513+13360], %r544;
	st.shared.u32 	[%r513+13364], %r545;
	st.shared.u32 	[%r513+13368], %r546;
	st.shared.u32 	[%r513+13372], %r547;
$L__BB8_113:
	setp.gt.u32 	%p72, %r1, 255;
	bar.sync 	0;
	ld.shared.u32 	%r137, [%r136];
	@%p72 bra 	$L__BB8_115;
	ld.shared.u32 	%r548, [%r121];
	add.s32 	%r549, %r548, %r137;
	st.shared.u32 	[%r121], %r549;
	ld.shared.u32 	%r550, [%r121+1024];
	add.s32 	%r551, %r550, %r137;
	st.shared.u32 	[%r121+1024], %r551;
	ld.shared.u32 	%r552, [%r121+2048];
	add.s32 	%r553, %r552, %r137;
	st.shared.u32 	[%r121+2048], %r553;
	ld.shared.u32 	%r554, [%r121+3072];
	add.s32 	%r555, %r554, %r137;
	st.shared.u32 	[%r121+3072], %r555;
	ld.shared.u32 	%r556, [%r121+4096];
	add.s32 	%r557, %r556, %r137;
	st.shared.u32 	[%r121+4096], %r557;
	ld.shared.u32 	%r558, [%r121+5120];
	add.s32 	%r559, %r558, %r137;
	st.shared.u32 	[%r121+5120], %r559;
	ld.shared.u32 	%r560, [%r121+6144];
	add.s32 	%r561, %r560, %r137;
	st.shared.u32 	[%r121+6144], %r561;
	ld.shared.u32 	%r562, [%r121+7168];
	add.s32 	%r563, %r562, %r137;
	st.shared.u32 	[%r121+7168], %r563;
	ld.shared.u32 	%r564, [%r121+8192];
	add.s32 	%r565, %r564, %r137;
	st.shared.u32 	[%r121+8192], %r565;
	ld.shared.u32 	%r566, [%r121+9216];
	add.s32 	%r567, %r566, %r137;
	st.shared.u32 	[%r121+9216], %r567;
	ld.shared.u32 	%r568, [%r121+10240];
	add.s32 	%r569, %r568, %r137;
	st.shared.u32 	[%r121+10240], %r569;
	ld.shared.u32 	%r570, [%r121+11264];
	add.s32 	%r571, %r570, %r137;
	st.shared.u32 	[%r121+11264], %r571;
$L__BB8_115:
	bar.sync 	0;
	// begin inline asm
	mov.u32 %r572, %lanemask_le;
	// end inline asm
	mov.b32 	%r575, 1;
	// begin inline asm
	{
    .reg .pred p;
    and.b32 %r573, %r107, %r575;    setp.ne.u32 p, %r573, 0;
    vote.ballot.sync.b32 %r573, p, 0xffffffff;
    @!p not.b32 %r573, %r573;
}

	// end inline asm
	mov.b32 	%r578, 2;
	// begin inline asm
	{
    .reg .pred p;
    and.b32 %r576, %r107, %r578;    setp.ne.u32 p, %r576, 0;
    vote.ballot.sync.b32 %r576, p, 0xffffffff;
    @!p not.b32 %r576, %r576;
}

	// end inline asm
	and.b32  	%r598, %r576, %r573;
	mov.b32 	%r581, 4;
	// begin inline asm
	{
    .reg .pred p;
    and.b32 %r579, %r107, %r581;    setp.ne.u32 p, %r579, 0;
    vote.ballot.sync.b32 %r579, p, 0xffffffff;
    @!p not.b32 %r579, %r579;
}

	// end inline asm
	and.b32  	%r599, %r579, %r598;
	mov.b32 	%r584, 8;
	// begin inline asm
	{
    .reg .pred p;
    and.b32 %r582, %r107, %r584;    setp.ne.u32 p, %r582, 0;
    vote.ballot.sync.b32 %r582, p, 0xffffffff;
    @!p not.b32 %r582, %r582;
}

	// end inline asm
	and.b32  	%r600, %r582, %r599;
	mov.b32 	%r587, 16;
	// begin inline asm
	{
    .reg .pred p;
    and.b32 %r585, %r107, %r587;    setp.ne.u32 p, %r585, 0;
    vote.ballot.sync.b32 %r585, p, 0xffffffff;
    @!p not.b32 %r585, %r585;
}

	// end inline asm
	and.b32  	%r601, %r585, %r600;
	mov.b32 	%r590, 32;
	// begin inline asm
	{
    .reg .pred p;
    and.b32 %r588, %r107, %r590;    setp.ne.u32 p, %r588, 0;
    vote.ballot.sync.b32 %r588, p, 0xffffffff;
    @!p not.b32 %r588, %r588;
}

	// end inline asm
	and.b32  	%r602, %r588, %r601;
	mov.b32 	%r593, 64;
	// begin inline asm
	{
    .reg .pred p;
    and.b32 %r591, %r107, %r593;    setp.ne.u32 p, %r591, 0;
    vote.ballot.sync.b32 %r591, p, 0xffffffff;
    @!p not.b32 %r591, %r591;
}

	// end inline asm
	and.b32  	%r603, %r591, %r602;
	mov.b32 	%r596, 128;
	// begin inline asm
	{
    .reg .pred p;
    and.b32 %r594, %r107, %r596;    setp.ne.u32 p, %r594, 0;
    vote.ballot.sync.b32 %r594, p, 0xffffffff;
    @!p not.b32 %r594, %r594;
}

	// end inline asm
	and.b32  	%r604, %r594, %r603;
	clz.b32 	%r605, %r604;
	sub.s32 	%r139, 31, %r605;
	and.b32  	%r606, %r572, %r604;
	popc.b32 	%r140, %r606;
	setp.ne.s32 	%p73, %r248, %r139;
	mov.b32 	%r1685, 0;
	@%p73 bra 	$L__BB8_117;
	atom.shared.add.u32 	%r1685, [%r108], %r140;
$L__BB8_117:
	ld.param.u32 	%r1591, [_ZN3cub18CUB_300001_SM_10006detail10radix_sort29DeviceRadixSortOnesweepKernelINS1_5radix10policy_hubIjNS0_8NullTypeEyE10Policy1000ELNS0_9SortOrderE0EjS6_yiiNS1_21identity_decomposer_tEEEvPT5_SC_PT3_PKSD_PT1_PKSH_PT2_PKSL_T4_iiT6__param_9];
	shfl.sync.idx.b32	%r632|%p74, %r1685, %r139, 31, -1;
	add.s32 	%r143, %r140, %r632;
	shr.u32 	%r633, %r1654, %r1591;
	and.b32  	%r629, %r633, %r82;
	mov.b32 	%r609, 1;
	// begin inline asm
	{
    .reg .pred p;
    and.b32 %r607, %r629, %r609;    setp.ne.u32 p, %r607, 0;
    vote.ballot.sync.b32 %r607, p, 0xffffffff;
    @!p not.b32 %r607, %r607;
}

	// end inline asm
	mov.b32 	%r612, 2;
	// begin inline asm
	{
    .reg .pred p;
    and.b32 %r610, %r629, %r612;    setp.ne.u32 p, %r610, 0;
    vote.ballot.sync.b32 %r610, p, 0xffffffff;
    @!p not.b32 %r610, %r610;
}

	// end inline asm
	and.b32  	%r634, %r610, %r607;
	mov.b32 	%r615, 4;
	// begin inline asm
	{
    .reg .pred p;
    and.b32 %r613, %r629, %r615;    setp.ne.u32 p, %r613, 0;
    vote.ballot.sync.b32 %r613, p, 0xffffffff;
    @!p not.b32 %r613, %r613;
}

	// end inline asm
	and.b32  	%r635, %r613, %r634;
	mov.b32 	%r618, 8;
	// begin inline asm
	{
    .reg .pred p;
    and.b32 %r616, %r629, %r618;    setp.ne.u32 p, %r616, 0;
    vote.ballot.sync.b32 %r616, p, 0xffffffff;
    @!p not.b32 %r616, %r616;
}

	// end inline asm
	and.b32  	%r636, %r616, %r635;
	mov.b32 	%r621, 16;
	// begin inline asm
	{
    .reg .pred p;
    and.b32 %r619, %r629, %r621;    setp.ne.u32 p, %r619, 0;
    vote.ballot.sync.b32 %r619, p, 0xffffffff;
    @!p not.b32 %r619, %r619;
}

	// end inline asm
	and.b32  	%r637, %r619, %r636;
	mov.b32 	%r624, 32;
	// begin inline asm
	{
    .reg .pred p;
    and.b32 %r622, %r629, %r624;    setp.ne.u32 p, %r622, 0;
    vote.ballot.sync.b32 %r622, p, 0xffffffff;
    @!p not.b32 %r622, %r622;
}

	// end inline asm
	and.b32  	%r638, %r622, %r637;
	mov.b32 	%r627, 64;
	// begin inline asm
	{
    .reg .pred p;
    and.b32 %r625, %r629, %r627;    setp.ne.u32 p, %r625, 0;
    vote.ballot.sync.b32 %r625, p, 0xffffffff;
    @!p not.b32 %r625, %r625;
}

	// end inline asm
	and.b32  	%r639, %r625, %r638;
	mov.b32 	%r630, 128;
	// begin inline asm
	{
    .reg .pred p;
    and.b32 %r628, %r629, %r630;    setp.ne.u32 p, %r628, 0;
    vote.ballot.sync.b32 %r628, p, 0xffffffff;
    @!p not.b32 %r628, %r628;
}

	// end inline asm
	and.b32  	%r640, %r628, %r639;
	clz.b32 	%r641, %r640;
	sub.s32 	%r144, 31, %r641;
	and.b32  	%r642, %r572, %r640;
	popc.b32 	%r145, %r642;
	setp.ne.s32 	%p75, %r248, %r144;
	mov.b32 	%r1686, 0;
	@%p75 bra 	$L__BB8_119;
	atom.shared.add.u32 	%r1686, [%r109], %r145;
$L__BB8_119:
	ld.param.u32 	%r1592, [_ZN3cub18CUB_300001_SM_10006detail10radix_sort29DeviceRadixSortOnesweepKernelINS1_5radix10policy_hubIjNS0_8NullTypeEyE10Policy1000ELNS0_9SortOrderE0EjS6_yiiNS1_21identity_decomposer_tEEEvPT5_SC_PT3_PKSD_PT1_PKSH_PT2_PKSL_T4_iiT6__param_9];
	shfl.sync.idx.b32	%r668|%p76, %r1686, %r144, 31, -1;
	add.s32 	%r148, %r145, %r668;
	shr.u32 	%r669, %r1655, %r1592;
	and.b32  	%r665, %r669, %r82;
	mov.b32 	%r645, 1;
	// begin inline asm
	{
    .reg .pred p;
    and.b32 %r643, %r665, %r645;    setp.ne.u32 p, %r643, 0;
    vote.ballot.sync.b32 %r643, p, 0xffffffff;
    @!p not.b32 %r643, %r643;
}

	// end inline asm
	mov.b32 	%r648, 2;
	// begin inline asm
	{
    .reg .pred p;
    and.b32 %r646, %r665, %r648;    setp.ne.u32 p, %r646, 0;
    vote.ballot.sync.b32 %r646, p, 0xffffffff;
    @!p not.b32 %r646, %r646;
}

	// end inline asm
	and.b32  	%r670, %r646, %r643;
	mov.b32 	%r651, 4;
	// begin inline asm
	{
    .reg .pred p;
    and.b32 %r649, %r665, %r651;    setp.ne.u32 p, %r649, 0;
    vote.ballot.sync.b32 %r649, p, 0xffffffff;
    @!p not.b32 %r649, %r649;
}

	// end inline asm
	and.b32  	%r671, %r649, %r670;
	mov.b32 	%r654, 8;
	// begin inline asm
	{
    .reg .pred p;
    and.b32 %r652, %r665, %r654;    setp.ne.u32 p, %r652, 0;
    vote.ballot.sync.b32 %r652, p, 0xffffffff;
    @!p not.b32 %r652, %r652;
}

	// end inline asm
	and.b32  	%r672, %r652, %r671;
	mov.b32 	%r657, 16;
	// begin inline asm
	{
    .reg .pred p;
    and.b32 %r655, %r665, %r657;    setp.ne.u32 p, %r655, 0;
    vote.ballot.sync.b32 %r655, p, 0xffffffff;
    @!p not.b32 %r655, %r655;
}

	// end inline asm
	and.b32  	%r673, %r655, %r672;
	mov.b32 	%r660, 32;
	// begin inline asm
	{
    .reg .pred p;
    and.b32 %r658, %r665, %r660;    setp.ne.u32 p, %r658, 0;
    vote.ballot.sync.b32 %r658, p, 0xffffffff;
    @!p not.b32 %r658, %r658;
}

	// end inline asm
	and.b32  	%r674, %r658, %r673;
	mov.b32 	%r663, 64;
	// begin inline asm
	{
    .reg .pred p;
    and.b32 %r661, %r665, %r663;    setp.ne.u32 p, %r661, 0;
    vote.ballot.sync.b32 %r661, p, 0xffffffff;
    @!p not.b32 %r661, %r661;
}

	// end inline asm
	and.b32  	%r675, %r661, %r674;
	mov.b32 	%r666, 128;
	// begin inline asm
	{
    .reg .pred p;
    and.b32 %r664, %r665, %r666;    setp.ne.u32 p, %r664, 0;
    vote.ballot.sync.b32 %r664, p, 0xffffffff;
    @!p not.b32 %r664, %r664;
}

	// end inline asm
	and.b32  	%r676, %r664, %r675;
	clz.b32 	%r677, %r676;
	sub.s32 	%r149, 31, %r677;
	and.b32  	%r678, %r572, %r676;
	popc.b32 	%r150, %r678;
	setp.ne.s32 	%p77, %r248, %r149;
	mov.b32 	%r1687, 0;
	@%p77 bra 	$L__BB8_121;
	atom.shared.add.u32 	%r1687, [%r110], %r150;
$L__BB8_121:
	ld.param.u32 	%r1593, [_ZN3cub18CUB_300001_SM_10006detail10radix_sort29DeviceRadixSortOnesweepKernelINS1_5radix10policy_hubIjNS0_8NullTypeEyE10Policy1000ELNS0_9SortOrderE0EjS6_yiiNS1_21identity_decomposer_tEEEvPT5_SC_PT3_PKSD_PT1_PKSH_PT2_PKSL_T4_iiT6__param_9];
	shfl.sync.idx.b32	%r704|%p78, %r1687, %r149, 31, -1;
	add.s32 	%r153, %r150, %r704;
	shr.u32 	%r705, %r1656, %r1593;
	and.b32  	%r701, %r705, %r82;
	mov.b32 	%r681, 1;
	// begin inline asm
	{
    .reg .pred p;
    and.b32 %r679, %r701, %r681;    setp.ne.u32 p, %r679, 0;
    vote.ballot.sync.b32 %r679, p, 0xffffffff;
    @!p not.b32 %r679, %r679;
}

	// end inline asm
	mov.b32 	%r684, 2;
	// begin inline asm
	{
    .reg .pred p;
    and.b32 %r682, %r701, %r684;    setp.ne.u32 p, %r682, 0;
    vote.ballot.sync.b32 %r682, p, 0xffffffff;
    @!p not.b32 %r682, %r682;
}

	// end inline asm
	and.b32  	%r706, %r682, %r679;
	mov.b32 	%r687, 4;
	// begin inline asm
	{
    .reg .pred p;
    and.b32 %r685, %r701, %r687;    setp.ne.u32 p, %r685, 0;
    vote.ballot.sync.b32 %r685, p, 0xffffffff;
    @!p not.b32 %r685, %r685;
}

	// end inline asm
	and.b32  	%r707, %r685, %r706;
	mov.b32 	%r690, 8;
	// begin inline asm
	{
    .reg .pred p;
    and.b32 %r688, %r701, %r690;    setp.ne.u32 p, %r688, 0;
    vote.ballot.sync.b32 %r688, p, 0xffffffff;
    @!p not.b32 %r688, %r688;
}

	// end inline asm
	and.b32  	%r708, %r688, %r707;
	mov.b32 	%r693, 16;
	// begin inline asm
	{
    .reg .pred p;
    and.b32 %r691, %r701, %r693;    setp.ne.u32 p, %r691, 0;
    vote.ballot.sync.b32 %r691, p, 0xffffffff;
    @!p not.b32 %r691, %r691;
}

	// end inline asm
	and.b32  	%r709, %r691, %r708;
	mov.b32 	%r696, 32;
	// begin inline asm
	{
    .reg .pred p;
    and.b32 %r694, %r701, %r696;    setp.ne.u32 p, %r694, 0;
    vote.ballot.sync.b32 %r694, p, 0xffffffff;
    @!p not.b32 %r694, %r694;
}

	// end inline asm
	and.b32  	%r710, %r694, %r709;
	mov.b32 	%r699, 64;
	// begin inline asm
	{
    .reg .pred p;
    and.b32 %r697, %r701, %r699;    setp.ne.u32 p, %r697, 0;
    vote.ballot.sync.b32 %r697, p, 0xffffffff;
    @!p not.b32 %r697, %r697;
}

	// end inline asm
	and.b32  	%r711, %r697, %r710;
	mov.b32 	%r702, 128;
	// begin inline asm
	{
    .reg .pred p;
    and.b32 %r700, %r701, %r702;    setp.ne.u32 p, %r700, 0;
    vote.ballot.sync.b32 %r700, p, 0xffffffff;
    @!p not.b32 %r700, %r700;
}

	// end inline asm
	and.b32  	%r712, %r700, %r711;
	clz.b32 	%r713, %r712;
	sub.s32 	%r154, 31, %r713;
	and.b32  	%r714, %r572, %r712;
	popc.b32 	%r155, %r714;
	setp.ne.s32 	%p79, %r248, %r154;
	mov.b32 	%r1688, 0;
	@%p79 bra 	$L__BB8_123;
	atom.shared.add.u32 	%r1688, [%r111], %r155;
$L__BB8_123:
	ld.param.u32 	%r1594, [_ZN3cub18CUB_300001_SM_10006detail10radix_sort29DeviceRadixSortOnesweepKernelINS1_5radix10policy_hubIjNS0_8NullTypeEyE10Policy1000ELNS0_9SortOrderE0EjS6_yiiNS1_21identity_decomposer_tEEEvPT5_SC_PT3_PKSD_PT1_PKSH_PT2_PKSL_T4_iiT6__param_9];
	shfl.sync.idx.b32	%r740|%p80, %r1688, %r154, 31, -1;
	add.s32 	%r158, %r155, %r740;
	shr.u32 	%r741, %r1657, %r1594;
	and.b32  	%r737, %r741, %r82;
	mov.b32 	%r717, 1;
	// begin inline asm
	{
    .reg .pred p;
    and.b32 %r715, %r737, %r717;    setp.ne.u32 p, %r715, 0;
    vote.ballot.sync.b32 %r715, p, 0xffffffff;
    @!p not.b32 %r715, %r715;
}

	// end inline asm
	mov.b32 	%r720, 2;
	// begin inline asm
	{
    .reg .pred p;
    and.b32 %r718, %r737, %r720;    setp.ne.u32 p, %r718, 0;
    vote.ballot.sync.b32 %r718, p, 0xffffffff;
    @!p not.b32 %r718, %r718;
}

	// end inline asm
	and.b32  	%r742, %r718, %r715;
	mov.b32 	%r723, 4;
	// begin inline asm
	{
    .reg .pred p;
    and.b32 %r721, %r737, %r723;    setp.ne.u32 p, %r721, 0;
    vote.ballot.sync.b32 %r721, p, 0xffffffff;
    @!p not.b32 %r721, %r721;
}

	// end inline asm
	and.b32  	%r743, %r721, %r742;
	mov.b32 	%r726, 8;
	// begin inline asm
	{
    .reg .pred p;
    and.b32 %r724, %r737, %r726;    setp.ne.u32 p, %r724, 0;
    vote.ballot.sync.b32 %r724, p, 0xffffffff;
    @!p not.b32 %r724, %r724;
}

	// end inline asm
	and.b32  	%r744, %r724, %r743;
	mov.b32 	%r729, 16;
	// begin inline asm
	{
    .reg .pred p;
    and.b32 %r727, %r737, %r729;    setp.ne.u32 p, %r727, 0;
    vote.ballot.sync.b32 %r727, p, 0xffffffff;
    @!p not.b32 %r727, %r727;
}

	// end inline asm
	and.b32  	%r745, %r727, %r744;
	mov.b32 	%r732, 32;
	// begin inline asm
	{
    .reg .pred p;
    and.b32 %r730, %r737, %r732;    setp.ne.u32 p, %r730, 0;
    vote.ballot.sync.b32 %r730, p, 0xffffffff;
    @!p not.b32 %r730, %r730;
}

	// end inline asm
	and.b32  	%r746, %r730, %r745;
	mov.b32 	%r735, 64;
	// begin inline asm
	{
    .reg .pred p;
    and.b32 %r733, %r737, %r735;    setp.ne.u32 p, %r733, 0;
    vote.ballot.sync.b32 %r733, p, 0xffffffff;
    @!p not.b32 %r733, %r733;
}

	// end inline asm
	and.b32  	%r747, %r733, %r746;
	mov.b32 	%r738, 128;
	// begin inline asm
	{
    .reg .pred p;
    and.b32 %r736, %r737, %r738;    setp.ne.u32 p, %r736, 0;
    vote.ballot.sync.b32 %r736, p, 0xffffffff;
    @!p not.b32 %r736, %r736;
}

	// end inline asm
	and.b32  	%r748, %r736, %r747;
	clz.b32 	%r749, %r748;
	sub.s32 	%r159, 31, %r749;
	and.b32  	%r750, %r572, %r748;
	popc.b32 	%r160, %r750;
	setp.ne.s32 	%p81, %r248, %r159;
	mov.b32 	%r1689, 0;
	@%p81 bra 	$L__BB8_125;
	atom.shared.add.u32 	%r1689, [%r112], %r160;
$L__BB8_125:
	ld.param.u32 	%r1595, [_ZN3cub18CUB_300001_SM_10006detail10radix_sort29DeviceRadixSortOnesweepKernelINS1_5radix10policy_hubIjNS0_8NullTypeEyE10Policy1000ELNS0_9SortOrderE0EjS6_yiiNS1_21identity_decomposer_tEEEvPT5_SC_PT3_PKSD_PT1_PKSH_PT2_PKSL_T4_iiT6__param_9];
	shfl.sync.idx.b32	%r776|%p82, %r1689, %r159, 31, -1;
	add.s32 	%r163, %r160, %r776;
	shr.u32 	%r777, %r1658, %r1595;
	and.b32  	%r773, %r777, %r82;
	mov.b32 	%r753, 1;
	// begin inline asm
	{
    .reg .pred p;
    and.b32 %r751, %r773, %r753;    setp.ne.u32 p, %r751, 0;
    vote.ballot.sync.b32 %r751, p, 0xffffffff;
    @!p not.b32 %r751, %r751;
}

	// end inline asm
	mov.b32 	%r756, 2;
	// begin inline asm
	{
    .reg .pred p;
    and.b32 %r754, %r773, %r756;    setp.ne.u32 p, %r754, 0;
    vote.ballot.sync.b32 %r754, p, 0xffffffff;
    @!p not.b32 %r754, %r754;
}

	// end inline asm
	and.b32  	%r778, %r754, %r751;
	mov.b32 	%r759, 4;
	// begin inline asm
	{
    .reg .pred p;
    and.b32 %r757, %r773, %r759;    setp.ne.u32 p, %r757, 0;
    vote.ballot.sync.b32 %r757, p, 0xffffffff;
    @!p not.b32 %r757, %r757;
}

	// end inline asm
	and.b32  	%r779, %r757, %r778;
	mov.b32 	%r762, 8;
	// begin inline asm
	{
    .reg .pred p;
    and.b32 %r760, %r773, %r762;    setp.ne.u32 p, %r760, 0;
    vote.ballot.sync.b32 %r760, p, 0xffffffff;
    @!p not.b32 %r760, %r760;
}

	// end inline asm
	and.b32  	%r780, %r760, %r779;
	mov.b32 	%r765, 16;
	// begin inline asm
	{
    .reg .pred p;
    and.b32 %r763, %r773, %r765;    setp.ne.u32 p, %r763, 0;
    vote.ballot.sync.b32 %r763, p, 0xffffffff;
    @!p not.b32 %r763, %r763;
}

	// end inline asm
	and.b32  	%r781, %r763, %r780;
	mov.b32 	%r768, 32;
	// begin inline asm
	{
    .reg .pred p;
    and.b32 %r766, %r773, %r768;    setp.ne.u32 p, %r766, 0;
    vote.ballot.sync.b32 %r766, p, 0xffffffff;
    @!p not.b32 %r766, %r766;
}

	// end inline asm
	and.b32  	%r782, %r766, %r781;
	mov.b32 	%r771, 64;
	// begin inline asm
	{
    .reg .pred p;
    and.b32 %r769, %r773, %r771;    setp.ne.u32 p, %r769, 0;
    vote.ballot.sync.b32 %r769, p, 0xffffffff;
    @!p not.b32 %r769, %r769;
}

	// end inline asm
	and.b32  	%r783, %r769, %r782;
	mov.b32 	%r774, 128;
	// begin inline asm
	{
    .reg .pred p;
    and.b32 %r772, %r773, %r774;    setp.ne.u32 p, %r772, 0;
    vote.ballot.sync.b32 %r772, p, 0xffffffff;
    @!p not.b32 %r772, %r772;
}

	// end inline asm
	and.b32  	%r784, %r772, %r783;
	clz.b32 	%r785, %r784;
	sub.s32 	%r164, 31, %r785;
	and.b32  	%r786, %r572, %r784;
	popc.b32 	%r165, %r786;
	setp.ne.s32 	%p83, %r248, %r164;
	mov.b32 	%r1690, 0;
	@%p83 bra 	$L__BB8_127;
	atom.shared.add.u32 	%r1690, [%r113], %r165;
$L__BB8_127:
	ld.param.u32 	%r1596, [_ZN3cub18CUB_300001_SM_10006detail10radix_sort29DeviceRadixSortOnesweepKernelINS1_5radix10policy_hubIjNS0_8NullTypeEyE10Policy1000ELNS0_9SortOrderE0EjS6_yiiNS1_21identity_decomposer_tEEEvPT5_SC_PT3_PKSD_PT1_PKSH_PT2_PKSL_T4_iiT6__param_9];
	shfl.sync.idx.b32	%r812|%p84, %r1690, %r164, 31, -1;
	add.s32 	%r168, %r165, %r812;
	shr.u32 	%r813, %r1659, %r1596;
	and.b32  	%r809, %r813, %r82;
	mov.b32 	%r789, 1;
	// begin inline asm
	{
    .reg .pred p;
    and.b32 %r787, %r809, %r789;    setp.ne.u32 p, %r787, 0;
    vote.ballot.sync.b32 %r787, p, 0xffffffff;
    @!p not.b32 %r787, %r787;
}

	// end inline asm
	mov.b32 	%r792, 2;
	// begin inline asm
	{
    .reg .pred p;
    and.b32 %r790, %r809, %r792;    setp.ne.u32 p, %r790, 0;
    vote.ballot.sync.b32 %r790, p, 0xffffffff;
    @!p not.b32 %r790, %r790;
}

	// end inline asm
	and.b32  	%r814, %r790, %r787;
	mov.b32 	%r795, 4;
	// begin inline asm
	{
    .reg .pred p;
    and.b32 %r793, %r809, %r795;    setp.ne.u32 p, %r793, 0;
    vote.ballot.sync.b32 %r793, p, 0xffffffff;
    @!p not.b32 %r793, %r793;
}

	// end inline asm
	and.b32  	%r815, %r793, %r814;
	mov.b32 	%r798, 8;
	// begin inline asm
	{
    .reg .pred p;
    and.b32 %r796, %r809, %r798;    setp.ne.u32 p, %r796, 0;
    vote.ballot.sync.b32 %r796, p, 0xffffffff;
    @!p not.b32 %r796, %r796;
}

	// end inline asm
	and.b32  	%r816, %r796, %r815;
	mov.b32 	%r801, 16;
	// begin inline asm
	{
    .reg .pred p;
    and.b32 %r799, %r809, %r801;    setp.ne.u32 p, %r799, 0;
    vote.ballot.sync.b32 %r799, p, 0xffffffff;
    @!p not.b32 %r799, %r799;
}

	// end inline asm
	and.b32  	%r817, %r799, %r816;
	mov.b32 	%r804, 32;
	// begin inline asm
	{
    .reg .pred p;
    and.b32 %r802, %r809, %r804;    setp.ne.u32 p, %r802, 0;
    vote.ballot.sync.b32 %r802, p, 0xffffffff;
    @!p not.b32 %r802, %r802;
}

	// end inline asm
	and.b32  	%r818, %r802, %r817;
	mov.b32 	%r807, 64;
	// begin inline asm
	{
    .reg .pred p;
    and.b32 %r805, %r809, %r807;    setp.ne.u32 p, %r805, 0;
    vote.ballot.sync.b32 %r805, p, 0xffffffff;
    @!p not.b32 %r805, %r805;
}

	// end inline asm
	and.b32  	%r819, %r805, %r818;
	mov.b32 	%r810, 128;
	// begin inline asm
	{
    .reg .pred p;
    and.b32 %r808, %r809, %r810;    setp.ne.u32 p, %r808, 0;
    vote.ballot.sync.b32 %r808, p, 0xffffffff;
    @!p not.b32 %r808, %r808;
}

	// end inline asm
	and.b32  	%r820, %r808, %r819;
	clz.b32 	%r821, %r820;
	sub.s32 	%r169, 31, %r821;
	and.b32  	%r822, %r572, %r820;
	popc.b32 	%r170, %r822;
	setp.ne.s32 	%p85, %r248, %r169;
	mov.b32 	%r1691, 0;
	@%p85 bra 	$L__BB8_129;
	atom.shared.add.u32 	%r1691, [%r114], %r170;
$L__BB8_129:
	ld.param.u32 	%r1597, [_ZN3cub18CUB_300001_SM_10006detail10radix_sort29DeviceRadixSortOnesweepKernelINS1_5radix10policy_hubIjNS0_8NullTypeEyE10Policy1000ELNS0_9SortOrderE0EjS6_yiiNS1_21identity_decomposer_tEEEvPT5_SC_PT3_PKSD_PT1_PKSH_PT2_PKSL_T4_iiT6__param_9];
	shfl.sync.idx.b32	%r848|%p86, %r1691, %r169, 31, -1;
	add.s32 	%r173, %r170, %r848;
	shr.u32 	%r849, %r1660, %r1597;
	and.b32  	%r845, %r849, %r82;
	mov.b32 	%r825, 1;
	// begin inline asm
	{
    .reg .pred p;
    and.b32 %r823, %r845, %r825;    setp.ne.u32 p, %r823, 0;
    vote.ballot.sync.b32 %r823, p, 0xffffffff;
    @!p not.b32 %r823, %r823;
}

	// end inline asm
	mov.b32 	%r828, 2;
	// begin inline asm
	{
    .reg .pred p;
    and.b32 %r826, %r845, %r828;    setp.ne.u32 p, %r826, 0;
    vote.ballot.sync.b32 %r826, p, 0xffffffff;
    @!p not.b32 %r826, %r826;
}

	// end inline asm
	and.b32  	%r850, %r826, %r823;
	mov.b32 	%r831, 4;
	// begin inline asm
	{
    .reg .pred p;
    and.b32 %r829, %r845, %r831;    setp.ne.u32 p, %r829, 0;
    vote.ballot.sync.b32 %r829, p, 0xffffffff;
    @!p not.b32 %r829, %r829;
}

	// end inline asm
	and.b32  	%r851, %r829, %r850;
	mov.b32 	%r834, 8;
	// begin inline asm
	{
    .reg .pred p;
    and.b32 %r832, %r845, %r834;    setp.ne.u32 p, %r832, 0;
    vote.ballot.sync.b32 %r832, p, 0xffffffff;
    @!p not.b32 %r832, %r832;
}

	// end inline asm
	and.b32  	%r852, %r832, %r851;
	mov.b32 	%r837, 16;
	// begin inline asm
	{
    .reg .pred p;
    and.b32 %r835, %r845, %r837;    setp.ne.u32 p, %r835, 0;
    vote.ballot.sync.b32 %r835, p, 0xffffffff;
    @!p not.b32 %r835, %r835;
}

	// end inline asm
	and.b32  	%r853, %r835, %r852;
	mov.b32 	%r840, 32;
	// begin inline asm
	{
    .reg .pred p;
    and.b32 %r838, %r845, %r840;    setp.ne.u32 p, %r838, 0;
    vote.ballot.sync.b32 %r838, p, 0xffffffff;
    @!p not.b32 %r838, %r838;
}

	// end inline asm
	and.b32  	%r854, %r838, %r853;
	mov.b32 	%r843, 64;
	// begin inline asm
	{
    .reg .pred p;
    and.b32 %r841, %r845, %r843;    setp.ne.u32 p, %r841, 0;
    vote.ballot.sync.b32 %r841, p, 0xffffffff;
    @!p not.b32 %r841, %r841;
}

	// end inline asm
	and.b32  	%r855, %r841, %r854;
	mov.b32 	%r846, 128;
	// begin inline asm
	{
    .reg .pred p;
    and.b32 %r844, %r845, %r846;    setp.ne.u32 p, %r844, 0;
    vote.ballot.sync.b32 %r844, p, 0xffffffff;
    @!p not.b32 %r844, %r844;
}

	// end inline asm
	and.b32  	%r856, %r844, %r855;
	clz.b32 	%r857, %r856;
	sub.s32 	%r174, 31, %r857;
	and.b32  	%r858, %r572, %r856;
	popc.b32 	%r175, %r858;
	setp.ne.s32 	%p87, %r248, %r174;
	mov.b32 	%r1692, 0;
	@%p87 bra 	$L__BB8_131;
	ld.param.u32 	%r1598, [_ZN3cub18CUB_300001_SM_10006detail10radix_sort29DeviceRadixSortOnesweepKernelINS1_5radix10policy_hubIjNS0_8NullTypeEyE10Policy1000ELNS0_9SortOrderE0EjS6_yiiNS1_21identity_decomposer_tEEEvPT5_SC_PT3_PKSD_PT1_PKSH_PT2_PKSL_T4_iiT6__param_9];
	shl.b32 	%r859, %r1, 5;
	and.b32  	%r860, %r859, 31744;
	mov.u32 	%r861, _ZZN3cub18CUB_300001_SM_10006detail10radix_sort29DeviceRadixSortOnesweepKernelINS1_5radix10policy_hubIjNS0_8NullTypeEyE10Policy1000ELNS0_9SortOrderE0EjS6_yiiNS1_21identity_decomposer_tEEEvPT5_SC_PT3_PKSD_PT1_PKSH_PT2_PKSL_T4_iiT6_E1s;
	add.s32 	%r862, %r861, %r860;
	shr.u32 	%r863, %r1660, %r1598;
	and.b32  	%r864, %r863, %r82;
	shl.b32 	%r865, %r864, 2;
	add.s32 	%r866, %r862, %r865;
	atom.shared.add.u32 	%r1692, [%r866], %r175;
$L__BB8_131:
	ld.param.u32 	%r1599, [_ZN3cub18CUB_300001_SM_10006detail10radix_sort29DeviceRadixSortOnesweepKernelINS1_5radix10policy_hubIjNS0_8NullTypeEyE10Policy1000ELNS0_9SortOrderE0EjS6_yiiNS1_21identity_decomposer_tEEEvPT5_SC_PT3_PKSD_PT1_PKSH_PT2_PKSL_T4_iiT6__param_9];
	shfl.sync.idx.b32	%r892|%p88, %r1692, %r174, 31, -1;
	add.s32 	%r178, %r175, %r892;
	shr.u32 	%r893, %r1661, %r1599;
	and.b32  	%r889, %r893, %r82;
	mov.b32 	%r869, 1;
	// begin inline asm
	{
    .reg .pred p;
    and.b32 %r867, %r889, %r869;    setp.ne.u32 p, %r867, 0;
    vote.ballot.sync.b32 %r867, p, 0xffffffff;
    @!p not.b32 %r867, %r867;
}

	// end inline asm
	mov.b32 	%r872, 2;
	// begin inline asm
	{
    .reg .pred p;
    and.b32 %r870, %r889, %r872;    setp.ne.u32 p, %r870, 0;
    vote.ballot.sync.b32 %r870, p, 0xffffffff;
    @!p not.b32 %r870, %r870;
}

	// end inline asm
	and.b32  	%r894, %r870, %r867;
	mov.b32 	%r875, 4;
	// begin inline asm
	{
    .reg .pred p;
    and.b32 %r873, %r889, %r875;    setp.ne.u32 p, %r873, 0;
    vote.ballot.sync.b32 %r873, p, 0xffffffff;
    @!p not.b32 %r873, %r873;
}

	// end inline asm
	and.b32  	%r895, %r873, %r894;
	mov.b32 	%r878, 8;
	// begin inline asm
	{
    .reg .pred p;
    and.b32 %r876, %r889, %r878;    setp.ne.u32 p, %r876, 0;
    vote.ballot.sync.b32 %r876, p, 0xffffffff;
    @!p not.b32 %r876, %r876;
}

	// end inline asm
	and.b32  	%r896, %r876, %r895;
	mov.b32 	%r881, 16;
	// begin inline asm
	{
    .reg .pred p;
    and.b32 %r879, %r889, %r881;    setp.ne.u32 p, %r879, 0;
    vote.ballot.sync.b32 %r879, p, 0xffffffff;
    @!p not.b32 %r879, %r879;
}

	// end inline asm
	and.b32  	%r897, %r879, %r896;
	mov.b32 	%r884, 32;
	// begin inline asm
	{
    .reg .pred p;
    and.b32 %r882, %r889, %r884;    setp.ne.u32 p, %r882, 0;
    vote.ballot.sync.b32 %r882, p, 0xffffffff;
    @!p not.b32 %r882, %r882;
}

	// end inline asm
	and.b32  	%r898, %r882, %r897;
	mov.b32 	%r887, 64;
	// begin inline asm
	{
    .reg .pred p;
    and.b32 %r885, %r889, %r887;    setp.ne.u32 p, %r885, 0;
    vote.ballot.sync.b32 %r885, p, 0xffffffff;
    @!p not.b32 %r885, %r885;
}

	// end inline asm
	and.b32  	%r899, %r885, %r898;
	mov.b32 	%r890, 128;
	// begin inline asm
	{
    .reg .pred p;
    and.b32 %r888, %r889, %r890;    setp.ne.u32 p, %r888, 0;
    vote.ballot.sync.b32 %r888, p, 0xffffffff;
    @!p not.b32 %r888, %r888;
}

	// end inline asm
	and.b32  	%r900, %r888, %r899;
	clz.b32 	%r901, %r900;
	sub.s32 	%r179, 31, %r901;
	and.b32  	%r902, %r572, %r900;
	popc.b32 	%r180, %r902;
	setp.ne.s32 	%p89, %r248, %r179;
	mov.b32 	%r1693, 0;
	@%p89 bra 	$L__BB8_133;
	ld.param.u32 	%r1600, [_ZN3cub18CUB_300001_SM_10006detail10radix_sort29DeviceRadixSortOnesweepKernelINS1_5radix10policy_hubIjNS0_8NullTypeEyE10Policy1000ELNS0_9SortOrderE0EjS6_yiiNS1_21identity_decomposer_tEEEvPT5_SC_PT3_PKSD_PT1_PKSH_PT2_PKSL_T4_iiT6__param_9];
	shl.b32 	%r903, %r1, 5;
	and.b32  	%r904, %r903, 31744;
	mov.u32 	%r905, _ZZN3cub18CUB_300001_SM_10006detail10radix_sort29DeviceRadixSortOnesweepKernelINS1_5radix10policy_hubIjNS0_8NullTypeEyE10Policy1000ELNS0_9SortOrderE0EjS6_yiiNS1_21identity_decomposer_tEEEvPT5_SC_PT3_PKSD_PT1_PKSH_PT2_PKSL_T4_iiT6_E1s;
	add.s32 	%r906, %r905, %r904;
	shr.u32 	%r907, %r1661, %r1600;
	and.b32  	%r908, %r907, %r82;
	shl.b32 	%r909, %r908, 2;
	add.s32 	%r910, %r906, %r909;
	atom.shared.add.u32 	%r1693, [%r910], %r180;
$L__BB8_133:
	ld.param.u32 	%r1601, [_ZN3cub18CUB_300001_SM_10006detail10radix_sort29DeviceRadixSortOnesweepKernelINS1_5radix10policy_hubIjNS0_8NullTypeEyE10Policy1000ELNS0_9SortOrderE0EjS6_yiiNS1_21identity_decomposer_tEEEvPT5_SC_PT3_PKSD_PT1_PKSH_PT2_PKSL_T4_iiT6__param_9];
	shfl.sync.idx.b32	%r936|%p90, %r1693, %r179, 31, -1;
	add.s32 	%r183, %r180, %r936;
	shr.u32 	%r937, %r1662, %r1601;
	and.b32  	%r933, %r937, %r82;
	mov.b32 	%r913, 1;
	// begin inline asm
	{
    .reg .pred p;
    and.b32 %r911, %r933, %r913;    setp.ne.u32 p, %r911, 0;
    vote.ballot.sync.b32 %r911, p, 0xffffffff;
    @!p not.b32 %r911, %r911;
}

	// end inline asm
	mov.b32 	%r916, 2;
	// begin inline asm
	{
    .reg .pred p;
    and.b32 %r914, %r933, %r916;    setp.ne.u32 p, %r914, 0;
    vote.ballot.sync.b32 %r914, p, 0xffffffff;
    @!p not.b32 %r914, %r914;
}

	// end inline asm
	and.b32  	%r938, %r914, %r911;
	mov.b32 	%r919, 4;
	// begin inline asm
	{
    .reg .pred p;
    and.b32 %r917, %r933, %r919;    setp.ne.u32 p, %r917, 0;
    vote.ballot.sync.b32 %r917, p, 0xffffffff;
    @!p not.b32 %r917, %r917;
}

	// end inline asm
	and.b32  	%r939, %r917, %r938;
	mov.b32 	%r922, 8;
	// begin inline asm
	{
    .reg .pred p;
    and.b32 %r920, %r933, %r922;    setp.ne.u32 p, %r920, 0;
    vote.ballot.sync.b32 %r920, p, 0xffffffff;
    @!p not.b32 %r920, %r920;
}

	// end inline asm
	and.b32  	%r940, %r920, %r939;
	mov.b32 	%r925, 16;
	// begin inline asm
	{
    .reg .pred p;
    and.b32 %r923, %r933, %r925;    setp.ne.u32 p, %r923, 0;
    vote.ballot.sync.b32 %r923, p, 0xffffffff;
    @!p not.b32 %r923, %r923;
}

	// end inline asm
	and.b32  	%r941, %r923, %r940;
	mov.b32 	%r928, 32;
	// begin inline asm
	{
    .reg .pred p;
    and.b32 %r926, %r933, %r928;    setp.ne.u32 p, %r926, 0;
    vote.ballot.sync.b32 %r926, p, 0xffffffff;
    @!p not.b32 %r926, %r926;
}

	// end inline asm
	and.b32  	%r942, %r926, %r941;
	mov.b32 	%r931, 64;
	// begin inline asm
	{
    .reg .pred p;
    and.b32 %r929, %r933, %r931;    setp.ne.u32 p, %r929, 0;
    vote.ballot.sync.b32 %r929, p, 0xffffffff;
    @!p not.b32 %r929, %r929;
}

	// end inline asm
	and.b32  	%r943, %r929, %r942;
	mov.b32 	%r934, 128;
	// begin inline asm
	{
    .reg .pred p;
    and.b32 %r932, %r933, %r934;    setp.ne.u32 p, %r932, 0;
    vote.ballot.sync.b32 %r932, p, 0xffffffff;
    @!p not.b32 %r932, %r932;
}

	// end inline asm
	and.b32  	%r944, %r932, %r943;
	clz.b32 	%r945, %r944;
	sub.s32 	%r184, 31, %r945;
	and.b32  	%r946, %r572, %r944;
	popc.b32 	%r185, %r946;
	setp.ne.s32 	%p91, %r248, %r184;
	mov.b32 	%r1694, 0;
	@%p91 bra 	$L__BB8_135;
	atom.shared.add.u32 	%r1694, [%r115], %r185;
$L__BB8_135:
	ld.param.u32 	%r1602, [_ZN3cub18CUB_300001_SM_10006detail10radix_sort29DeviceRadixSortOnesweepKernelINS1_5radix10policy_hubIjNS0_8NullTypeEyE10Policy1000ELNS0_9SortOrderE0EjS6_yiiNS1_21identity_decomposer_tEEEvPT5_SC_PT3_PKSD_PT1_PKSH_PT2_PKSL_T4_iiT6__param_9];
	shfl.sync.idx.b32	%r972|%p92, %r1694, %r184, 31, -1;
	add.s32 	%r188, %r185, %r972;
	shr.u32 	%r973, %r1663, %r1602;
	and.b32  	%r969, %r973, %r82;
	mov.b32 	%r949, 1;
	// begin inline asm
	{
    .reg .pred p;
    and.b32 %r947, %r969, %r949;    setp.ne.u32 p, %r947, 0;
    vote.ballot.sync.b32 %r947, p, 0xffffffff;
    @!p not.b32 %r947, %r947;
}

	// end inline asm
	mov.b32 	%r952, 2;
	// begin inline asm
	{
    .reg .pred p;
    and.b32 %r950, %r969, %r952;    setp.ne.u32 p, %r950, 0;
    vote.ballot.sync.b32 %r950, p, 0xffffffff;
    @!p not.b32 %r950, %r950;
}

	// end inline asm
	and.b32  	%r974, %r950, %r947;
	mov.b32 	%r955, 4;
	// begin inline asm
	{
    .reg .pred p;
    and.b32 %r953, %r969, %r955;    setp.ne.u32 p, %r953, 0;
    vote.ballot.sync.b32 %r953, p, 0xffffffff;
    @!p not.b32 %r953, %r953;
}

	// end inline asm
	and.b32  	%r975, %r953, %r974;
	mov.b32 	%r958, 8;
	// begin inline asm
	{
    .reg .pred p;
    and.b32 %r956, %r969, %r958;    setp.ne.u32 p, %r956, 0;
    vote.ballot.sync.b32 %r956, p, 0xffffffff;
    @!p not.b32 %r956, %r956;
}

	// end inline asm
	and.b32  	%r976, %r956, %r975;
	mov.b32 	%r961, 16;
	// begin inline asm
	{
    .reg .pred p;
    and.b32 %r959, %r969, %r961;    setp.ne.u32 p, %r959, 0;
    vote.ballot.sync.b32 %r959, p, 0xffffffff;
    @!p not.b32 %r959, %r959;
}

	// end inline asm
	and.b32  	%r977, %r959, %r976;
	mov.b32 	%r964, 32;
	// begin inline asm
	{
    .reg .pred p;
    and.b32 %r962, %r969, %r964;    setp.ne.u32 p, %r962, 0;
    vote.ballot.sync.b32 %r962, p, 0xffffffff;
    @!p not.b32 %r962, %r962;
}

	// end inline asm
	and.b32  	%r978, %r962, %r977;
	mov.b32 	%r967, 64;
	// begin inline asm
	{
    .reg .pred p;
    and.b32 %r965, %r969, %r967;    setp.ne.u32 p, %r965, 0;
    vote.ballot.sync.b32 %r965, p, 0xffffffff;
    @!p not.b32 %r965, %r965;
}

	// end inline asm
	and.b32  	%r979, %r965, %r978;
	mov.b32 	%r970, 128;
	// begin inline asm
	{
    .reg .pred p;
    and.b32 %r968, %r969, %r970;    setp.ne.u32 p, %r968, 0;
    vote.ballot.sync.b32 %r968, p, 0xffffffff;
    @!p not.b32 %r968, %r968;
}

	// end inline asm
	and.b32  	%r980, %r968, %r979;
	clz.b32 	%r981, %r980;
	sub.s32 	%r189, 31, %r981;
	and.b32  	%r982, %r572, %r980;
	popc.b32 	%r190, %r982;
	setp.ne.s32 	%p93, %r248, %r189;
	mov.b32 	%r1695, 0;
	@%p93 bra 	$L__BB8_137;
	atom.shared.add.u32 	%r1695, [%r116], %r190;
$L__BB8_137:
	ld.param.u32 	%r1603, [_ZN3cub18CUB_300001_SM_10006detail10radix_sort29DeviceRadixSortOnesweepKernelINS1_5radix10policy_hubIjNS0_8NullTypeEyE10Policy1000ELNS0_9SortOrderE0EjS6_yiiNS1_21identity_decomposer_tEEEvPT5_SC_PT3_PKSD_PT1_PKSH_PT2_PKSL_T4_iiT6__param_9];
	shfl.sync.idx.b32	%r1008|%p94, %r1695, %r189, 31, -1;
	add.s32 	%r193, %r190, %r1008;
	shr.u32 	%r1009, %r1664, %r1603;
	and.b32  	%r1005, %r1009, %r82;
	mov.b32 	%r985, 1;
	// begin inline asm
	{
    .reg .pred p;
    and.b32 %r983, %r1005, %r985;    setp.ne.u32 p, %r983, 0;
    vote.ballot.sync.b32 %r983, p, 0xffffffff;
    @!p not.b32 %r983, %r983;
}

	// end inline asm
	mov.b32 	%r988, 2;
	// begin inline asm
	{
    .reg .pred p;
    and.b32 %r986, %r1005, %r988;    setp.ne.u32 p, %r986, 0;
    vote.ballot.sync.b32 %r986, p, 0xffffffff;
    @!p not.b32 %r986, %r986;
}

	// end inline asm
	and.b32  	%r1010, %r986, %r983;
	mov.b32 	%r991, 4;
	// begin inline asm
	{
    .reg .pred p;
    and.b32 %r989, %r1005, %r991;    setp.ne.u32 p, %r989, 0;
    vote.ballot.sync.b32 %r989, p, 0xffffffff;
    @!p not.b32 %r989, %r989;
}

	// end inline asm
	and.b32  	%r1011, %r989, %r1010;
	mov.b32 	%r994, 8;
	// begin inline asm
	{
    .reg .pred p;
    and.b32 %r992, %r1005, %r994;    setp.ne.u32 p, %r992, 0;
    vote.ballot.sync.b32 %r992, p, 0xffffffff;
    @!p not.b32 %r992, %r992;
}

	// end inline asm
	and.b32  	%r1012, %r992, %r1011;
	mov.b32 	%r997, 16;
	// begin inline asm
	{
    .reg .pred p;
    and.b32 %r995, %r1005, %r997;    setp.ne.u32 p, %r995, 0;
    vote.ballot.sync.b32 %r995, p, 0xffffffff;
    @!p not.b32 %r995, %r995;
}

	// end inline asm
	and.b32  	%r1013, %r995, %r1012;
	mov.b32 	%r1000, 32;
	// begin inline asm
	{
    .reg .pred p;
    and.b32 %r998, %r1005, %r1000;    setp.ne.u32 p, %r998, 0;
    vote.ballot.sync.b32 %r998, p, 0xffffffff;
    @!p not.b32 %r998, %r998;
}

	// end inline asm
	and.b32  	%r1014, %r998, %r1013;
	mov.b32 	%r1003, 64;
	// begin inline asm
	{
    .reg .pred p;
    and.b32 %r1001, %r1005, %r1003;    setp.ne.u32 p, %r1001, 0;
    vote.ballot.sync.b32 %r1001, p, 0xffffffff;
    @!p not.b32 %r1001, %r1001;
}

	// end inline asm
	and.b32  	%r1015, %r1001, %r1014;
	mov.b32 	%r1006, 128;
	// begin inline asm
	{
    .reg .pred p;
    and.b32 %r1004, %r1005, %r1006;    setp.ne.u32 p, %r1004, 0;
    vote.ballot.sync.b32 %r1004, p, 0xffffffff;
    @!p not.b32 %r1004, %r1004;
}

	// end inline asm
	and.b32  	%r1016, %r1004, %r1015;
	clz.b32 	%r1017, %r1016;
	sub.s32 	%r194, 31, %r1017;
	and.b32  	%r1018, %r572, %r1016;
	popc.b32 	%r195, %r1018;
	setp.ne.s32 	%p95, %r248, %r194;
	mov.b32 	%r1696, 0;
	@%p95 bra 	$L__BB8_139;
	atom.shared.add.u32 	%r1696, [%r117], %r195;
$L__BB8_139:
	ld.param.u32 	%r1604, [_ZN3cub18CUB_300001_SM_10006detail10radix_sort29DeviceRadixSortOnesweepKernelINS1_5radix10policy_hubIjNS0_8NullTypeEyE10Policy1000ELNS0_9SortOrderE0EjS6_yiiNS1_21identity_decomposer_tEEEvPT5_SC_PT3_PKSD_PT1_PKSH_PT2_PKSL_T4_iiT6__param_9];
	shfl.sync.idx.b32	%r1044|%p96, %r1696, %r194, 31, -1;
	add.s32 	%r198, %r195, %r1044;
	shr.u32 	%r1045, %r1665, %r1604;
	and.b32  	%r1041, %r1045, %r82;
	mov.b32 	%r1021, 1;
	// begin inline asm
	{
    .reg .pred p;
    and.b32 %r1019, %r1041, %r1021;    setp.ne.u32 p, %r1019, 0;
    vote.ballot.sync.b32 %r1019, p, 0xffffffff;
    @!p not.b32 %r1019, %r1019;
}

	// end inline asm
	mov.b32 	%r1024, 2;
	// begin inline asm
	{
    .reg .pred p;
    and.b32 %r1022, %r1041, %r1024;    setp.ne.u32 p, %r1022, 0;
    vote.ballot.sync.b32 %r1022, p, 0xffffffff;
    @!p not.b32 %r1022, %r1022;
}

	// end inline asm
	and.b32  	%r1046, %r1022, %r1019;
	mov.b32 	%r1027, 4;
	// begin inline asm
	{
    .reg .pred p;
    and.b32 %r1025, %r1041, %r1027;    setp.ne.u32 p, %r1025, 0;
    vote.ballot.sync.b32 %r1025, p, 0xffffffff;
    @!p not.b32 %r1025, %r1025;
}

	// end inline asm
	and.b32  	%r1047, %r1025, %r1046;
	mov.b32 	%r1030, 8;
	// begin inline asm
	{
    .reg .pred p;
    and.b32 %r1028, %r1041, %r1030;    setp.ne.u32 p, %r1028, 0;
    vote.ballot.sync.b32 %r1028, p, 0xffffffff;
    @!p not.b32 %r1028, %r1028;
}

	// end inline asm
	and.b32  	%r1048, %r1028, %r1047;
	mov.b32 	%r1033, 16;
	// begin inline asm
	{
    .reg .pred p;
    and.b32 %r1031, %r1041, %r1033;    setp.ne.u32 p, %r1031, 0;
    vote.ballot.sync.b32 %r1031, p, 0xffffffff;
    @!p not.b32 %r1031, %r1031;
}

	// end inline asm
	and.b32  	%r1049, %r1031, %r1048;
	mov.b32 	%r1036, 32;
	// begin inline asm
	{
    .reg .pred p;
    and.b32 %r1034, %r1041, %r1036;    setp.ne.u32 p, %r1034, 0;
    vote.ballot.sync.b32 %r1034, p, 0xffffffff;
    @!p not.b32 %r1034, %r1034;
}

	// end inline asm
	and.b32  	%r1050, %r1034, %r1049;
	mov.b32 	%r1039, 64;
	// begin inline asm
	{
    .reg .pred p;
    and.b32 %r1037, %r1041, %r1039;    setp.ne.u32 p, %r1037, 0;
    vote.ballot.sync.b32 %r1037, p, 0xffffffff;
    @!p not.b32 %r1037, %r1037;
}

	// end inline asm
	and.b32  	%r1051, %r1037, %r1050;
	mov.b32 	%r1042, 128;
	// begin inline asm
	{
    .reg .pred p;
    and.b32 %r1040, %r1041, %r1042;    setp.ne.u32 p, %r1040, 0;
    vote.ballot.sync.b32 %r1040, p, 0xffffffff;
    @!p not.b32 %r1040, %r1040;
}

	// end inline asm
	and.b32  	%r1052, %r1040, %r1051;
	clz.b32 	%r1053, %r1052;
	sub.s32 	%r199, 31, %r1053;
	and.b32  	%r1054, %r572, %r1052;
	popc.b32 	%r200, %r1054;
	setp.ne.s32 	%p97, %r248, %r199;
	mov.b32 	%r1697, 0;
	@%p97 bra 	$L__BB8_141;
	atom.shared.add.u32 	%r1697, [%r118], %r200;
$L__BB8_141:
	ld.param.u32 	%r1605, [_ZN3cub18CUB_300001_SM_10006detail10radix_sort29DeviceRadixSortOnesweepKernelINS1_5radix10policy_hubIjNS0_8NullTypeEyE10Policy1000ELNS0_9SortOrderE0EjS6_yiiNS1_21identity_decomposer_tEEEvPT5_SC_PT3_PKSD_PT1_PKSH_PT2_PKSL_T4_iiT6__param_9];
	shfl.sync.idx.b32	%r1080|%p98, %r1697, %r199, 31, -1;
	add.s32 	%r203, %r200, %r1080;
	shr.u32 	%r1081, %r1666, %r1605;
	and.b32  	%r1077, %r1081, %r82;
	mov.b32 	%r1057, 1;
	// begin inline asm
	{
    .reg .pred p;
    and.b32 %r1055, %r1077, %r1057;    setp.ne.u32 p, %r1055, 0;
    vote.ballot.sync.b32 %r1055, p, 0xffffffff;
    @!p not.b32 %r1055, %r1055;
}

	// end inline asm
	mov.b32 	%r1060, 2;
	// begin inline asm
	{
    .reg .pred p;
    and.b32 %r1058, %r1077, %r1060;    setp.ne.u32 p, %r1058, 0;
    vote.ballot.sync.b32 %r1058, p, 0xffffffff;
    @!p not.b32 %r1058, %r1058;
}

	// end inline asm
	and.b32  	%r1082, %r1058, %r1055;
	mov.b32 	%r1063, 4;
	// begin inline asm
	{
    .reg .pred p;
    and.b32 %r1061, %r1077, %r1063;    setp.ne.u32 p, %r1061, 0;
    vote.ballot.sync.b32 %r1061, p, 0xffffffff;
    @!p not.b32 %r1061, %r1061;
}

	// end inline asm
	and.b32  	%r1083, %r1061, %r1082;
	mov.b32 	%r1066, 8;
	// begin inline asm
	{
    .reg .pred p;
    and.b32 %r1064, %r1077, %r1066;    setp.ne.u32 p, %r1064, 0;
    vote.ballot.sync.b32 %r1064, p, 0xffffffff;
    @!p not.b32 %r1064, %r1064;
}

	// end inline asm
	and.b32  	%r1084, %r1064, %r1083;
	mov.b32 	%r1069, 16;
	// begin inline asm
	{
    .reg .pred p;
    and.b32 %r1067, %r1077, %r1069;    setp.ne.u32 p, %r1067, 0;
    vote.ballot.sync.b32 %r1067, p, 0xffffffff;
    @!p not.b32 %r1067, %r1067;
}

	// end inline asm
	and.b32  	%r1085, %r1067, %r1084;
	mov.b32 	%r1072, 32;
	// begin inline asm
	{
    .reg .pred p;
    and.b32 %r1070, %r1077, %r1072;    setp.ne.u32 p, %r1070, 0;
    vote.ballot.sync.b32 %r1070, p, 0xffffffff;
    @!p not.b32 %r1070, %r1070;
}

	// end inline asm
	and.b32  	%r1086, %r1070, %r1085;
	mov.b32 	%r1075, 64;
	// begin inline asm
	{
    .reg .pred p;
    and.b32 %r1073, %r1077, %r1075;    setp.ne.u32 p, %r1073, 0;
    vote.ballot.sync.b32 %r1073, p, 0xffffffff;
    @!p not.b32 %r1073, %r1073;
}

	// end inline asm
	and.b32  	%r1087, %r1073, %r1086;
	mov.b32 	%r1078, 128;
	// begin inline asm
	{
    .reg .pred p;
    and.b32 %r1076, %r1077, %r1078;    setp.ne.u32 p, %r1076, 0;
    vote.ballot.sync.b32 %r1076, p, 0xffffffff;
    @!p not.b32 %r1076, %r1076;
}

	// end inline asm
	and.b32  	%r1088, %r1076, %r1087;
	clz.b32 	%r1089, %r1088;
	sub.s32 	%r204, 31, %r1089;
	and.b32  	%r1090, %r572, %r1088;
	popc.b32 	%r205, %r1090;
	setp.ne.s32 	%p99, %r248, %r204;
	mov.b32 	%r1698, 0;
	@%p99 bra 	$L__BB8_143;
	atom.shared.add.u32 	%r1698, [%r119], %r205;
$L__BB8_143:
	ld.param.u32 	%r1606, [_ZN3cub18CUB_300001_SM_10006detail10radix_sort29DeviceRadixSortOnesweepKernelINS1_5radix10policy_hubIjNS0_8NullTypeEyE10Policy1000ELNS0_9SortOrderE0EjS6_yiiNS1_21identity_decomposer_tEEEvPT5_SC_PT3_PKSD_PT1_PKSH_PT2_PKSL_T4_iiT6__param_9];
	shfl.sync.idx.b32	%r1116|%p100, %r1698, %r204, 31, -1;
	add.s32 	%r208, %r205, %r1116;
	shr.u32 	%r1117, %r1667, %r1606;
	and.b32  	%r1113, %r1117, %r82;
	mov.b32 	%r1093, 1;
	// begin inline asm
	{
    .reg .pred p;
    and.b32 %r1091, %r1113, %r1093;    setp.ne.u32 p, %r1091, 0;
    vote.ballot.sync.b32 %r1091, p, 0xffffffff;
    @!p not.b32 %r1091, %r1091;
}

	// end inline asm
	mov.b32 	%r1096, 2;
	// begin inline asm
	{
    .reg .pred p;
    and.b32 %r1094, %r1113, %r1096;    setp.ne.u32 p, %r1094, 0;
    vote.ballot.sync.b32 %r1094, p, 0xffffffff;
    @!p not.b32 %r1094, %r1094;
}

	// end inline asm
	and.b32  	%r1118, %r1094, %r1091;
	mov.b32 	%r1099, 4;
	// begin inline asm
	{
    .reg .pred p;
    and.b32 %r1097, %r1113, %r1099;    setp.ne.u32 p, %r1097, 0;
    vote.ballot.sync.b32 %r1097, p, 0xffffffff;
    @!p not.b32 %r1097, %r1097;
}

	// end inline asm
	and.b32  	%r1119, %r1097, %r1118;
	mov.b32 	%r1102, 8;
	// begin inline asm
	{
    .reg .pred p;
    and.b32 %r1100, %r1113, %r1102;    setp.ne.u32 p, %r1100, 0;
    vote.ballot.sync.b32 %r1100, p, 0xffffffff;
    @!p not.b32 %r1100, %r1100;
}

	// end inline asm
	and.b32  	%r1120, %r1100, %r1119;
	mov.b32 	%r1105, 16;
	// begin inline asm
	{
    .reg .pred p;
    and.b32 %r1103, %r1113, %r1105;    setp.ne.u32 p, %r1103, 0;
    vote.ballot.sync.b32 %r1103, p, 0xffffffff;
    @!p not.b32 %r1103, %r1103;
}

	// end inline asm
	and.b32  	%r1121, %r1103, %r1120;
	mov.b32 	%r1108, 32;
	// begin inline asm
	{
    .reg .pred p;
    and.b32 %r1106, %r1113, %r1108;    setp.ne.u32 p, %r1106, 0;
    vote.ballot.sync.b32 %r1106, p, 0xffffffff;
    @!p not.b32 %r1106, %r1106;
}

	// end inline asm
	and.b32  	%r1122, %r1106, %r1121;
	mov.b32 	%r1111, 64;
	// begin inline asm
	{
    .reg .pred p;
    and.b32 %r1109, %r1113, %r1111;    setp.ne.u32 p, %r1109, 0;
    vote.ballot.sync.b32 %r1109, p, 0xffffffff;
    @!p not.b32 %r1109, %r1109;
}

	// end inline asm
	and.b32  	%r1123, %r1109, %r1122;
	mov.b32 	%r1114, 128;
	// begin inline asm
	{
    .reg .pred p;
    and.b32 %r1112, %r1113, %r1114;    setp.ne.u32 p, %r1112, 0;
    vote.ballot.sync.b32 %r1112, p, 0xffffffff;
    @!p not.b32 %r1112, %r1112;
}

	// end inline asm
	and.b32  	%r1124, %r1112, %r1123;
	clz.b32 	%r1125, %r1124;
	sub.s32 	%r209, 31, %r1125;
	and.b32  	%r1126, %r572, %r1124;
	popc.b32 	%r210, %r1126;
	setp.ne.s32 	%p101, %r248, %r209;
	mov.b32 	%r1699, 0;
	@%p101 bra 	$L__BB8_145;
	atom.shared.add.u32 	%r1699, [%r120], %r210;
$L__BB8_145:
	ld.param.u32 	%r1607, [_ZN3cub18CUB_300001_SM_10006detail10radix_sort29DeviceRadixSortOnesweepKernelINS1_5radix10policy_hubIjNS0_8NullTypeEyE10Policy1000ELNS0_9SortOrderE0EjS6_yiiNS1_21identity_decomposer_tEEEvPT5_SC_PT3_PKSD_PT1_PKSH_PT2_PKSL_T4_iiT6__param_9];
	shfl.sync.idx.b32	%r1152|%p102, %r1699, %r209, 31, -1;
	add.s32 	%r213, %r210, %r1152;
	shr.u32 	%r1153, %r1668, %r1607;
	and.b32  	%r1149, %r1153, %r82;
	mov.b32 	%r1129, 1;
	// begin inline asm
	{
    .reg .pred p;
    and.b32 %r1127, %r1149, %r1129;    setp.ne.u32 p, %r1127, 0;
    vote.ballot.sync.b32 %r1127, p, 0xffffffff;
    @!p not.b32 %r1127, %r1127;
}

	// end inline asm
	mov.b32 	%r1132, 2;
	// begin inline asm
	{
    .reg .pred p;
    and.b32 %r1130, %r1149, %r1132;    setp.ne.u32 p, %r1130, 0;
    vote.ballot.sync.b32 %r1130, p, 0xffffffff;
    @!p not.b32 %r1130, %r1130;
}

	// end inline asm
	and.b32  	%r1154, %r1130, %r1127;
	mov.b32 	%r1135, 4;
	// begin inline asm
	{
    .reg .pred p;
    and.b32 %r1133, %r1149, %r1135;    setp.ne.u32 p, %r1133, 0;
    vote.ballot.sync.b32 %r1133, p, 0xffffffff;
    @!p not.b32 %r1133, %r1133;
}

	// end inline asm
	and.b32  	%r1155, %r1133, %r1154;
	mov.b32 	%r1138, 8;
	// begin inline asm
	{
    .reg .pred p;
    and.b32 %r1136, %r1149, %r1138;    setp.ne.u32 p, %r1136, 0;
    vote.ballot.sync.b32 %r1136, p, 0xffffffff;
    @!p not.b32 %r1136, %r1136;
}

	// end inline asm
	and.b32  	%r1156, %r1136, %r1155;
	mov.b32 	%r1141, 16;
	// begin inline asm
	{
    .reg .pred p;
    and.b32 %r1139, %r1149, %r1141;    setp.ne.u32 p, %r1139, 0;
    vote.ballot.sync.b32 %r1139, p, 0xffffffff;
    @!p not.b32 %r1139, %r1139;
}

	// end inline asm
	and.b32  	%r1157, %r1139, %r1156;
	mov.b32 	%r1144, 32;
	// begin inline asm
	{
    .reg .pred p;
    and.b32 %r1142, %r1149, %r1144;    setp.ne.u32 p, %r1142, 0;
    vote.ballot.sync.b32 %r1142, p, 0xffffffff;
    @!p not.b32 %r1142, %r1142;
}

	// end inline asm
	and.b32  	%r1158, %r1142, %r1157;
	mov.b32 	%r1147, 64;
	// begin inline asm
	{
    .reg .pred p;
    and.b32 %r1145, %r1149, %r1147;    setp.ne.u32 p, %r1145, 0;
    vote.ballot.sync.b32 %r1145, p, 0xffffffff;
    @!p not.b32 %r1145, %r1145;
}

	// end inline asm
	and.b32  	%r1159, %r1145, %r1158;
	mov.b32 	%r1150, 128;
	// begin inline asm
	{
    .reg .pred p;
    and.b32 %r1148, %r1149, %r1150;    setp.ne.u32 p, %r1148, 0;
    vote.ballot.sync.b32 %r1148, p, 0xffffffff;
    @!p not.b32 %r1148, %r1148;
}

	// end inline asm
	and.b32  	%r1160, %r1148, %r1159;
	clz.b32 	%r1161, %r1160;
	sub.s32 	%r214, 31, %r1161;
	and.b32  	%r1162, %r572, %r1160;
	popc.b32 	%r215, %r1162;
	setp.ne.s32 	%p103, %r248, %r214;
	mov.b32 	%r1700, 0;
	@%p103 bra 	$L__BB8_147;
	ld.param.u32 	%r1608, [_ZN3cub18CUB_300001_SM_10006detail10radix_sort29DeviceRadixSortOnesweepKernelINS1_5radix10policy_hubIjNS0_8NullTypeEyE10Policy1000ELNS0_9SortOrderE0EjS6_yiiNS1_21identity_decomposer_tEEEvPT5_SC_PT3_PKSD_PT1_PKSH_PT2_PKSL_T4_iiT6__param_9];
	shl.b32 	%r1163, %r1, 5;
	and.b32  	%r1164, %r1163, 31744;
	mov.u32 	%r1165, _ZZN3cub18CUB_300001_SM_10006detail10radix_sort29DeviceRadixSortOnesweepKernelINS1_5radix10policy_hubIjNS0_8NullTypeEyE10Policy1000ELNS0_9SortOrderE0EjS6_yiiNS1_21identity_decomposer_tEEEvPT5_SC_PT3_PKSD_PT1_PKSH_PT2_PKSL_T4_iiT6_E1s;
	add.s32 	%r1166, %r1165, %r1164;
	shr.u32 	%r1167, %r1668, %r1608;
	and.b32  	%r1168, %r1167, %r82;
	shl.b32 	%r1169, %r1168, 2;
	add.s32 	%r1170, %r1166, %r1169;
	atom.shared.add.u32 	%r1700, [%r1170], %r215;
$L__BB8_147:
	ld.param.u32 	%r1609, [_ZN3cub18CUB_300001_SM_10006detail10radix_sort29DeviceRadixSortOnesweepKernelINS1_5radix10policy_hubIjNS0_8NullTypeEyE10Policy1000ELNS0_9SortOrderE0EjS6_yiiNS1_21identity_decomposer_tEEEvPT5_SC_PT3_PKSD_PT1_PKSH_PT2_PKSL_T4_iiT6__param_9];
	shfl.sync.idx.b32	%r1196|%p104, %r1700, %r214, 31, -1;
	add.s32 	%r218, %r215, %r1196;
	shr.u32 	%r1197, %r1669, %r1609;
	and.b32  	%r1193, %r1197, %r82;
	mov.b32 	%r1173, 1;
	// begin inline asm
	{
    .reg .pred p;
    and.b32 %r1171, %r1193, %r1173;    setp.ne.u32 p, %r1171, 0;
    vote.ballot.sync.b32 %r1171, p, 0xffffffff;
    @!p not.b32 %r1171, %r1171;
}

	// end inline asm
	mov.b32 	%r1176, 2;
	// begin inline asm
	{
    .reg .pred p;
    and.b32 %r1174, %r1193, %r1176;    setp.ne.u32 p, %r1174, 0;
    vote.ballot.sync.b32 %r1174, p, 0xffffffff;
    @!p not.b32 %r1174, %r1174;
}

	// end inline asm
	and.b32  	%r1198, %r1174, %r1171;
	mov.b32 	%r1179, 4;
	// begin inline asm
	{
    .reg .pred p;
    and.b32 %r1177, %r1193, %r1179;    setp.ne.u32 p, %r1177, 0;
    vote.ballot.sync.b32 %r1177, p, 0xffffffff;
    @!p not.b32 %r1177, %r1177;
}

	// end inline asm
	and.b32  	%r1199, %r1177, %r1198;
	mov.b32 	%r1182, 8;
	// begin inline asm
	{
    .reg .pred p;
    and.b32 %r1180, %r1193, %r1182;    setp.ne.u32 p, %r1180, 0;
    vote.ballot.sync.b32 %r1180, p, 0xffffffff;
    @!p not.b32 %r1180, %r1180;
}

	// end inline asm
	and.b32  	%r1200, %r1180, %r1199;
	mov.b32 	%r1185, 16;
	// begin inline asm
	{
    .reg .pred p;
    and.b32 %r1183, %r1193, %r1185;    setp.ne.u32 p, %r1183, 0;
    vote.ballot.sync.b32 %r1183, p, 0xffffffff;
    @!p not.b32 %r1183, %r1183;
}

	// end inline asm
	and.b32  	%r1201, %r1183, %r1200;
	mov.b32 	%r1188, 32;
	// begin inline asm
	{
    .reg .pred p;
    and.b32 %r1186, %r1193, %r1188;    setp.ne.u32 p, %r1186, 0;
    vote.ballot.sync.b32 %r1186, p, 0xffffffff;
    @!p not.b32 %r1186, %r1186;
}

	// end inline asm
	and.b32  	%r1202, %r1186, %r1201;
	mov.b32 	%r1191, 64;
	// begin inline asm
	{
    .reg .pred p;
    and.b32 %r1189, %r1193, %r1191;    setp.ne.u32 p, %r1189, 0;
    vote.ballot.sync.b32 %r1189, p, 0xffffffff;
    @!p not.b32 %r1189, %r1189;
}

	// end inline asm
	and.b32  	%r1203, %r1189, %r1202;
	mov.b32 	%r1194, 128;
	// begin inline asm
	{
    .reg .pred p;
    and.b32 %r1192, %r1193, %r1194;    setp.ne.u32 p, %r1192, 0;
    vote.ballot.sync.b32 %r1192, p, 0xffffffff;
    @!p not.b32 %r1192, %r1192;
}

	// end inline asm
	and.b32  	%r1204, %r1192, %r1203;
	clz.b32 	%r1205, %r1204;
	sub.s32 	%r219, 31, %r1205;
	and.b32  	%r1206, %r572, %r1204;
	popc.b32 	%r220, %r1206;
	setp.ne.s32 	%p105, %r248, %r219;
	mov.b32 	%r1701, 0;
	@%p105 bra 	$L__BB8_149;
	ld.param.u32 	%r1610, [_ZN3cub18CUB_300001_SM_10006detail10radix_sort29DeviceRadixSortOnesweepKernelINS1_5radix10policy_hubIjNS0_8NullTypeEyE10Policy1000ELNS0_9SortOrderE0EjS6_yiiNS1_21identity_decomposer_tEEEvPT5_SC_PT3_PKSD_PT1_PKSH_PT2_PKSL_T4_iiT6__param_9];
	shl.b32 	%r1207, %r1, 5;
	and.b32  	%r1208, %r1207, 31744;
	mov.u32 	%r1209, _ZZN3cub18CUB_300001_SM_10006detail10radix_sort29DeviceRadixSortOnesweepKernelINS1_5radix10policy_hubIjNS0_8NullTypeEyE10Policy1000ELNS0_9SortOrderE0EjS6_yiiNS1_21identity_decomposer_tEEEvPT5_SC_PT3_PKSD_PT1_PKSH_PT2_PKSL_T4_iiT6_E1s;
	add.s32 	%r1210, %r1209, %r1208;
	shr.u32 	%r1211, %r1669, %r1610;
	and.b32  	%r1212, %r1211, %r82;
	shl.b32 	%r1213, %r1212, 2;
	add.s32 	%r1214, %r1210, %r1213;
	atom.shared.add.u32 	%r1701, [%r1214], %r220;
$L__BB8_149:
	ld.param.u32 	%r1611, [_ZN3cub18CUB_300001_SM_10006detail10radix_sort29DeviceRadixSortOnesweepKernelINS1_5radix10policy_hubIjNS0_8NullTypeEyE10Policy1000ELNS0_9SortOrderE0EjS6_yiiNS1_21identity_decomposer_tEEEvPT5_SC_PT3_PKSD_PT1_PKSH_PT2_PKSL_T4_iiT6__param_9];
	shfl.sync.idx.b32	%r1240|%p106, %r1701, %r219, 31, -1;
	add.s32 	%r223, %r220, %r1240;
	shr.u32 	%r1241, %r1670, %r1611;
	and.b32  	%r1237, %r1241, %r82;
	mov.b32 	%r1217, 1;
	// begin inline asm
	{
    .reg .pred p;
    and.b32 %r1215, %r1237, %r1217;    setp.ne.u32 p, %r1215, 0;
    vote.ballot.sync.b32 %r1215, p, 0xffffffff;
    @!p not.b32 %r1215, %r1215;
}

	// end inline asm
	mov.b32 	%r1220, 2;
	// begin inline asm
	{
    .reg .pred p;
    and.b32 %r1218, %r1237, %r1220;    setp.ne.u32 p, %r1218, 0;
    vote.ballot.sync.b32 %r1218, p, 0xffffffff;
    @!p not.b32 %r1218, %r1218;
}

	// end inline asm
	and.b32  	%r1242, %r1218, %r1215;
	mov.b32 	%r1223, 4;
	// begin inline asm
	{
    .reg .pred p;
    and.b32 %r1221, %r1237, %r1223;    setp.ne.u32 p, %r1221, 0;
    vote.ballot.sync.b32 %r1221, p, 0xffffffff;
    @!p not.b32 %r1221, %r1221;
}

	// end inline asm
	and.b32  	%r1243, %r1221, %r1242;
	mov.b32 	%r1226, 8;
	// begin inline asm
	{
    .reg .pred p;
    and.b32 %r1224, %r1237, %r1226;    setp.ne.u32 p, %r1224, 0;
    vote.ballot.sync.b32 %r1224, p, 0xffffffff;
    @!p not.b32 %r1224, %r1224;
}

	// end inline asm
	and.b32  	%r1244, %r1224, %r1243;
	mov.b32 	%r1229, 16;
	// begin inline asm
	{
    .reg .pred p;
    and.b32 %r1227, %r1237, %r1229;    setp.ne.u32 p, %r1227, 0;
    vote.ballot.sync.b32 %r1227, p, 0xffffffff;
    @!p not.b32 %r1227, %r1227;
}

	// end inline asm
	and.b32  	%r1245, %r1227, %r1244;
	mov.b32 	%r1232, 32;
	// begin inline asm
	{
    .reg .pred p;
    and.b32 %r1230, %r1237, %r1232;    setp.ne.u32 p, %r1230, 0;
    vote.ballot.sync.b32 %r1230, p, 0xffffffff;
    @!p not.b32 %r1230, %r1230;
}

	// end inline asm
	and.b32  	%r1246, %r1230, %r1245;
	mov.b32 	%r1235, 64;
	// begin inline asm
	{
    .reg .pred p;
    and.b32 %r1233, %r1237, %r1235;    setp.ne.u32 p, %r1233, 0;
    vote.ballot.sync.b32 %r1233, p, 0xffffffff;
    @!p not.b32 %r1233, %r1233;
}

	// end inline asm
	and.b32  	%r1247, %r1233, %r1246;
	mov.b32 	%r1238, 128;
	// begin inline asm
	{
    .reg .pred p;
    and.b32 %r1236, %r1237, %r1238;    setp.ne.u32 p, %r1236, 0;
    vote.ballot.sync.b32 %r1236, p, 0xffffffff;
    @!p not.b32 %r1236, %r1236;
}

	// end inline asm
	and.b32  	%r1248, %r1236, %r1247;
	clz.b32 	%r1249, %r1248;
	sub.s32 	%r224, 31, %r1249;
	and.b32  	%r1250, %r572, %r1248;
	popc.b32 	%r225, %r1250;
	setp.ne.s32 	%p107, %r248, %r224;
	mov.b32 	%r1702, 0;
	@%p107 bra 	$L__BB8_151;
	ld.param.u32 	%r1612, [_ZN3cub18CUB_300001_SM_10006detail10radix_sort29DeviceRadixSortOnesweepKernelINS1_5radix10policy_hubIjNS0_8NullTypeEyE10Policy1000ELNS0_9SortOrderE0EjS6_yiiNS1_21identity_decomposer_tEEEvPT5_SC_PT3_PKSD_PT1_PKSH_PT2_PKSL_T4_iiT6__param_9];
	shl.b32 	%r1251, %r1, 5;
	and.b32  	%r1252, %r1251, 31744;
	mov.u32 	%r1253, _ZZN3cub18CUB_300001_SM_10006detail10radix_sort29DeviceRadixSortOnesweepKernelINS1_5radix10policy_hubIjNS0_8NullTypeEyE10Policy1000ELNS0_9SortOrderE0EjS6_yiiNS1_21identity_decomposer_tEEEvPT5_SC_PT3_PKSD_PT1_PKSH_PT2_PKSL_T4_iiT6_E1s;
	add.s32 	%r1254, %r1253, %r1252;
	shr.u32 	%r1255, %r1670, %r1612;
	and.b32  	%r1256, %r1255, %r82;
	shl.b32 	%r1257, %r1256, 2;
	add.s32 	%r1258, %r1254, %r1257;
	atom.shared.add.u32 	%r1702, [%r1258], %r225;
$L__BB8_151:
	ld.param.u32 	%r1613, [_ZN3cub18CUB_300001_SM_10006detail10radix_sort29DeviceRadixSortOnesweepKernelINS1_5radix10policy_hubIjNS0_8NullTypeEyE10Policy1000ELNS0_9SortOrderE0EjS6_yiiNS1_21identity_decomposer_tEEEvPT5_SC_PT3_PKSD_PT1_PKSH_PT2_PKSL_T4_iiT6__param_9];
	shfl.sync.idx.b32	%r1284|%p108, %r1702, %r224, 31, -1;
	add.s32 	%r228, %r225, %r1284;
	shr.u32 	%r1285, %r1671, %r1613;
	and.b32  	%r1281, %r1285, %r82;
	mov.b32 	%r1261, 1;
	// begin inline asm
	{
    .reg .pred p;
    and.b32 %r1259, %r1281, %r1261;    setp.ne.u32 p, %r1259, 0;
    vote.ballot.sync.b32 %r1259, p, 0xffffffff;
    @!p not.b32 %r1259, %r1259;
}

	// end inline asm
	mov.b32 	%r1264, 2;
	// begin inline asm
	{
    .reg .pred p;
    and.b32 %r1262, %r1281, %r1264;    setp.ne.u32 p, %r1262, 0;
    vote.ballot.sync.b32 %r1262, p, 0xffffffff;
    @!p not.b32 %r1262, %r1262;
}

	// end inline asm
	and.b32  	%r1286, %r1262, %r1259;
	mov.b32 	%r1267, 4;
	// begin inline asm
	{
    .reg .pred p;
    and.b32 %r1265, %r1281, %r1267;    setp.ne.u32 p, %r1265, 0;
    vote.ballot.sync.b32 %r1265, p, 0xffffffff;
    @!p not.b32 %r1265, %r1265;
}

	// end inline asm
	and.b32  	%r1287, %r1265, %r1286;
	mov.b32 	%r1270, 8;
	// begin inline asm
	{
    .reg .pred p;
    and.b32 %r1268, %r1281, %r1270;    setp.ne.u32 p, %r1268, 0;
    vote.ballot.sync.b32 %r1268, p, 0xffffffff;
    @!p not.b32 %r1268, %r1268;
}

	// end inline asm
	and.b32  	%r1288, %r1268, %r1287;
	mov.b32 	%r1273, 16;
	// begin inline asm
	{
    .reg .pred p;
    and.b32 %r1271, %r1281, %r1273;    setp.ne.u32 p, %r1271, 0;
    vote.ballot.sync.b32 %r1271, p, 0xffffffff;
    @!p not.b32 %r1271, %r1271;
}

	// end inline asm
	and.b32  	%r1289, %r1271, %r1288;
	mov.b32 	%r1276, 32;
	// begin inline asm
	{
    .reg .pred p;
    and.b32 %r1274, %r1281, %r1276;    setp.ne.u32 p, %r1274, 0;
    vote.ballot.sync.b32 %r1274, p, 0xffffffff;
    @!p not.b32 %r1274, %r1274;
}

	// end inline asm
	and.b32  	%r1290, %r1274, %r1289;
	mov.b32 	%r1279, 64;
	// begin inline asm
	{
    .reg .pred p;
    and.b32 %r1277, %r1281, %r1279;    setp.ne.u32 p, %r1277, 0;
    vote.ballot.sync.b32 %r1277, p, 0xffffffff;
    @!p not.b32 %r1277, %r1277;
}

	// end inline asm
	and.b32  	%r1291, %r1277, %r1290;
	mov.b32 	%r1282, 128;
	// begin inline asm
	{
    .reg .pred p;
    and.b32 %r1280, %r1281, %r1282;    setp.ne.u32 p, %r1280, 0;
    vote.ballot.sync.b32 %r1280, p, 0xffffffff;
    @!p not.b32 %r1280, %r1280;
}

	// end inline asm
	and.b32  	%r1292, %r1280, %r1291;
	clz.b32 	%r1293, %r1292;
	sub.s32 	%r229, 31, %r1293;
	and.b32  	%r1294, %r572, %r1292;
	popc.b32 	%r230, %r1294;
	setp.ne.s32 	%p109, %r248, %r229;
	mov.b32 	%r1703, 0;
	@%p109 bra 	$L__BB8_153;
	ld.param.u32 	%r1614, [_ZN3cub18CUB_300001_SM_10006detail10radix_sort29DeviceRadixSortOnesweepKernelINS1_5radix10policy_hubIjNS0_8NullTypeEyE10Policy1000ELNS0_9SortOrderE0EjS6_yiiNS1_21identity_decomposer_tEEEvPT5_SC_PT3_PKSD_PT1_PKSH_PT2_PKSL_T4_iiT6__param_9];
	shl.b32 	%r1295, %r1, 5;
	and.b32  	%r1296, %r1295, 31744;
	mov.u32 	%r1297, _ZZN3cub18CUB_300001_SM_10006detail10radix_sort29DeviceRadixSortOnesweepKernelINS1_5radix10policy_hubIjNS0_8NullTypeEyE10Policy1000ELNS0_9SortOrderE0EjS6_yiiNS1_21identity_decomposer_tEEEvPT5_SC_PT3_PKSD_PT1_PKSH_PT2_PKSL_T4_iiT6_E1s;
	add.s32 	%r1298, %r1297, %r1296;
	shr.u32 	%r1299, %r1671, %r1614;
	and.b32  	%r1300, %r1299, %r82;
	shl.b32 	%r1301, %r1300, 2;
	add.s32 	%r1302, %r1298, %r1301;
	atom.shared.add.u32 	%r1703, [%r1302], %r230;
$L__BB8_153:
	shfl.sync.idx.b32	%r1303|%p111, %r1703, %r229, 31, -1;
	add.s32 	%r1304, %r230, %r1303;
	bar.sync 	0;
	shl.b32 	%r1305, %r143, 2;
	mov.u32 	%r1306, _ZZN3cub18CUB_300001_SM_10006detail10radix_sort29DeviceRadixSortOnesweepKernelINS1_5radix10policy_hubIjNS0_8NullTypeEyE10Policy1000ELNS0_9SortOrderE0EjS6_yiiNS1_21identity_decomposer_tEEEvPT5_SC_PT3_PKSD_PT1_PKSH_PT2_PKSL_T4_iiT6_E1s;
	add.s32 	%r1307, %r1306, %r1305;
	st.shared.u32 	[%r1307+-4], %r1653;
	shl.b32 	%r1308, %r148, 2;
	add.s32 	%r1309, %r1306, %r1308;
	st.shared.u32 	[%r1309+-4], %r1654;
	shl.b32 	%r1310, %r153, 2;
	add.s32 	%r1311, %r1306, %r1310;
	st.shared.u32 	[%r1311+-4], %r1655;
	shl.b32 	%r1312, %r158, 2;
	add.s32 	%r1313, %r1306, %r1312;
	st.shared.u32 	[%r1313+-4], %r1656;
	shl.b32 	%r1314, %r163, 2;
	add.s32 	%r1315, %r1306, %r1314;
	st.shared.u32 	[%r1315+-4], %r1657;
	shl.b32 	%r1316, %r168, 2;
	add.s32 	%r1317, %r1306, %r1316;
	st.shared.u32 	[%r1317+-4], %r1658;
	shl.b32 	%r1318, %r173, 2;
	add.s32 	%r1319, %r1306, %r1318;
	st.shared.u32 	[%r1319+-4], %r1659;
	shl.b32 	%r1320, %r178, 2;
	add.s32 	%r1321, %r1306, %r1320;
	st.shared.u32 	[%r1321+-4], %r1660;
	shl.b32 	%r1322, %r183, 2;
	add.s32 	%r1323, %r1306, %r1322;
	st.shared.u32 	[%r1323+-4], %r1661;
	shl.b32 	%r1324, %r188, 2;
	add.s32 	%r1325, %r1306, %r1324;
	st.shared.u32 	[%r1325+-4], %r1662;
	shl.b32 	%r1326, %r193, 2;
	add.s32 	%r1327, %r1306, %r1326;
	st.shared.u32 	[%r1327+-4], %r1663;
	shl.b32 	%r1328, %r198, 2;
	add.s32 	%r1329, %r1306, %r1328;
	st.shared.u32 	[%r1329+-4], %r1664;
	shl.b32 	%r1330, %r203, 2;
	add.s32 	%r1331, %r1306, %r1330;
	st.shared.u32 	[%r1331+-4], %r1665;
	shl.b32 	%r1332, %r208, 2;
	add.s32 	%r1333, %r1306, %r1332;
	st.shared.u32 	[%r1333+-4], %r1666;
	shl.b32 	%r1334, %r213, 2;
	add.s32 	%r1335, %r1306, %r1334;
	st.shared.u32 	[%r1335+-4], %r1667;
	shl.b32 	%r1336, %r218, 2;
	add.s32 	%r1337, %r1306, %r1336;
	st.shared.u32 	[%r1337+-4], %r1668;
	shl.b32 	%r1338, %r223, 2;
	add.s32 	%r1339, %r1306, %r1338;
	st.shared.u32 	[%r1339+-4], %r1669;
	shl.b32 	%r1340, %r228, 2;
	add.s32 	%r1341, %r1306, %r1340;
	st.shared.u32 	[%r1341+-4], %r1670;
	shl.b32 	%r1342, %r1304, 2;
	add.s32 	%r1343, %r1306, %r1342;
	st.shared.u32 	[%r1343+-4], %r1671;
	shl.b32 	%r1344, %r1, 3;
	add.s32 	%r1345, %r1306, %r1344;
	add.s32 	%r233, %r1345, 29184;
	@%p72 bra 	$L__BB8_161;
	ld.param.u64 	%rd238, [_ZN3cub18CUB_300001_SM_10006detail10radix_sort29DeviceRadixSortOnesweepKernelINS1_5radix10policy_hubIjNS0_8NullTypeEyE10Policy1000ELNS0_9SortOrderE0EjS6_yiiNS1_21identity_decomposer_tEEEvPT5_SC_PT3_PKSD_PT1_PKSH_PT2_PKSL_T4_iiT6__param_3];
	cvta.to.global.u64 	%rd59, %rd238;
	shl.b64 	%rd60, %rd6, 3;
	add.s64 	%rd61, %rd59, %rd60;
	ld.global.u64 	%rd62, [%rd61];
	cvt.s64.s32 	%rd63, %r137;
	sub.s64 	%rd241, %rd62, %rd63;
	st.shared.u64 	[%r233], %rd241;
	setp.lt.s32 	%p112, %r4, 1;
	mov.u32 	%r1707, %r1680;
	@%p112 bra 	$L__BB8_160;
	mov.b32 	%r1705, -1;
	mov.u32 	%r1704, %r4;
	mov.u32 	%r1707, %r1680;
$L__BB8_156:
	ld.param.u64 	%rd231, [_ZN3cub18CUB_300001_SM_10006detail10radix_sort29DeviceRadixSortOnesweepKernelINS1_5radix10policy_hubIjNS0_8NullTypeEyE10Policy1000ELNS0_9SortOrderE0EjS6_yiiNS1_21identity_decomposer_tEEEvPT5_SC_PT3_PKSD_PT1_PKSH_PT2_PKSL_T4_iiT6__param_0];
	add.s32 	%r237, %r1704, -1;
	shl.b32 	%r1347, %r237, 8;
	add.s32 	%r1348, %r1347, %r1;
	cvta.to.global.u64 	%rd64, %rd231;
	mul.wide.s32 	%rd65, %r1348, 4;
	add.s64 	%rd13, %rd64, %rd65;
$L__BB8_157:
	membar.cta;
	ld.volatile.global.u32 	%r238, [%rd13];
	setp.eq.s32 	%p113, %r238, 0;
	@%p113 bra 	$L__BB8_157;
	and.b32  	%r1349, %r238, 1073741823;
	add.s32 	%r1707, %r1349, %r1707;
	setp.gt.s32 	%p114, %r238, -1;
	vote.sync.ballot.b32 	%r1705, %p114, %r1705;
	setp.gt.u32 	%p116, %r1704, 1;
	and.pred  	%p117, %p114, %p116;
	mov.u32 	%r1704, %r237;
	@%p117 bra 	$L__BB8_156;
	ld.shared.u64 	%rd241, [%r233];
$L__BB8_160:
	ld.param.u64 	%rd232, [_ZN3cub18CUB_300001_SM_10006detail10radix_sort29DeviceRadixSortOnesweepKernelINS1_5radix10policy_hubIjNS0_8NullTypeEyE10Policy1000ELNS0_9SortOrderE0EjS6_yiiNS1_21identity_decomposer_tEEEvPT5_SC_PT3_PKSD_PT1_PKSH_PT2_PKSL_T4_iiT6__param_0];
	or.b32  	%r1350, %r1707, -2147483648;
	cvta.to.global.u64 	%rd66, %rd232;
	shl.b32 	%r1351, %r4, 8;
	add.s32 	%r1352, %r1351, %r1;
	mul.wide.s32 	%rd67, %r1352, 4;
	add.s64 	%rd68, %rd66, %rd67;
	st.volatile.global.u32 	[%rd68], %r1350;
	sub.s32 	%r1353, %r1707, %r1680;
	cvt.s64.s32 	%rd69, %r1353;
	add.s64 	%rd70, %rd241, %rd69;
	st.shared.u64 	[%r233], %rd70;
$L__BB8_161:
	ld.param.u32 	%r1587, [_ZN3cub18CUB_300001_SM_10006detail10radix_sort29DeviceRadixSortOnesweepKernelINS1_5radix10policy_hubIjNS0_8NullTypeEyE10Policy1000ELNS0_9SortOrderE0EjS6_yiiNS1_21identity_decomposer_tEEEvPT5_SC_PT3_PKSD_PT1_PKSH_PT2_PKSL_T4_iiT6__param_8];
	ld.param.u64 	%rd235, [_ZN3cub18CUB_300001_SM_10006detail10radix_sort29DeviceRadixSortOnesweepKernelINS1_5radix10policy_hubIjNS0_8NullTypeEyE10Policy1000ELNS0_9SortOrderE0EjS6_yiiNS1_21identity_decomposer_tEEEvPT5_SC_PT3_PKSD_PT1_PKSH_PT2_PKSL_T4_iiT6__param_2];
	setp.gt.u32 	%p118, %r1, 255;
	mad.lo.s32 	%r242, %r4, 7296, 7296;
	setp.lt.s32 	%p119, %r242, %r1587;
	setp.eq.s64 	%p120, %rd235, 0;
	or.pred  	%p121, %p120, %p119;
	or.pred  	%p122, %p118, %p121;
	@%p122 bra 	$L__BB8_163;
	ld.param.u64 	%rd236, [_ZN3cub18CUB_300001_SM_10006detail10radix_sort29DeviceRadixSortOnesweepKernelINS1_5radix10policy_hubIjNS0_8NullTypeEyE10Policy1000ELNS0_9SortOrderE0EjS6_yiiNS1_21identity_decomposer_tEEEvPT5_SC_PT3_PKSD_PT1_PKSH_PT2_PKSL_T4_iiT6__param_2];
	ld.shared.u64 	%rd71, [%r233];
	cvt.s64.s32 	%rd72, %r1680;
	cvt.s64.s32 	%rd73, %r137;
	add.s64 	%rd74, %rd73, %rd72;
	add.s64 	%rd75, %rd74, %rd71;
	cvta.to.global.u64 	%rd76, %rd236;
	shl.b64 	%rd77, %rd6, 3;
	add.s64 	%rd78, %rd76, %rd77;
	st.global.u64 	[%rd78], %rd75;
$L__BB8_163:
	ld.param.u32 	%r1588, [_ZN3cub18CUB_300001_SM_10006detail10radix_sort29DeviceRadixSortOnesweepKernelINS1_5radix10policy_hubIjNS0_8NullTypeEyE10Policy1000ELNS0_9SortOrderE0EjS6_yiiNS1_21identity_decomposer_tEEEvPT5_SC_PT3_PKSD_PT1_PKSH_PT2_PKSL_T4_iiT6__param_8];
	setp.gt.s32 	%p123, %r242, %r1588;
	bar.sync 	0;
	@%p123 bra 	$L__BB8_165;
	ld.param.u32 	%r1615, [_ZN3cub18CUB_300001_SM_10006detail10radix_sort29DeviceRadixSortOnesweepKernelINS1_5radix10policy_hubIjNS0_8NullTypeEyE10Policy1000ELNS0_9SortOrderE0EjS6_yiiNS1_21identity_decomposer_tEEEvPT5_SC_PT3_PKSD_PT1_PKSH_PT2_PKSL_T4_iiT6__param_9];
	ld.shared.u32 	%r1354, [%r121];
	shr.u32 	%r1355, %r1354, %r1615;
	and.b32  	%r1356, %r1355, %r82;
	shl.b32 	%r1357, %r1356, 3;
	add.s32 	%r1359, %r1306, 29184;
	add.s32 	%r1360, %r1359, %r1357;
	ld.shared.u64 	%rd79, [%r1360];
	add.s64 	%rd80, %rd79, %rd6;
	shl.b64 	%rd81, %rd80, 2;
	add.s64 	%rd82, %rd5, %rd81;
	st.global.u32 	[%rd82], %r1354;
	bar.warp.sync 	-1;
	ld.shared.u32 	%r1361, [%r121+1536];
	shr.u32 	%r1362, %r1361, %r1615;
	and.b32  	%r1363, %r1362, %r82;
	shl.b32 	%r1364, %r1363, 3;
	add.s32 	%r1365, %r1359, %r1364;
	ld.shared.u64 	%rd83, [%r1365];
	add.s64 	%rd84, %rd83, %rd6;
	shl.b64 	%rd85, %rd84, 2;
	add.s64 	%rd86, %rd5, %rd85;
	st.global.u32 	[%rd86+1536], %r1361;
	bar.warp.sync 	-1;
	ld.shared.u32 	%r1366, [%r121+3072];
	shr.u32 	%r1367, %r1366, %r1615;
	and.b32  	%r1368, %r1367, %r82;
	shl.b32 	%r1369, %r1368, 3;
	add.s32 	%r1370, %r1359, %r1369;
	ld.shared.u64 	%rd87, [%r1370];
	add.s64 	%rd88, %rd87, %rd6;
	shl.b64 	%rd89, %rd88, 2;
	add.s64 	%rd90, %rd5, %rd89;
	st.global.u32 	[%rd90+3072], %r1366;
	bar.warp.sync 	-1;
	ld.shared.u32 	%r1371, [%r121+4608];
	shr.u32 	%r1372, %r1371, %r1615;
	and.b32  	%r1373, %r1372, %r82;
	shl.b32 	%r1374, %r1373, 3;
	add.s32 	%r1375, %r1359, %r1374;
	ld.shared.u64 	%rd91, [%r1375];
	add.s64 	%rd92, %rd91, %rd6;
	shl.b64 	%rd93, %rd92, 2;
	add.s64 	%rd94, %rd5, %rd93;
	st.global.u32 	[%rd94+4608], %r1371;
	bar.warp.sync 	-1;
	ld.shared.u32 	%r1376, [%r121+6144];
	shr.u32 	%r1377, %r1376, %r1615;
	and.b32  	%r1378, %r1377, %r82;
	shl.b32 	%r1379, %r1378, 3;
	add.s32 	%r1380, %r1359, %r1379;
	ld.shared.u64 	%rd95, [%r1380];
	add.s64 	%rd96, %rd95, %rd6;
	shl.b64 	%rd97, %rd96, 2;
	add.s64 	%rd98, %rd5, %rd97;
	st.global.u32 	[%rd98+6144], %r1376;
	bar.warp.sync 	-1;
	ld.shared.u32 	%r1381, [%r121+7680];
	shr.u32 	%r1382, %r1381, %r1615;
	and.b32  	%r1383, %r1382, %r82;
	shl.b32 	%r1384, %r1383, 3;
	add.s32 	%r1385, %r1359, %r1384;
	ld.shared.u64 	%rd99, [%r1385];
	add.s64 	%rd100, %rd99, %rd6;
	shl.b64 	%rd101, %rd100, 2;
	add.s64 	%rd102, %rd5, %rd101;
	st.global.u32 	[%rd102+7680], %r1381;
	bar.warp.sync 	-1;
	ld.shared.u32 	%r1386, [%r121+9216];
	shr.u32 	%r1387, %r1386, %r1615;
	and.b32  	%r1388, %r1387, %r82;
	shl.b32 	%r1389, %r1388, 3;
	add.s32 	%r1390, %r1359, %r1389;
	ld.shared.u64 	%rd103, [%r1390];
	add.s64 	%rd104, %rd103, %rd6;
	shl.b64 	%rd105, %rd104, 2;
	add.s64 	%rd106, %rd5, %rd105;
	st.global.u32 	[%rd106+9216], %r1386;
	bar.warp.sync 	-1;
	ld.shared.u32 	%r1391, [%r121+10752];
	shr.u32 	%r1392, %r1391, %r1615;
	and.b32  	%r1393, %r1392, %r82;
	shl.b32 	%r1394, %r1393, 3;
	add.s32 	%r1395, %r1359, %r1394;
	ld.shared.u64 	%rd107, [%r1395];
	add.s64 	%rd108, %rd107, %rd6;
	shl.b64 	%rd109, %rd108, 2;
	add.s64 	%rd110, %rd5, %rd109;
	st.global.u32 	[%rd110+10752], %r1391;
	bar.warp.sync 	-1;
	ld.shared.u32 	%r1396, [%r121+12288];
	shr.u32 	%r1397, %r1396, %r1615;
	and.b32  	%r1398, %r1397, %r82;
	shl.b32 	%r1399, %r1398, 3;
	add.s32 	%r1400, %r1359, %r1399;
	ld.shared.u64 	%rd111, [%r1400];
	add.s64 	%rd112, %rd111, %rd6;
	shl.b64 	%rd113, %rd112, 2;
	add.s64 	%rd114, %rd5, %rd113;
	st.global.u32 	[%rd114+12288], %r1396;
	bar.warp.sync 	-1;
	ld.shared.u32 	%r1401, [%r121+13824];
	shr.u32 	%r1402, %r1401, %r1615;
	and.b32  	%r1403, %r1402, %r82;
	shl.b32 	%r1404, %r1403, 3;
	add.s32 	%r1405, %r1359, %r1404;
	ld.shared.u64 	%rd115, [%r1405];
	add.s64 	%rd116, %rd115, %rd6;
	shl.b64 	%rd117, %rd116, 2;
	add.s64 	%rd118, %rd5, %rd117;
	st.global.u32 	[%rd118+13824], %r1401;
	bar.warp.sync 	-1;
	ld.shared.u32 	%r1406, [%r121+15360];
	shr.u32 	%r1407, %r1406, %r1615;
	and.b32  	%r1408, %r1407, %r82;
	shl.b32 	%r1409, %r1408, 3;
	add.s32 	%r1410, %r1359, %r1409;
	ld.shared.u64 	%rd119, [%r1410];
	add.s64 	%rd120, %rd119, %rd6;
	shl.b64 	%rd121, %rd120, 2;
	add.s64 	%rd122, %rd5, %rd121;
	st.global.u32 	[%rd122+15360], %r1406;
	bar.warp.sync 	-1;
	ld.shared.u32 	%r1411, [%r121+16896];
	shr.u32 	%r1412, %r1411, %r1615;
	and.b32  	%r1413, %r1412, %r82;
	shl.b32 	%r1414, %r1413, 3;
	add.s32 	%r1415, %r1359, %r1414;
	ld.shared.u64 	%rd123, [%r1415];
	add.s64 	%rd124, %rd123, %rd6;
	shl.b64 	%rd125, %rd124, 2;
	add.s64 	%rd126, %rd5, %rd125;
	st.global.u32 	[%rd126+16896], %r1411;
	bar.warp.sync 	-1;
	ld.shared.u32 	%r1416, [%r121+18432];
	shr.u32 	%r1417, %r1416, %r1615;
	and.b32  	%r1418, %r1417, %r82;
	shl.b32 	%r1419, %r1418, 3;
	add.s32 	%r1420, %r1359, %r1419;
	ld.shared.u64 	%rd127, [%r1420];
	add.s64 	%rd128, %rd127, %rd6;
	shl.b64 	%rd129, %rd128, 2;
	add.s64 	%rd130, %rd5, %rd129;
	st.global.u32 	[%rd130+18432], %r1416;
	bar.warp.sync 	-1;
	ld.shared.u32 	%r1421, [%r121+19968];
	shr.u32 	%r1422, %r1421, %r1615;
	and.b32  	%r1423, %r1422, %r82;
	shl.b32 	%r1424, %r1423, 3;
	add.s32 	%r1425, %r1359, %r1424;
	ld.shared.u64 	%rd131, [%r1425];
	add.s64 	%rd132, %rd131, %rd6;
	shl.b64 	%rd133, %rd132, 2;
	add.s64 	%rd134, %rd5, %rd133;
	st.global.u32 	[%rd134+19968], %r1421;
	bar.warp.sync 	-1;
	ld.shared.u32 	%r1426, [%r121+21504];
	shr.u32 	%r1427, %r1426, %r1615;
	and.b32  	%r1428, %r1427, %r82;
	shl.b32 	%r1429, %r1428, 3;
	add.s32 	%r1430, %r1359, %r1429;
	ld.shared.u64 	%rd135, [%r1430];
	add.s64 	%rd136, %rd135, %rd6;
	shl.b64 	%rd137, %rd136, 2;
	add.s64 	%rd138, %rd5, %rd137;
	st.global.u32 	[%rd138+21504], %r1426;
	bar.warp.sync 	-1;
	ld.shared.u32 	%r1431, [%r121+23040];
	shr.u32 	%r1432, %r1431, %r1615;
	and.b32  	%r1433, %r1432, %r82;
	shl.b32 	%r1434, %r1433, 3;
	add.s32 	%r1435, %r1359, %r1434;
	ld.shared.u64 	%rd139, [%r1435];
	add.s64 	%rd140, %rd139, %rd6;
	shl.b64 	%rd141, %rd140, 2;
	add.s64 	%rd142, %rd5, %rd141;
	st.global.u32 	[%rd142+23040], %r1431;
	bar.warp.sync 	-1;
	ld.shared.u32 	%r1436, [%r121+24576];
	shr.u32 	%r1437, %r1436, %r1615;
	and.b32  	%r1438, %r1437, %r82;
	shl.b32 	%r1439, %r1438, 3;
	add.s32 	%r1440, %r1359, %r1439;
	ld.shared.u64 	%rd143, [%r1440];
	add.s64 	%rd144, %rd143, %rd6;
	shl.b64 	%rd145, %rd144, 2;
	add.s64 	%rd146, %rd5, %rd145;
	st.global.u32 	[%rd146+24576], %r1436;
	bar.warp.sync 	-1;
	ld.shared.u32 	%r1441, [%r121+26112];
	shr.u32 	%r1442, %r1441, %r1615;
	and.b32  	%r1443, %r1442, %r82;
	shl.b32 	%r1444, %r1443, 3;
	add.s32 	%r1445, %r1359, %r1444;
	ld.shared.u64 	%rd147, [%r1445];
	add.s64 	%rd148, %rd147, %rd6;
	shl.b64 	%rd149, %rd148, 2;
	add.s64 	%rd150, %rd5, %rd149;
	st.global.u32 	[%rd150+26112], %r1441;
	bar.warp.sync 	-1;
	ld.shared.u32 	%r1446, [%r121+27648];
	shr.u32 	%r1447, %r1446, %r1615;
	and.b32  	%r1448, %r1447, %r82;
	shl.b32 	%r1449, %r1448, 3;
	add.s32 	%r1450, %r1359, %r1449;
	ld.shared.u64 	%rd151, [%r1450];
	add.s64 	%rd152, %rd151, %rd6;
	shl.b64 	%rd153, %rd152, 2;
	add.s64 	%rd154, %rd5, %rd153;
	st.global.u32 	[%rd154+27648], %r1446;
	bar.warp.sync 	-1;
	bra.uni 	$L__BB8_204;
$L__BB8_165:
	ld.param.u32 	%r1589, [_ZN3cub18CUB_300001_SM_10006detail10radix_sort29DeviceRadixSortOnesweepKernelINS1_5radix10policy_hubIjNS0_8NullTypeEyE10Policy1000ELNS0_9SortOrderE0EjS6_yiiNS1_21identity_decomposer_tEEEvPT5_SC_PT3_PKSD_PT1_PKSH_PT2_PKSL_T4_iiT6__param_8];
	mad.lo.s32 	%r243, %r4, -7296, %r1589;
	setp.ge.s32 	%p124, %r1, %r243;
	@%p124 bra 	$L__BB8_167;
	ld.param.u32 	%r1616, [_ZN3cub18CUB_300001_SM_10006detail10radix_sort29DeviceRadixSortOnesweepKernelINS1_5radix10policy_hubIjNS0_8NullTypeEyE10Policy1000ELNS0_9SortOrderE0EjS6_yiiNS1_21identity_decomposer_tEEEvPT5_SC_PT3_PKSD_PT1_PKSH_PT2_PKSL_T4_iiT6__param_9];
	ld.shared.u32 	%r1451, [%r121];
	shr.u32 	%r1452, %r1451, %r1616;
	and.b32  	%r1453, %r1452, %r82;
	shl.b32 	%r1454, %r1453, 3;
	add.s32 	%r1456, %r1306, %r1454;
	ld.shared.u64 	%rd155, [%r1456+29184];
	add.s64 	%rd156, %rd155, %rd6;
	shl.b64 	%rd157, %rd156, 2;
	add.s64 	%rd158, %rd5, %rd157;
	st.global.u32 	[%rd158], %r1451;
$L__BB8_167:
	bar.warp.sync 	-1;
	add.s32 	%r1457, %r1, 384;
	setp.ge.s32 	%p125, %r1457, %r243;
	@%p125 bra 	$L__BB8_169;
	ld.param.u32 	%r1617, [_ZN3cub18CUB_300001_SM_10006detail10radix_sort29DeviceRadixSortOnesweepKernelINS1_5radix10policy_hubIjNS0_8NullTypeEyE10Policy1000ELNS0_9SortOrderE0EjS6_yiiNS1_21identity_decomposer_tEEEvPT5_SC_PT3_PKSD_PT1_PKSH_PT2_PKSL_T4_iiT6__param_9];
	ld.shared.u32 	%r1458, [%r121+1536];
	shr.u32 	%r1459, %r1458, %r1617;
	and.b32  	%r1460, %r1459, %r82;
	shl.b32 	%r1461, %r1460, 3;
	add.s32 	%r1463, %r1306, %r1461;
	ld.shared.u64 	%rd159, [%r1463+29184];
	add.s64 	%rd160, %rd159, %rd6;
	shl.b64 	%rd161, %rd160, 2;
	add.s64 	%rd162, %rd5, %rd161;
	st.global.u32 	[%rd162+1536], %r1458;
$L__BB8_169:
	bar.warp.sync 	-1;
	add.s32 	%r1464, %r1, 768;
	setp.ge.s32 	%p126, %r1464, %r243;
	@%p126 bra 	$L__BB8_171;
	ld.param.u32 	%r1618, [_ZN3cub18CUB_300001_SM_10006detail10radix_sort29DeviceRadixSortOnesweepKernelINS1_5radix10policy_hubIjNS0_8NullTypeEyE10Policy1000ELNS0_9SortOrderE0EjS6_yiiNS1_21identity_decomposer_tEEEvPT5_SC_PT3_PKSD_PT1_PKSH_PT2_PKSL_T4_iiT6__param_9];
	ld.shared.u32 	%r1465, [%r121+3072];
	shr.u32 	%r1466, %r1465, %r1618;
	and.b32  	%r1467, %r1466, %r82;
	shl.b32 	%r1468, %r1467, 3;
	add.s32 	%r1470, %r1306, %r1468;
	ld.shared.u64 	%rd163, [%r1470+29184];
	add.s64 	%rd164, %rd163, %rd6;
	shl.b64 	%rd165, %rd164, 2;
	add.s64 	%rd166, %rd5, %rd165;
	st.global.u32 	[%rd166+3072], %r1465;
$L__BB8_171:
	bar.warp.sync 	-1;
	add.s32 	%r1471, %r1, 1152;
	setp.ge.s32 	%p127, %r1471, %r243;
	@%p127 bra 	$L__BB8_173;
	ld.param.u32 	%r1619, [_ZN3cub18CUB_300001_SM_10006detail10radix_sort29DeviceRadixSortOnesweepKernelINS1_5radix10policy_hubIjNS0_8NullTypeEyE10Policy1000ELNS0_9SortOrderE0EjS6_yiiNS1_21identity_decomposer_tEEEvPT5_SC_PT3_PKSD_PT1_PKSH_PT2_PKSL_T4_iiT6__param_9];
	ld.shared.u32 	%r1472, [%r121+4608];
	shr.u32 	%r1473, %r1472, %r1619;
	and.b32  	%r1474, %r1473, %r82;
	shl.b32 	%r1475, %r1474, 3;
	add.s32 	%r1477, %r1306, %r1475;
	ld.shared.u64 	%rd167, [%r1477+29184];
	add.s64 	%rd168, %rd167, %rd6;
	shl.b64 	%rd169, %rd168, 2;
	add.s64 	%rd170, %rd5, %rd169;
	st.global.u32 	[%rd170+4608], %r1472;
$L__BB8_173:
	bar.warp.sync 	-1;
	add.s32 	%r1478, %r1, 1536;
	setp.ge.s32 	%p128, %r1478, %r243;
	@%p128 bra 	$L__BB8_175;
	ld.param.u32 	%r1620, [_ZN3cub18CUB_300001_SM_10006detail10radix_sort29DeviceRadixSortOnesweepKernelINS1_5radix10policy_hubIjNS0_8NullTypeEyE10Policy1000ELNS0_9SortOrderE0EjS6_yiiNS1_21identity_decomposer_tEEEvPT5_SC_PT3_PKSD_PT1_PKSH_PT2_PKSL_T4_iiT6__param_9];
	ld.shared.u32 	%r1479, [%r121+6144];
	shr.u32 	%r1480, %r1479, %r1620;
	and.b32  	%r1481, %r1480, %r82;
	shl.b32 	%r1482, %r1481, 3;
	add.s32 	%r1484, %r1306, %r1482;
	ld.shared.u64 	%rd171, [%r1484+29184];
	add.s64 	%rd172, %rd171, %rd6;
	shl.b64 	%rd173, %rd172, 2;
	add.s64 	%rd174, %rd5, %rd173;
	st.global.u32 	[%rd174+6144], %r1479;
$L__BB8_175:
	bar.warp.sync 	-1;
	add.s32 	%r1485, %r1, 1920;
	setp.ge.s32 	%p129, %r1485, %r243;
	@%p129 bra 	$L__BB8_177;
	ld.param.u32 	%r1621, [_ZN3cub18CUB_300001_SM_10006detail10radix_sort29DeviceRadixSortOnesweepKernelINS1_5radix10policy_hubIjNS0_8NullTypeEyE10Policy1000ELNS0_9SortOrderE0EjS6_yiiNS1_21identity_decomposer_tEEEvPT5_SC_PT3_PKSD_PT1_PKSH_PT2_PKSL_T4_iiT6__param_9];
	ld.shared.u32 	%r1486, [%r121+7680];
	shr.u32 	%r1487, %r1486, %r1621;
	and.b32  	%r1488, %r1487, %r82;
	shl.b32 	%r1489, %r1488, 3;
	add.s32 	%r1491, %r1306, %r1489;
	ld.shared.u64 	%rd175, [%r1491+29184];
	add.s64 	%rd176, %rd175, %rd6;
	shl.b64 	%rd177, %rd176, 2;
	add.s64 	%rd178, %rd5, %rd177;
	st.global.u32 	[%rd178+7680], %r1486;
$L__BB8_177:
	bar.warp.sync 	-1;
	add.s32 	%r1492, %r1, 2304;
	setp.ge.s32 	%p130, %r1492, %r243;
	@%p130 bra 	$L__BB8_179;
	ld.param.u32 	%r1622, [_ZN3cub18CUB_300001_SM_10006detail10radix_sort29DeviceRadixSortOnesweepKernelINS1_5radix10policy_hubIjNS0_8NullTypeEyE10Policy1000ELNS0_9SortOrderE0EjS6_yiiNS1_21identity_decomposer_tEEEvPT5_SC_PT3_PKSD_PT1_PKSH_PT2_PKSL_T4_iiT6__param_9];
	ld.shared.u32 	%r1493, [%r121+9216];
	shr.u32 	%r1494, %r1493, %r1622;
	and.b32  	%r1495, %r1494, %r82;
	shl.b32 	%r1496, %r1495, 3;
	add.s32 	%r1498, %r1306, %r1496;
	ld.shared.u64 	%rd179, [%r1498+29184];
	add.s64 	%rd180, %rd179, %rd6;
	shl.b64 	%rd181, %rd180, 2;
	add.s64 	%rd182, %rd5, %rd181;
	st.global.u32 	[%rd182+9216], %r1493;
$L__BB8_179:
	bar.warp.sync 	-1;
	add.s32 	%r1499, %r1, 2688;
	setp.ge.s32 	%p131, %r1499, %r243;
	@%p131 bra 	$L__BB8_181;
	ld.param.u32 	%r1623, [_ZN3cub18CUB_300001_SM_10006detail10radix_sort29DeviceRadixSortOnesweepKernelINS1_5radix10policy_hubIjNS0_8NullTypeEyE10Policy1000ELNS0_9SortOrderE0EjS6_yiiNS1_21identity_decomposer_tEEEvPT5_SC_PT3_PKSD_PT1_PKSH_PT2_PKSL_T4_iiT6__param_9];
	ld.shared.u32 	%r1500, [%r121+10752];
	shr.u32 	%r1501, %r1500, %r1623;
	and.b32  	%r1502, %r1501, %r82;
	shl.b32 	%r1503, %r1502, 3;
	add.s32 	%r1505, %r1306, %r1503;
	ld.shared.u64 	%rd183, [%r1505+29184];
	add.s64 	%rd184, %rd183, %rd6;
	shl.b64 	%rd185, %rd184, 2;
	add.s64 	%rd186, %rd5, %rd185;
	st.global.u32 	[%rd186+10752], %r1500;
$L__BB8_181:
	bar.warp.sync 	-1;
	or.b32  	%r1506, %r1, 3072;
	setp.ge.s32 	%p132, %r1506, %r243;
	@%p132 bra 	$L__BB8_183;
	ld.param.u32 	%r1624, [_ZN3cub18CUB_300001_SM_10006detail10radix_sort29DeviceRadixSortOnesweepKernelINS1_5radix10policy_hubIjNS0_8NullTypeEyE10Policy1000ELNS0_9SortOrderE0EjS6_yiiNS1_21identity_decomposer_tEEEvPT5_SC_PT3_PKSD_PT1_PKSH_PT2_PKSL_T4_iiT6__param_9];
	ld.shared.u32 	%r1507, [%r121+12288];
	shr.u32 	%r1508, %r1507, %r1624;
	and.b32  	%r1509, %r1508, %r82;
	shl.b32 	%r1510, %r1509, 3;
	add.s32 	%r1512, %r1306, %r1510;
	ld.shared.u64 	%rd187, [%r1512+29184];
	add.s64 	%rd188, %rd187, %rd6;
	shl.b64 	%rd189, %rd188, 2;
	add.s64 	%rd190, %rd5, %rd189;
	st.global.u32 	[%rd190+12288], %r1507;
$L__BB8_183:
	bar.warp.sync 	-1;
	add.s32 	%r1513, %r1, 3456;
	setp.ge.s32 	%p133, %r1513, %r243;
	@%p133 bra 	$L__BB8_185;
	ld.param.u32 	%r1625, [_ZN3cub18CUB_300001_SM_10006detail10radix_sort29DeviceRadixSortOnesweepKernelINS1_5radix10policy_hubIjNS0_8NullTypeEyE10Policy1000ELNS0_9SortOrderE0EjS6_yiiNS1_21identity_decomposer_tEEEvPT5_SC_PT3_PKSD_PT1_PKSH_PT2_PKSL_T4_iiT6__param_9];
	ld.shared.u32 	%r1514, [%r121+13824];
	shr.u32 	%r1515, %r1514, %r1625;
	and.b32  	%r1516, %r1515, %r82;
	shl.b32 	%r1517, %r1516, 3;
	add.s32 	%r1519, %r1306, %r1517;
	ld.shared.u64 	%rd191, [%r1519+29184];
	add.s64 	%rd192, %rd191, %rd6;
	shl.b64 	%rd193, %rd192, 2;
	add.s64 	%rd194, %rd5, %rd193;
	st.global.u32 	[%rd194+13824], %r1514;
$L__BB8_185:
	bar.warp.sync 	-1;
	add.s32 	%r1520, %r1, 3840;
	setp.ge.s32 	%p134, %r1520, %r243;
	@%p134 bra 	$L__BB8_187;
	ld.param.u32 	%r1626, [_ZN3cub18CUB_300001_SM_10006detail10radix_sort29DeviceRadixSortOnesweepKernelINS1_5radix10policy_hubIjNS0_8NullTypeEyE10Policy1000ELNS0_9SortOrderE0EjS6_yiiNS1_21identity_decomposer_tEEEvPT5_SC_PT3_PKSD_PT1_PKSH_PT2_PKSL_T4_iiT6__param_9];
	ld.shared.u32 	%r1521, [%r121+15360];
	shr.u32 	%r1522, %r1521, %r1626;
	and.b32  	%r1523, %r1522, %r82;
	shl.b32 	%r1524, %r1523, 3;
	add.s32 	%r1526, %r1306, %r1524;
	ld.shared.u64 	%rd195, [%r1526+29184];
	add.s64 	%rd196, %rd195, %rd6;
	shl.b64 	%rd197, %rd196, 2;
	add.s64 	%rd198, %rd5, %rd197;
	st.global.u32 	[%rd198+15360], %r1521;
$L__BB8_187:
	bar.warp.sync 	-1;
	add.s32 	%r1527, %r1, 4224;
	setp.ge.s32 	%p135, %r1527, %r243;
	@%p135 bra 	$L__BB8_189;
	ld.param.u32 	%r1627, [_ZN3cub18CUB_300001_SM_10006detail10radix_sort29DeviceRadixSortOnesweepKernelINS1_5radix10policy_hubIjNS0_8NullTypeEyE10Policy1000ELNS0_9SortOrderE0EjS6_yiiNS1_21identity_decomposer_tEEEvPT5_SC_PT3_PKSD_PT1_PKSH_PT2_PKSL_T4_iiT6__param_9];
	ld.shared.u32 	%r1528, [%r121+16896];
	shr.u32 	%r1529, %r1528, %r1627;
	and.b32  	%r1530, %r1529, %r82;
	shl.b32 	%r1531, %r1530, 3;
	add.s32 	%r1533, %r1306, %r1531;
	ld.shared.u64 	%rd199, [%r1533+29184];
	add.s64 	%rd200, %rd199, %rd6;
	shl.b64 	%rd201, %rd200, 2;
	add.s64 	%rd202, %rd5, %rd201;
	st.global.u32 	[%rd202+16896], %r1528;
$L__BB8_189:
	bar.warp.sync 	-1;
	add.s32 	%r1534, %r1, 4608;
	setp.ge.s32 	%p136, %r1534, %r243;
	@%p136 bra 	$L__BB8_191;
	ld.param.u32 	%r1628, [_ZN3cub18CUB_300001_SM_10006detail10radix_sort29DeviceRadixSortOnesweepKernelINS1_5radix10policy_hubIjNS0_8NullTypeEyE10Policy1000ELNS0_9SortOrderE0EjS6_yiiNS1_21identity_decomposer_tEEEvPT5_SC_PT3_PKSD_PT1_PKSH_PT2_PKSL_T4_iiT6__param_9];
	ld.shared.u32 	%r1535, [%r121+18432];
	shr.u32 	%r1536, %r1535, %r1628;
	and.b32  	%r1537, %r1536, %r82;
	shl.b32 	%r1538, %r1537, 3;
	add.s32 	%r1540, %r1306, %r1538;
	ld.shared.u64 	%rd203, [%r1540+29184];
	add.s64 	%rd204, %rd203, %rd6;
	shl.b64 	%rd205, %rd204, 2;
	add.s64 	%rd206, %rd5, %rd205;
	st.global.u32 	[%rd206+18432], %r1535;
$L__BB8_191:
	bar.warp.sync 	-1;
	add.s32 	%r1541, %r1, 4992;
	setp.ge.s32 	%p137, %r1541, %r243;
	@%p137 bra 	$L__BB8_193;
	ld.param.u32 	%r1629, [_ZN3cub18CUB_300001_SM_10006detail10radix_sort29DeviceRadixSortOnesweepKernelINS1_5radix10policy_hubIjNS0_8NullTypeEyE10Policy1000ELNS0_9SortOrderE0EjS6_yiiNS1_21identity_decomposer_tEEEvPT5_SC_PT3_PKSD_PT1_PKSH_PT2_PKSL_T4_iiT6__param_9];
	ld.shared.u32 	%r1542, [%r121+19968];
	shr.u32 	%r1543, %r1542, %r1629;
	and.b32  	%r1544, %r1543, %r82;
	shl.b32 	%r1545, %r1544, 3;
	add.s32 	%r1547, %r1306, %r1545;
	ld.shared.u64 	%rd207, [%r1547+29184];
	add.s64 	%rd208, %rd207, %rd6;
	shl.b64 	%rd209, %rd208, 2;
	add.s64 	%rd210, %rd5, %rd209;
	st.global.u32 	[%rd210+19968], %r1542;
$L__BB8_193:
	bar.warp.sync 	-1;
	add.s32 	%r1548, %r1, 5376;
	setp.ge.s32 	%p138, %r1548, %r243;
	@%p138 bra 	$L__BB8_195;
	ld.param.u32 	%r1630, [_ZN3cub18CUB_300001_SM_10006detail10radix_sort29DeviceRadixSortOnesweepKernelINS1_5radix10policy_hubIjNS0_8NullTypeEyE10Policy1000ELNS0_9SortOrderE0EjS6_yiiNS1_21identity_decomposer_tEEEvPT5_SC_PT3_PKSD_PT1_PKSH_PT2_PKSL_T4_iiT6__param_9];
	ld.shared.u32 	%r1549, [%r121+21504];
	shr.u32 	%r1550, %r1549, %r1630;
	and.b32  	%r1551, %r1550, %r82;
	shl.b32 	%r1552, %r1551, 3;
	add.s32 	%r1554, %r1306, %r1552;
	ld.shared.u64 	%rd211, [%r1554+29184];
	add.s64 	%rd212, %rd211, %rd6;
	shl.b64 	%rd213, %rd212, 2;
	add.s64 	%rd214, %rd5, %rd213;
	st.global.u32 	[%rd214+21504], %r1549;
$L__BB8_195:
	bar.warp.sync 	-1;
	add.s32 	%r1555, %r1, 5760;
	setp.ge.s32 	%p139, %r1555, %r243;
	@%p139 bra 	$L__BB8_197;
	ld.param.u32 	%r1631, [_ZN3cub18CUB_300001_SM_10006detail10radix_sort29DeviceRadixSortOnesweepKernelINS1_5radix10policy_hubIjNS0_8NullTypeEyE10Policy1000ELNS0_9SortOrderE0EjS6_yiiNS1_21identity_decomposer_tEEEvPT5_SC_PT3_PKSD_PT1_PKSH_PT2_PKSL_T4_iiT6__param_9];
	ld.shared.u32 	%r1556, [%r121+23040];
	shr.u32 	%r1557, %r1556, %r1631;
	and.b32  	%r1558, %r1557, %r82;
	shl.b32 	%r1559, %r1558, 3;
	add.s32 	%r1561, %r1306, %r1559;
	ld.shared.u64 	%rd215, [%r1561+29184];
	add.s64 	%rd216, %rd215, %rd6;
	shl.b64 	%rd217, %rd216, 2;
	add.s64 	%rd218, %rd5, %rd217;
	st.global.u32 	[%rd218+23040], %r1556;
$L__BB8_197:
	bar.warp.sync 	-1;
	or.b32  	%r1562, %r1, 6144;
	setp.ge.s32 	%p140, %r1562, %r243;
	@%p140 bra 	$L__BB8_199;
	ld.param.u32 	%r1632, [_ZN3cub18CUB_300001_SM_10006detail10radix_sort29DeviceRadixSortOnesweepKernelINS1_5radix10policy_hubIjNS0_8NullTypeEyE10Policy1000ELNS0_9SortOrderE0EjS6_yiiNS1_21identity_decomposer_tEEEvPT5_SC_PT3_PKSD_PT1_PKSH_PT2_PKSL_T4_iiT6__param_9];
	ld.shared.u32 	%r1563, [%r121+24576];
	shr.u32 	%r1564, %r1563, %r1632;
	and.b32  	%r1565, %r1564, %r82;
	shl.b32 	%r1566, %r1565, 3;
	add.s32 	%r1568, %r1306, %r1566;
	ld.shared.u64 	%rd219, [%r1568+29184];
	add.s64 	%rd220, %rd219, %rd6;
	shl.b64 	%rd221, %rd220, 2;
	add.s64 	%rd222, %rd5, %rd221;
	st.global.u32 	[%rd222+24576], %r1563;
$L__BB8_199:
	bar.warp.sync 	-1;
	add.s32 	%r1569, %r1, 6528;
	setp.ge.s32 	%p141, %r1569, %r243;
	@%p141 bra 	$L__BB8_201;
	ld.param.u32 	%r1633, [_ZN3cub18CUB_300001_SM_10006detail10radix_sort29DeviceRadixSortOnesweepKernelINS1_5radix10policy_hubIjNS0_8NullTypeEyE10Policy1000ELNS0_9SortOrderE0EjS6_yiiNS1_21identity_decomposer_tEEEvPT5_SC_PT3_PKSD_PT1_PKSH_PT2_PKSL_T4_iiT6__param_9];
	ld.shared.u32 	%r1570, [%r121+26112];
	shr.u32 	%r1571, %r1570, %r1633;
	and.b32  	%r1572, %r1571, %r82;
	shl.b32 	%r1573, %r1572, 3;
	add.s32 	%r1575, %r1306, %r1573;
	ld.shared.u64 	%rd223, [%r1575+29184];
	add.s64 	%rd224, %rd223, %rd6;
	shl.b64 	%rd225, %rd224, 2;
	add.s64 	%rd226, %rd5, %rd225;
	st.global.u32 	[%rd226+26112], %r1570;
$L__BB8_201:
	ld.param.u32 	%r1634, [_ZN3cub18CUB_300001_SM_10006detail10radix_sort29DeviceRadixSortOnesweepKernelINS1_5radix10policy_hubIjNS0_8NullTypeEyE10Policy1000ELNS0_9SortOrderE0EjS6_yiiNS1_21identity_decomposer_tEEEvPT5_SC_PT3_PKSD_PT1_PKSH_PT2_PKSL_T4_iiT6__param_9];
	bar.warp.sync 	-1;
	add.s32 	%r1576, %r1, 6912;
	ld.shared.u32 	%r244, [%r121+27648];
	shr.u32 	%r1577, %r244, %r1634;
	and.b32  	%r1578, %r1577, %r82;
	shl.b32 	%r1579, %r1578, 3;
	add.s32 	%r1581, %r1306, %r1579;
	ld.shared.u64 	%rd227, [%r1581+29184];
	add.s64 	%rd16, %rd227, %rd6;
	setp.ge.s32 	%p142, %r1576, %r243;
	@%p142 bra 	$L__BB8_203;
	shl.b64 	%rd228, %rd16, 2;
	add.s64 	%rd229, %rd5, %rd228;
	st.global.u32 	[%rd229+27648], %r244;
$L__BB8_203:
	bar.warp.sync 	-1;
$L__BB8_204:
	ret;

}


// ===== COMPILED SASS (sm_100) =====

	.target	sm_100

	.elftype	@"ET_EXEC"


//--------------------- .note.nv.tkinfo           --------------------------
	.section	.note.nv.tkinfo,"",@"SHT_NOTE"
	.sectionflags	@"SHF_NOTE_NV_TKINFO"
	.tkinfo
        /*0018*/ 	.word	0x00000002
        /*0030*/ 	.string	""
        /*0030*/ 	.string	"ptxas"
        /*0030*/ 	.string	"Cuda compilation tools, release 13.0, V13.0.88"
        /*0030*/ 	.string	"Build cuda_13.0.r13.0/compiler.36424714_0"
        /*0030*/ 	.string	"-arch sm_100 -m 64 "



//--------------------- .note.nv.cuinfo           --------------------------
	.section	.note.nv.cuinfo,"",@"SHT_NOTE"
	.sectionflags	@"SHF_NOTE_NV_CUINFO"
        /*0018*/ 	.short	0x0002
        /*001a*/ 	.short	0x0064
        /*001c*/ 	.short	0x0082
	.zero		2


//--------------------- .nv.info                  --------------------------
	.section	.nv.info,"",@"SHT_CUDA_INFO"
	.align	4


	//----- nvinfo : EIATTR_REGCOUNT
	.align		4
        /*0000*/ 	.byte	0x04, 0x2f
        /*0002*/ 	.short	(.L_46 - .L_45)
	.align		4
.L_45:
        /*0004*/ 	.word	index@(_Z11computeHistPjiPiii)
        /*0008*/ 	.word	0x0000000c


	//----- nvinfo : EIATTR_FRAME_SIZE
	.align		4
.L_46:
        /*000c*/ 	.byte	0x04, 0x11
        /*000e*/ 	.short	(.L_48 - .L_47)
	.align		4
.L_47:
        /*0010*/ 	.word	index@(_Z11computeHistPjiPiii)
        /*0014*/ 	.word	0x00000000


	//----- nvinfo : EIATTR_REGCOUNT
	.align		4
.L_48:
        /*0018*/ 	.byte	0x04, 0x2f
        /*001a*/ 	.short	(.L_50 - .L_49)
	.align		4
.L_49:
        /*001c*/ 	.word	index@(_Z7scatterPjS_iPiii)
        /*0020*/ 	.word	0x00000014


	//----- nvinfo : EIATTR_FRAME_SIZE
	.align		4
.L_50:
        /*0024*/ 	.byte	0x04, 0x11
        /*0026*/ 	.short	(.L_52 - .L_51)
	.align		4
.L_51:
        /*0028*/ 	.word	index@(_Z7scatterPjS_iPiii)
        /*002c*/ 	.word	0x00000000


	//----- nvinfo : EIATTR_REGCOUNT
	.align		4
.L_52:
        /*0030*/ 	.byte	0x04, 0x2f
        /*0032*/ 	.short	(.L_54 - .L_53)
	.align		4
.L_53:
        /*0034*/ 	.word	index@(_Z20computeHistLocalSortPjiPiii)
        /*0038*/ 	.word	0x00000016


	//----- nvinfo : EIATTR_FRAME_SIZE
	.align		4
.L_54:
        /*003c*/ 	.byte	0x04, 0x11
        /*003e*/ 	.short	(.L_56 - .L_55)
	.align		4
.L_55:
        /*0040*/ 	.word	index@(_Z20computeHistLocalSortPjiPiii)
        /*0044*/ 	.word	0x00000000


	//----- nvinfo : EIATTR_REGCOUNT
	.align		4
.L_56:
        /*0048*/ 	.byte	0x04, 0x2f
        /*004a*/ 	.short	(.L_58 - .L_57)
	.align		4
.L_57:
        /*004c*/ 	.word	index@(_Z16scatterLocalSortPjS_iPiS0_ii)
        /*0050*/ 	.word	0x0000001e


	//----- nvinfo : EIATTR_FRAME_SIZE
	.align		4
.L_58:
        /*0054*/ 	.byte	0x04, 0x11
        /*0056*/ 	.short	(.L_60 - .L_59)
	.align		4
.L_59:
        /*0058*/ 	.word	index@(_Z16scatterLocalSortPjS_iPiS0_ii)
        /*005c*/ 	.word	0x00000000


	//----- nvinfo : EIATTR_REGCOUNT
	.align		4
.L_60:
        /*0060*/ 	.byte	0x04, 0x2f
        /*0062*/ 	.short	(.L_62 - .L_61)
	.align		4
.L_61:
        /*0064*/ 	.word	index@(_ZN3cub18CUB_300001_SM_10006detail11EmptyKernelIvEEvv)
        /*0068*/ 	.word	0x00000004


	//----- nvinfo : EIATTR_FRAME_SIZE
	.align		4
.L_62:
        /*006c*/ 	.byte	0x04, 0x11
        /*006e*/ 	.short	(.L_64 - .L_63)
	.align		4
.L_63:
        /*0070*/ 	.word	index@(_ZN3cub18CUB_300001_SM_10006detail11EmptyKernelIvEEvv)
        /*0074*/ 	.word	0x00000000


	//----- nvinfo : EIATTR_REGCOUNT
	.align		4
.L_64:
        /*0078*/ 	.byte	0x04, 0x2f
        /*007a*/ 	.short	(.L_66 - .L_65)
	.align		4
.L_65:
        /*007c*/ 	.word	index@(_ZN3cub18CUB_300001_SM_10006detail10radix_sort31DeviceRadixSortSingleTileKernelINS1_5radix10policy_hubIjNS0_8NullTypeEyE10Policy1000ELNS0_9SortOrderE0EjS6_yNS1_21identity_decomposer_tEEEvPKT1_PSB_PKT2_PSF_T3_iiT4_)
        /*0080*/ 	.word	0x0000007f


	//----- nvinfo : EIATTR_FRAME_SIZE
	.align		4
.L_66:
        /*0084*/ 	.byte	0x04, 0x11
        /*0086*/ 	.short	(.L_68 - .L_67)
	.align		4
.L_67:
        /*0088*/ 	.word	index@(_ZN3cub18CUB_300001_SM_10006detail10radix_sort31DeviceRadixSortSingleTileKernelINS1_5radix10policy_hubIjNS0_8NullTypeEyE10Policy1000ELNS0_9SortOrderE0EjS6_yNS1_21identity_decomposer_tEEEvPKT1_PSB_PKT2_PSF_T3_iiT4_)
        /*008c*/ 	.word	0x00000000


	//----- nvinfo : EIATTR_REGCOUNT
	.align		4
.L_68:
        /*0090*/ 	.byte	0x04, 0x2f
        /*0092*/ 	.short	(.L_70 - .L_69)
	.align		4
.L_69:
        /*0094*/ 	.word	index@(_ZN3cub18CUB_300001_SM_10006detail10radix_sort30DeviceRadixSortHistogramKernelINS1_5radix10policy_hubIjNS0_8NullTypeEyE10Policy1000ELNS0_9SortOrderE0EjyNS1_21identity_decomposer_tEEEvPT2_PKT1_SB_iiT3_)
        /*0098*/ 	.word	0x00000020


	//----- nvinfo : EIATTR_FRAME_SIZE
	.align		4
.L_70:
        /*009c*/ 	.byte	0x04, 0x11
        /*009e*/ 	.short	(.L_72 - .L_71)
	.align		4
.L_71:
        /*00a0*/ 	.word	index@(_ZN3cub18CUB_300001_SM_10006detail10radix_sort30DeviceRadixSortHistogramKernelINS1_5radix10policy_hubIjNS0_8NullTypeEyE10Policy1000ELNS0_9SortOrderE0EjyNS1_21identity_decomposer_tEEEvPT2_PKT1_SB_iiT3_)
        /*00a4*/ 	.word	0x00000000


	//----- nvinfo : EIATTR_REGCOUNT
	.align		4
.L_72:
        /*00a8*/ 	.byte	0x04, 0x2f
        /*00aa*/ 	.short	(.L_74 - .L_73)
	.align		4
.L_73:
        /*00ac*/ 	.word	index@(_ZN3cub18CUB_300001_SM_10006detail10radix_sort33DeviceRadixSortExclusiveSumKernelINS1_5radix10policy_hubIjNS0_8NullTypeEyE10Policy1000EyEEvPT0_)
        /*00b0*/ 	.word	0x00000020


	//----- nvinfo : EIATTR_FRAME_SIZE
	.align		4
.L_74:
        /*00b4*/ 	.byte	0x04, 0x11
        /*00b6*/ 	.short	(.L_76 - .L_75)
	.align		4
.L_75:
        /*00b8*/ 	.word	index@(_ZN3cub18CUB_300001_SM_10006detail10radix_sort33DeviceRadixSortExclusiveSumKernelINS1_5radix10policy_hubIjNS0_8NullTypeEyE10Policy1000EyEEvPT0_)
        /*00bc*/ 	.word	0x00000000


	//----- nvinfo : EIATTR_REGCOUNT
	.align		4
.L_76:
        /*00c0*/ 	.byte	0x04, 0x2f
        /*00c2*/ 	.short	(.L_78 - .L_77)
	.align		4
.L_77:
        /*00c4*/ 	.word	index@(_ZN3cub18CUB_300001_SM_10006detail10radix_sort29DeviceRadixSortOnesweepKernelINS1_5radix10policy_hubIjNS0_8NullTypeEyE10Policy1000ELNS0_9SortOrderE0EjS6_yiiNS1_21identity_decomposer_tEEEvPT5_SC_PT3_PKSD_PT1_PKSH_PT2_PKSL_T4_iiT6_)
        /*00c8*/ 	.word	0x00000050


	//----- nvinfo : EIATTR_FRAME_SIZE
	.align		4
.L_78:
        /*00cc*/ 	.byte	0x04, 0x11
        /*00ce*/ 	.short	(.L_80 - .L_79)
	.align		4
.L_79:
        /*00d0*/ 	.word	index@(_ZN3cub18CUB_300001_SM_10006detail10radix_sort29DeviceRadixSortOnesweepKernelINS1_5radix10policy_hubIjNS0_8NullTypeEyE10Policy1000ELNS0_9SortOrderE0EjS6_yiiNS1_21identity_decomposer_tEEEvPT5_SC_PT3_PKSD_PT1_PKSH_PT2_PKSL_T4_iiT6_)
        /*00d4*/ 	.word	0x00000010


	//----- nvinfo : EIATTR_MIN_STACK_SIZE
	.align		4
.L_80:
        /*00d8*/ 	.byte	0x04, 0x12
        /*00da*/ 	.short	(.L_82 - .L_81)
	.align		4
.L_81:
        /*00dc*/ 	.word	index@(_ZN3cub18CUB_300001_SM_10006detail10radix_sort29DeviceRadixSortOnesweepKernelINS1_5radix10policy_hubIjNS0_8NullTypeEyE10Policy1000ELNS0_9SortOrderE0EjS6_yiiNS1_21identity_decomposer_tEEEvPT5_SC_PT3_PKSD_PT1_PKSH_PT2_PKSL_T4_iiT6_)
        /*00e0*/ 	.word	0x00000010


	//----- nvinfo : EIATTR_MIN_STACK_SIZE
	.align		4
.L_82:
        /*00e4*/ 	.byte	0x04, 0x12
        /*00e6*/ 	.short	(.L_84 - .L_83)
	.align		4
.L_83:
        /*00e8*/ 	.word	index@(_ZN3cub18CUB_300001_SM_10006detail10radix_sort33DeviceRadixSortExclusiveSumKernelINS1_5radix10policy_hubIjNS0_8NullTypeEyE10Policy1000EyEEvPT0_)
        /*00ec*/ 	.word	0x00000000


	//----- nvinfo : EIATTR_MIN_STACK_SIZE
	.align		4
.L_84:
        /*00f0*/ 	.byte	0x04, 0x12
        /*00f2*/ 	.short	(.L_86 - .L_85)
	.align		4
.L_85:
        /*00f4*/ 	.word	index@(_ZN3cub18CUB_300001_SM_10006detail10radix_sort30DeviceRadixSortHistogramKernelINS1_5radix10policy_hubIjNS0_8NullTypeEyE10Policy1000ELNS0_9SortOrderE0EjyNS1_21identity_decomposer_tEEEvPT2_PKT1_SB_iiT3_)
        /*00f8*/ 	.word	0x00000000


	//----- nvinfo : EIATTR_MIN_STACK_SIZE
	.align		4
.L_86:
        /*00fc*/ 	.byte	0x04, 0x12
        /*00fe*/ 	.short	(.L_88 - .L_87)
	.align		4
.L_87:
        /*0100*/ 	.word	index@(_ZN3cub18CUB_300001_SM_10006detail10radix_sort31DeviceRadixSortSingleTileKernelINS1_5radix10policy_hubIjNS0_8NullTypeEyE10Policy1000ELNS0_9SortOrderE0EjS6_yNS1_21identity_decomposer_tEEEvPKT1_PSB_PKT2_PSF_T3_iiT4_)
        /*0104*/ 	.word	0x00000000


	//----- nvinfo : EIATTR_MIN_STACK_SIZE
	.align		4
.L_88:
        /*0108*/ 	.byte	0x04, 0x12
        /*010a*/ 	.short	(.L_90 - .L_89)
	.align		4
.L_89:
        /*010c*/ 	.word	index@(_ZN3cub18CUB_300001_SM_10006detail11EmptyKernelIvEEvv)
        /*0110*/ 	.word	0x00000000


	//----- nvinfo : EIATTR_MIN_STACK_SIZE
	.align		4
.L_90:
        /*0114*/ 	.byte	0x04, 0x12
        /*0116*/ 	.short	(.L_92 - .L_91)
	.align		4
.L_91:
        /*0118*/ 	.word	index@(_Z16scatterLocalSortPjS_iPiS0_ii)
        /*011c*/ 	.word	0x00000000


	//----- nvinfo : EIATTR_MIN_STACK_SIZE
	.align		4
.L_92:
        /*0120*/ 	.byte	0x04, 0x12
        /*0122*/ 	.short	(.L_94 - .L_93)
	.align		4
.L_93:
        /*0124*/ 	.word	index@(_Z20computeHistLocalSortPjiPiii)
        /*0128*/ 	.word	0x00000000


	//----- nvinfo : EIATTR_MIN_STACK_SIZE
	.align		4
.L_94:
        /*012c*/ 	.byte	0x04, 0x12
        /*012e*/ 	.short	(.L_96 - .L_95)
	.align		4
.L_95:
        /*0130*/ 	.word	index@(_Z7scatterPjS_iPiii)
        /*0134*/ 	.word	0x00000000


	//----- nvinfo : EIATTR_MIN_STACK_SIZE
	.align		4
.L_96:
        /*0138*/ 	.byte	0x04, 0x12
        /*013a*/ 	.short	(.L_98 - .L_97)
	.align		4
.L_97:
        /*013c*/ 	.word	index@(_Z11computeHistPjiPiii)
        /*0140*/ 	.word	0x00000000
.L_98:


//--------------------- .nv.compat                --------------------------
	.section	.nv.compat,"",@"SHT_CUDA_COMPAT_INFO"
	.align	4
        /*0000*/ 	.byte	0x02, 0x09, 0x00, 0x00, 0x02, 0x02, 0x01, 0x00, 0x02, 0x05, 0x05, 0x00, 0x03, 0x07, 0x01, 0x01
        /*0010*/ 	.byte	0x02, 0x03, 0x00, 0x00, 0x02, 0x06, 0x01, 0x00, 0x04, 0x0b, 0x08, 0x00, 0x09, 0x00, 0x00, 0x00
        /*0020*/ 	.byte	0x00, 0x00, 0x00, 0x00


//--------------------- .nv.info._ZN3cub18CUB_300001_SM_10006detail10radix_sort29DeviceRadixSortOnesweepKernelINS1_5radix10policy_hubIjNS0_8NullTypeEyE10Policy1000ELNS0_9SortOrderE0EjS6_yiiNS1_21identity_decomposer_tEEEvPT5_SC_PT3_PKSD_PT1_PKSH_PT2_PKSL_T4_iiT6_ --------------------------
	.section	.nv.info._ZN3cub18CUB_300001_SM_10006detail10radix_sort29DeviceRadixSortOnesweepKernelINS1_5radix10policy_hubIjNS0_8NullTypeEyE10Policy1000ELNS0_9SortOrderE0EjS6_yiiNS1_21identity_decomposer_tEEEvPT5_SC_PT3_PKSD_PT1_PKSH_PT2_PKSL_T4_iiT6_,"",@"SHT_CUDA_INFO"
	.sectionflags	@""
	.align	4


	//----- nvinfo : EIATTR_CUDA_API_VERSION
	.align		4
        /*0000*/ 	.byte	0x04, 0x37
        /*0002*/ 	.short	(.L_100 - .L_99)
.L_99:
        /*0004*/ 	.word	0x00000082


	//----- nvinfo : EIATTR_KPARAM_INFO
	.align		4
.L_100:
        /*0008*/ 	.byte	0x04, 0x17
        /*000a*/ 	.short	(.L_102 - .L_101)
.L_101:
        /*000c*/ 	.word	0x00000000
        /*0010*/ 	.short	0x000b
        /*0012*/ 	.short	0x004c
        /*0014*/ 	.byte	0x00, 0xf0, 0x05, 0x00


	//----- nvinfo : EIATTR_KPARAM_INFO
	.align		4
.L_102:
        /*0018*/ 	.byte	0x04, 0x17
        /*001a*/ 	.short	(.L_104 - .L_103)
.L_103:
        /*001c*/ 	.word	0x00000000
        /*0020*/ 	.short	0x000a
        /*0022*/ 	.short	0x0048
        /*0024*/ 	.byte	0x00, 0xf0, 0x11, 0x00


	//----- nvinfo : EIATTR_KPARAM_INFO
	.align		4
.L_104:
        /*0028*/ 	.byte	0x04, 0x17
        /*002a*/ 	.short	(.L_106 - .L_105)
.L_105:
        /*002c*/ 	.word	0x00000000
        /*0030*/ 	.short	0x0009
        /*0032*/ 	.short	0x0044
        /*0034*/ 	.byte	0x00, 0xf0, 0x11, 0x00


	//----- nvinfo : EIATTR_KPARAM_INFO
	.align		4
.L_106:
        /*0038*/ 	.byte	0x04, 0x17
        /*003a*/ 	.short	(.L_108 - .L_107)
.L_107:
        /*003c*/ 	.word	0x00000000
        /*0040*/ 	.short	0x0008
        /*0042*/ 	.short	0x0040
        /*0044*/ 	.byte	0x00, 0xf0, 0x11, 0x00


	//----- nvinfo : EIATTR_KPARAM_INFO
	.align		4
.L_108:
        /*0048*/ 	.byte	0x04, 0x17
        /*004a*/ 	.short	(.L_110 - .L_109)
.L_109:
        /*004c*/ 	.word	0x00000000
        /*0050*/ 	.short	0x0007
        /*0052*/ 	.short	0x0038
        /*0054*/ 	.byte	0x00, 0xf5, 0x21, 0x00


	//----- nvinfo : EIATTR_KPARAM_INFO
	.align		4
.L_110:
        /*0058*/ 	.byte	0x04, 0x17
        /*005a*/ 	.short	(.L_112 - .L_111)
.L_111:
        /*005c*/ 	.word	0x00000000
        /*0060*/ 	.short	0x0006
        /*0062*/ 	.short	0x0030
        /*0064*/ 	.byte	0x00, 0xf5, 0x21, 0x00


	//----- nvinfo : EIATTR_KPARAM_INFO
	.align		4
.L_112:
        /*0068*/ 	.byte	0x04, 0x17
        /*006a*/ 	.short	(.L_114 - .L_113)
.L_113:
        /*006c*/ 	.word	0x00000000
        /*0070*/ 	.short	0x0005
        /*0072*/ 	.short	0x0028
        /*0074*/ 	.byte	0x00, 0xf5, 0x21, 0x00


	//----- nvinfo : EIATTR_KPARAM_INFO
	.align		4
.L_114:
        /*0078*/ 	.byte	0x04, 0x17
        /*007a*/ 	.short	(.L_116 - .L_115)
.L_115:
        /*007c*/ 	.word	0x00000000
        /*0080*/ 	.short	0x0004
        /*0082*/ 	.short	0x0020
        /*0084*/ 	.byte	0x00, 0xf5, 0x21, 0x00


	//----- nvinfo : EIATTR_KPARAM_INFO
	.align		4
.L_116:
        /*0088*/ 	.byte	0x04, 0x17
        /*008a*/ 	.short	(.L_118 - .L_117)
.L_117:
        /*008c*/ 	.word	0x00000000
        /*0090*/ 	.short	0x0003
        /*0092*/ 	.short	0x0018
        /*0094*/ 	.byte	0x00, 0xf5, 0x21, 0x00


	//----- nvinfo : EIATTR_KPARAM_INFO
	.align		4
.L_118:
        /*0098*/ 	.byte	0x04, 0x17
        /*009a*/ 	.short	(.L_120 - .L_119)
.L_119:
        /*009c*/ 	.word	0x00000000
        /*00a0*/ 	.short	0x0002
        /*00a2*/ 	.short	0x0010
        /*00a4*/ 	.byte	0x00, 0xf5, 0x21, 0x00


	//----- nvinfo : EIATTR_KPARAM_INFO
	.align		4
.L_120:
        /*00a8*/ 	.byte	0x04, 0x17
        /*00aa*/ 	.short	(.L_122 - .L_121)
.L_121:
        /*00ac*/ 	.word	0x00000000
        /*00b0*/ 	.short	0x0001
        /*00b2*/ 	.short	0x0008
        /*00b4*/ 	.byte	0x00, 0xf5, 0x21, 0x00


	//----- nvinfo : EIATTR_KPARAM_INFO
	.align		4
.L_122:
        /*00b8*/ 	.byte	0x04, 0x17
        /*00ba*/ 	.short	(.L_124 - .L_123)
.L_123:
        /*00bc*/ 	.word	0x00000000
        /*00c0*/ 	.short	0x0000
        /*00c2*/ 	.short	0x0000
        /*00c4*/ 	.byte	0x00, 0xf5, 0x21, 0x00


	//----- nvinfo : EIATTR_SPARSE_MMA_MASK
	.align		4
.L_124:
        /*00c8*/ 	.byte	0x03, 0x50
        /*00ca*/ 	.short	0x0000


	//----- nvinfo : EIATTR_MAXREG_COUNT
	.align		4
        /*00cc*/ 	.byte	0x03, 0x1b
        /*00ce*/ 	.short	0x00a8


	//----- nvinfo : EIATTR_NUM_BARRIERS
	.align		4
        /*00d0*/ 	.byte	0x02, 0x4c
        /*00d2*/ 	.byte	0x01
	.zero		1


	//----- nvinfo : EIATTR_ANNOTATIONS
	.align		4
        /*00d4*/ 	.byte	0x04, 0x55
        /*00d6*/ 	.short	(.L_126 - .L_125)


	//   ....[0]....
.L_125:
        /*00d8*/ 	.word	0x00000001
        /*00dc*/ 	.byte	0x40, 0x0e, 0x00, 0x00, 0x01, 0x00, 0x00, 0x00, 0x20, 0x10, 0x00, 0x00, 0x01, 0x00, 0x00, 0x00
        /*00ec*/ 	.byte	0xa0, 0x10, 0x00, 0x00, 0x01, 0x00, 0x00, 0x00, 0x00, 0x25, 0x00, 0x00, 0x01, 0x00, 0x00, 0x00
        /*00fc*/ 	.byte	0xc0, 0x39, 0x00, 0x00, 0x01, 0x00, 0x00, 0x00, 0x00, 0x3c, 0x00, 0x00, 0x01, 0x00, 0x00, 0x00
        /*010c*/ 	.byte	0x20, 0x52, 0x00, 0x00


	//----- nvinfo : EIATTR_MERCURY_ISA_VERSION
	.align		4
.L_126:
        /*0110*/ 	.byte	0x03, 0x5f
        /*0112*/ 	.short	0x0101


	//----- nvinfo : EIATTR_COOP_GROUP_MASK_REGIDS
	.align		4
        /*0114*/ 	.byte	0x04, 0x29
        /*0116*/ 	.short	(.L_128 - .L_127)


	//   ....[0]....
.L_127:
        /*0118*/ 	.word	0xffffffff


	//   ....[1]....
        /*011c*/ 	.word	0x05000000


	//   ....[2]....
        /*0120*/ 	.word	0xffffffff


	//   ....[3]....
        /*0124*/ 	.word	0xffffffff


	//   ....[4]....
        /*0128*/ 	.word	0xffffffff


	//   ....[5]....
        /*012c*/ 	.word	0xffffffff


	//   ....[6]....
        /*0130*/ 	.word	0xffffffff


	//   ....[7]....
        /*0134*/ 	.word	0xffffffff


	//   ....[8]....
        /*0138*/ 	.word	0xffffffff


	//   ....[9]....
        /*013c*/ 	.word	0xffffffff


	//   ....[10]....
        /*0140*/ 	.word	0xffffffff


	//   ....[11]....
        /*0144*/ 	.word	0xffffffff


	//   ....[12]....
        /*0148*/ 	.word	0xffffffff


	//   ....[13]....
        /*014c*/ 	.word	0xffffffff


	//   ....[14]....
        /*0150*/ 	.word	0xffffffff


	//   ....[15]....
        /*0154*/ 	.word	0xffffffff


	//   ....[16]....
        /*0158*/ 	.word	0xffffffff


	//   ....[17]....
        /*015c*/ 	.word	0xffffffff


	//   ....[18]....
        /*0160*/ 	.word	0xffffffff


	//   ....[19]....
        /*0164*/ 	.word	0xffffffff


	//   ....[20]....
        /*0168*/ 	.word	0xffffffff


	//   ....[21]....
        /*016c*/ 	.word	0xffffffff


	//   ....[22]....
        /*0170*/ 	.word	0xffffffff


	//   ....[23]....
        /*0174*/ 	.word	0xffffffff


	//   ....[24]....
        /*0178*/ 	.word	0xffffffff


	//   ....[25]....
        /*017c*/ 	.word	0xffffffff


	//   ....[26]....
        /*0180*/ 	.word	0xffffffff


	//   ....[27]....
        /*0184*/ 	.word	0xffffffff


	//   ....[28]....
        /*0188*/ 	.word	0xffffffff


	//   ....[29]....
        /*018c*/ 	.word	0xffffffff


	//   ....[30]....
        /*0190*/ 	.word	0xffffffff


	//   ....[31]....
        /*0194*/ 	.word	0xffffffff


	//   ....[32]....
        /*0198*/ 	.word	0xffffffff


	//   ....[33]....
        /*019c*/ 	.word	0xffffffff


	//   ....[34]....
        /*01a0*/ 	.word	0xffffffff


	//   ....[35]....
        /*01a4*/ 	.word	0xffffffff


	//   ....[36]....
        /*01a8*/ 	.word	0xffffffff


	//   ....[37]....
        /*01ac*/ 	.word	0xffffffff


	//   ....[38]....
        /*01b0*/ 	.word	0xffffffff


	//   ....[39]....
        /*01b4*/ 	.word	0xffffffff


	//   ....[40]....
        /*01b8*/ 	.word	0xffffffff


	//   ....[41]....
        /*01bc*/ 	.word	0xffffffff


	//   ....[42]....
        /*01c0*/ 	.word	0xffffffff


	//   ....[43]....
        /*01c4*/ 	.word	0xffffffff


	//   ....[44]....
        /*01c8*/ 	.word	0xffffffff


	//   ....[45]....
        /*01cc*/ 	.word	0xffffffff


	//   ....[46]....
        /*01d0*/ 	.word	0xffffffff


	//   ....[47]....
        /*01d4*/ 	.word	0xffffffff


	//   ....[48]....
        /*01d8*/ 	.word	0xffffffff


	//   ....[49]....
        /*01dc*/ 	.word	0xffffffff


	//   ....[50]....
        /*01e0*/ 	.word	0xffffffff


	//   ....[51]....
        /*01e4*/ 	.word	0xffffffff


	//   ....[52]....
        /*01e8*/ 	.word	0xffffffff


	//   ....[53]....
        /*01ec*/ 	.word	0xffffffff


	//   ....[54]....
        /*01f0*/ 	.word	0xffffffff


	//   ....[55]....
        /*01f4*/ 	.word	0xffffffff


	//   ....[56]....
        /*01f8*/ 	.word	0xffffffff


	//   ....[57]....
        /*01fc*/ 	.word	0xffffffff


	//   ....[58]....
        /*0200*/ 	.word	0xffffffff


	//   ....[59]....
        /*0204*/ 	.word	0xffffffff


	//   ....[60]....
        /*0208*/ 	.word	0xffffffff


	//   ....[61]....
        /*020c*/ 	.word	0xffffffff


	//   ....[62]....
        /*0210*/ 	.word	0xffffffff


	//   ....[63]....
        /*0214*/ 	.word	0xffffffff


	//   ....[64]....
        /*0218*/ 	.word	0xffffffff


	//   ....[65]....
        /*021c*/ 	.word	0xffffffff


	//   ....[66]....
        /*0220*/ 	.word	0xffffffff


	//   ....[67]....
        /*0224*/ 	.word	0xffffffff


	//   ....[68]....
        /*0228*/ 	.word	0xffffffff


	//   ....[69]....
        /*022c*/ 	.word	0xffffffff


	//   ....[70]....
        /*0230*/ 	.word	0xffffffff


	//   ....[71]....
        /*0234*/ 	.word	0xffffffff


	//   ....[72]....
        /*0238*/ 	.word	0xffffffff


	//   ....[73]....
        /*023c*/ 	.word	0xffffffff


	//   ....[74]....
        /*0240*/ 	.word	0xffffffff


	//   ....[75]....
        /*0244*/ 	.word	0xffffffff


	//   ....[76]....
        /*0248*/ 	.word	0xffffffff


	//   ....[77]....
        /*024c*/ 	.word	0xffffffff


	//   ....[78]....
        /*0250*/ 	.word	0xffffffff


	//   ....[79]....
        /*0254*/ 	.word	0xffffffff


	//   ....[80]....
        /*0258*/ 	.word	0xffffffff


	//   ....[81]....
        /*025c*/ 	.word	0xffffffff


	//   ....[82]....
        /*0260*/ 	.word	0xffffffff


	//   ....[83]....
        /*0264*/ 	.word	0xffffffff


	//   ....[84]....
        /*0268*/ 	.word	0xffffffff


	//   ....[85]....
        /*026c*/ 	.word	0xffffffff


	//   ....[86]....
        /*0270*/ 	.word	0xffffffff


	//   ....[87]....
        /*0274*/ 	.word	0xffffffff


	//   ....[88]....
        /*0278*/ 	.word	0xffffffff


	//   ....[89]....
        /*027c*/ 	.word	0xffffffff


	//   ....[90]....
        /*0280*/ 	.word	0xffffffff


	//   ....[91]....
        /*0284*/ 	.word	0xffffffff


	//   ....[92]....
        /*0288*/ 	.word	0xffffffff


	//   ....[93]....
        /*028c*/ 	.word	0xffffffff


	//   ....[94]....
        /*0290*/ 	.word	0xffffffff


	//   ....[95]....
        /*0294*/ 	.word	0xffffffff


	//   ....[96]....
        /*0298*/ 	.word	0xffffffff


	//   ....[97]....
        /*029c*/ 	.word	0xffffffff


	//   ....[98]....
        /*02a0*/ 	.word	0xffffffff


	//   ....[99]....
        /*02a4*/ 	.word	0xffffffff


	//   ....[100]....
        /*02a8*/ 	.word	0xffffffff


	//   ....[101]....
        /*02ac*/ 	.word	0xffffffff


	//   ....[102]....
        /*02b0*/ 	.word	0xffffffff


	//   ....[103]....
        /*02b4*/ 	.word	0xffffffff


	//   ....[104]....
        /*02b8*/ 	.word	0xffffffff


	//   ....[105]....
        /*02bc*/ 	.word	0xffffffff


	//   ....[106]....
        /*02c0*/ 	.word	0xffffffff


	//   ....[107]....
        /*02c4*/ 	.word	0xffffffff


	//   ....[108]....
        /*02c8*/ 	.word	0xffffffff


	//   ....[109]....
        /*02cc*/ 	.word	0xffffffff


	//   ....[110]....
        /*02d0*/ 	.word	0xffffffff


	//   ....[111]....
        /*02d4*/ 	.word	0xffffffff


	//   ....[112]....
        /*02d8*/ 	.word	0xffffffff


	//   ....[113]....
        /*02dc*/ 	.word	0xffffffff


	//   ....[114]....
        /*02e0*/ 	.word	0xffffffff


	//   ....[115]....
        /*02e4*/ 	.word	0xffffffff


	//   ....[116]....
        /*02e8*/ 	.word	0xffffffff


	//   ....[117]....
        /*02ec*/ 	.word	0xffffffff


	//   ....[118]....
        /*02f0*/ 	.word	0xffffffff


	//   ....[119]....
        /*02f4*/ 	.word	0xffffffff


	//   ....[120]....
        /*02f8*/ 	.word	0xffffffff


	//   ....[121]....
        /*02fc*/ 	.word	0xffffffff


	//   ....[122]....
        /*0300*/ 	.word	0xffffffff


	//   ....[123]....
        /*0304*/ 	.word	0xffffffff


	//   ....[124]....
        /*0308*/ 	.word	0xffffffff


	//   ....[125]....
        /*030c*/ 	.word	0xffffffff


	//   ....[126]....
        /*0310*/ 	.word	0xffffffff


	//   ....[127]....
        /*0314*/ 	.word	0xffffffff


	//   ....[128]....
        /*0318*/ 	.word	0xffffffff


	//   ....[129]....
        /*031c*/ 	.word	0xffffffff


	//   ....[130]....
        /*0320*/ 	.word	0xffffffff


	//   ....[131]....
        /*0324*/ 	.word	0xffffffff


	//   ....[132]....
        /*0328*/ 	.word	0xffffffff


	//   ....[133]....
        /*032c*/ 	.word	0xffffffff


	//   ....[134]....
        /*0330*/ 	.word	0xffffffff


	//   ....[135]....
        /*0334*/ 	.word	0xffffffff


	//   ....[136]....
        /*0338*/ 	.word	0xffffffff


	//   ....[137]....
        /*033c*/ 	.word	0xffffffff


	//   ....[138]....
        /*0340*/ 	.word	0xffffffff


	//   ....[139]....
        /*0344*/ 	.word	0xffffffff


	//   ....[140]....
        /*0348*/ 	.word	0xffffffff


	//   ....[141]....
        /*034c*/ 	.word	0xffffffff


	//   ....[142]....
        /*0350*/ 	.word	0xffffffff


	//   ....[143]....
        /*0354*/ 	.word	0xffffffff


	//   ....[144]....
        /*0358*/ 	.word	0xffffffff


	//   ....[145]....
        /*035c*/ 	.word	0xffffffff


	//   ....[146]....
        /*0360*/ 	.word	0xffffffff


	//   ....[147]....
        /*0364*/ 	.word	0xffffffff


	//   ....[148]....
        /*0368*/ 	.word	0xffffffff


	//   ....[149]....
        /*036c*/ 	.word	0xffffffff


	//   ....[150]....
        /*0370*/ 	.word	0xffffffff


	//   ....[151]....
        /*0374*/ 	.word	0xffffffff


	//   ....[152]....
        /*0378*/ 	.word	0xffffffff


	//   ....[153]....
        /*037c*/ 	.word	0xffffffff


	//   ....[154]....
        /*0380*/ 	.word	0xffffffff


	//   ....[155]....
        /*0384*/ 	.word	0xffffffff


	//   ....[156]....
        /*0388*/ 	.word	0xffffffff


	//   ....[157]....
        /*038c*/ 	.word	0xffffffff


	//   ....[158]....
        /*0390*/ 	.word	0xffffffff


	//   ....[159]....
        /*0394*/ 	.word	0xffffffff


	//   ....[160]....
        /*0398*/ 	.word	0xffffffff


	//   ....[161]....
        /*039c*/ 	.word	0xffffffff


	//   ....[162]....
        /*03a0*/ 	.word	0xffffffff


	//   ....[163]....
        /*03a4*/ 	.word	0xffffffff


	//   ....[164]....
        /*03a8*/ 	.word	0xffffffff


	//   ....[165]....
        /*03ac*/ 	.word	0xffffffff


	//   ....[166]....
        /*03b0*/ 	.word	0xffffffff


	//   ....[167]....
        /*03b4*/ 	.word	0xffffffff


	//   ....[168]....
        /*03b8*/ 	.word	0xffffffff


	//   ....[169]....
        /*03bc*/ 	.word	0xffffffff


	//   ....[170]....
        /*03c0*/ 	.word	0xffffffff


	//   ....[171]....
        /*03c4*/ 	.word	0xffffffff


	//   ....[172]....
        /*03c8*/ 	.word	0xffffffff


	//   ....[173]....
        /*03cc*/ 	.word	0xffffffff


	//   ....[174]....
        /*03d0*/ 	.word	0xffffffff


	//   ....[175]....
        /*03d4*/ 	.word	0xffffffff


	//   ....[176]....
        /*03d8*/ 	.word	0xffffffff


	//   ....[177]....
        /*03dc*/ 	.word	0xffffffff


	//   ....[178]....
        /*03e0*/ 	.word	0x05000002


	//   ....[179]....
        /*03e4*/ 	.word	0xffffffff


	//   ....[180]....
        /*03e8*/ 	.word	0xffffffff


	//   ....[181]....
        /*03ec*/ 	.word	0xffffffff


	//   ....[182]....
        /*03f0*/ 	.word	0xffffffff


	//   ....[183]....
        /*03f4*/ 	.word	0xffffffff


	//   ....[184]....
        /*03f8*/ 	.word	0xffffffff


	//   ....[185]....
        /*03fc*/ 	.word	0xffffffff


	//   ....[186]....
        /*0400*/ 	.word	0xffffffff


	//   ....[187]....
        /*0404*/ 	.word	0xffffffff


	//   ....[188]....
        /*0408*/ 	.word	0xffffffff


	//   ....[189]....
        /*040c*/ 	.word	0xffffffff


	//   ....[190]....
        /*0410*/ 	.word	0xffffffff


	//   ....[191]....
        /*0414*/ 	.word	0xffffffff


	//   ....[192]....
        /*0418*/ 	.word	0xffffffff


	//   ....[193]....
        /*041c*/ 	.word	0xffffffff


	//   ....[194]....
        /*0420*/ 	.word	0xffffffff


	//   ....[195]....
        /*0424*/ 	.word	0xffffffff


	//   ....[196]....
        /*0428*/ 	.word	0xffffffff


	//   ....[197]....
        /*042c*/ 	.word	0xffffffff


	//   ....[198]....
        /*0430*/ 	.word	0xffffffff


	//   ....[199]....
        /*0434*/ 	.word	0xffffffff


	//   ....[200]....
        /*0438*/ 	.word	0xffffffff


	//   ....[201]....
        /*043c*/ 	.word	0xffffffff


	//   ....[202]....
        /*0440*/ 	.word	0xffffffff


	//   ....[203]....
        /*0444*/ 	.word	0xffffffff


	//   ....[204]....
        /*0448*/ 	.word	0xffffffff


	//   ....[205]....
        /*044c*/ 	.word	0xffffffff


	//   ....[206]....
        /*0450*/ 	.word	0xffffffff


	//   ....[207]....
        /*0454*/ 	.word	0xffffffff


	//   ....[208]....
        /*0458*/ 	.word	0xffffffff


	//   ....[209]....
        /*045c*/ 	.word	0xffffffff


	//   ....[210]....
        /*0460*/ 	.word	0xffffffff


	//   ....[211]....
        /*0464*/ 	.word	0xffffffff


	//   ....[212]....
        /*0468*/ 	.word	0xffffffff


	//   ....[213]....
        /*046c*/ 	.word	0xffffffff


	//   ....[214]....
        /*0470*/ 	.word	0xffffffff


	//   ....[215]....
        /*0474*/ 	.word	0xffffffff


	//   ....[216]....
        /*0478*/ 	.word	0xffffffff


	//   ....[217]....
        /*047c*/ 	.word	0x0500004c


	//   ....[218]....
        /*0480*/ 	.word	0x0500004c


	//   ....[219]....
        /*0484*/ 	.word	0x0500004c


	//   ....[220]....
        /*0488*/ 	.word	0x0500004c


	//   ....[221]....
        /*048c*/ 	.word	0x0500004c


	//----- nvinfo : EIATTR_COOP_GROUP_INSTR_OFFSETS
	.align		4
.L_128:
        /*0490*/ 	.byte	0x04, 0x28
        /*0492*/ 	.short	(.L_130 - .L_129)


	//   ....[0]....
.L_129:
        /*0494*/ 	.word	0x00000f20


	//   ....[1]....
        /*0498*/ 	.word	0x00001870


	//   ....[2]....
        /*049c*/ 	.word	0x000022e0


	//   ....[3]....
        /*04a0*/ 	.word	0x00002300


	//   ....[4]....
        /*04a4*/ 	.word	0x00002320


	//   ....[5]....
        /*04a8*/ 	.word	0x00002340


	//   ....[6]....
        /*04ac*/ 	.word	0x00002360


	//   ....[7]....
        /*04b0*/ 	.word	0x00002850


	//   ....[8]....
        /*04b4*/ 	.word	0x00002860


	//   ....[9]....
        /*04b8*/ 	.word	0x00002880


	//   ....[10]....
        /*04bc*/ 	.word	0x000028a0


	//   ....[11]....
        /*04c0*/ 	.word	0x000028f0


	//   ....[12]....
        /*04c4*/ 	.word	0x00002920


	//   ....[13]....
        /*04c8*/ 	.word	0x00002960


	//   ....[14]....
        /*04cc*/ 	.word	0x000029a0


	//   ....[15]....
        /*04d0*/ 	.word	0x00002a70


	//   ....[16]....
        /*04d4*/ 	.word	0x00002ad0


	//   ....[17]....
        /*04d8*/ 	.word	0x00002ae0


	//   ....[18]....
        /*04dc*/ 	.word	0x00002b10


	//   ....[19]....
        /*04e0*/ 	.word	0x00002b40


	//   ....[20]....
        /*04e4*/ 	.word	0x00002b80


	//   ....[21]....
        /*04e8*/ 	.word	0x00002ba0


	//   ....[22]....
        /*04ec*/ 	.word	0x00002be0


	//   ....[23]....
        /*04f0*/ 	.word	0x00002c00


	//   ....[24]....
        /*04f4*/ 	.word	0x00002ce0


	//   ....[25]....
        /*04f8*/ 	.word	0x00002cf0


	//   ....[26]....
        /*04fc*/ 	.word	0x00002d20


	//   ....[27]....
        /*0500*/ 	.word	0x00002d50


	//   ....[28]....
        /*0504*/ 	.word	0x00002d90


	//   ....[29]....
        /*0508*/ 	.word	0x00002db0


	//   ....[30]....
        /*050c*/ 	.word	0x00002df0


	//   ....[31]....
        /*0510*/ 	.word	0x00002e10


	//   ....[32]....
        /*0514*/ 	.word	0x00002e70


	//   ....[33]....
        /*0518*/ 	.word	0x00002f00


	//   ....[34]....
        /*051c*/ 	.word	0x00002f20


	//   ....[35]....
        /*0520*/ 	.word	0x00002f30


	//   ....[36]....
        /*0524*/ 	.word	0x00002f60


	//   ....[37]....
        /*0528*/ 	.word	0x00002f90


	//   ....[38]....
        /*052c*/ 	.word	0x00002fd0


	//   ....[39]....
        /*0530*/ 	.word	0x00002ff0


	//   ....[40]....
        /*0534*/ 	.word	0x00003030


	//   ....[41]....
        /*0538*/ 	.word	0x00003050


	//   ....[42]....
        /*053c*/ 	.word	0x00003130


	//   ....[43]....
        /*0540*/ 	.word	0x00003160


	//   ....[44]....
        /*0544*/ 	.word	0x00003170


	//   ....[45]....
        /*0548*/ 	.word	0x000031a0


	//   ....[46]....
        /*054c*/ 	.word	0x000031d0


	//   ....[47]....
        /*0550*/ 	.word	0x00003210


	//   ....[48]....
        /*0554*/ 	.word	0x00003230


	//   ....[49]....
        /*0558*/ 	.word	0x00003270


	//   ....[50]....
        /*055c*/ 	.word	0x00003290


	//   ....[51]....
        /*0560*/ 	.word	0x00003360


	//   ....[52]....
        /*0564*/ 	.word	0x00003380


	//   ....[53]....
        /*0568*/ 	.word	0x00003390


	//   ....[54]....
        /*056c*/ 	.word	0x000033c0


	//   ....[55]....
        /*0570*/ 	.word	0x000033f0


	//   ....[56]....
        /*0574*/ 	.word	0x00003430


	//   ....[57]....
        /*0578*/ 	.word	0x00003450


	//   ....[58]....
        /*057c*/ 	.word	0x00003490


	//   ....[59]....
        /*0580*/ 	.word	0x000034b0


	//   ....[60]....
        /*0584*/ 	.word	0x00003590


	//   ....[61]....
        /*0588*/ 	.word	0x000035b0


	//   ....[62]....
        /*058c*/ 	.word	0x000035c0


	//   ....[63]....
        /*0590*/ 	.word	0x000035f0


	//   ....[64]....
        /*0594*/ 	.word	0x00003620


	//   ....[65]....
        /*0598*/ 	.word	0x00003670


	//   ....[66]....
        /*059c*/ 	.word	0x00003690


	//   ....[67]....
        /*05a0*/ 	.word	0x000036d0


	//   ....[68]....
        /*05a4*/ 	.word	0x000036f0


	//   ....[69]....
        /*05a8*/ 	.word	0x000037c0


	//   ....[70]....
        /*05ac*/ 	.word	0x000037e0


	//   ....[71]....
        /*05b0*/ 	.word	0x000037f0


	//   ....[72]....
        /*05b4*/ 	.word	0x00003820


	//   ....[73]....
        /*05b8*/ 	.word	0x00003850


	//   ....[74]....
        /*05bc*/ 	.word	0x00003890


	//   ....[75]....
        /*05c0*/ 	.word	0x000038b0


	//   ....[76]....
        /*05c4*/ 	.word	0x000038f0


	//   ....[77]....
        /*05c8*/ 	.word	0x00003910


	//   ....[78]....
        /*05cc*/ 	.word	0x00003a20


	//   ....[79]....
        /*05d0*/ 	.word	0x00003a30


	//   ....[80]....
        /*05d4*/ 	.word	0x00003a60


	//   ....[81]....
        /*05d8*/ 	.word	0x00003a90


	//   ....[82]....
        /*05dc*/ 	.word	0x00003ad0


	//   ....[83]....
        /*05e0*/ 	.word	0x00003ae0


	//   ....[84]....
        /*05e4*/ 	.word	0x00003b00


	//   ....[85]....
        /*05e8*/ 	.word	0x00003b40


	//   ....[86]....
        /*05ec*/ 	.word	0x00003b60


	//   ....[87]....
        /*05f0*/ 	.word	0x00003c50


	//   ....[88]....
        /*05f4*/ 	.word	0x00003c60


	//   ....[89]....
        /*05f8*/ 	.word	0x00003c90


	//   ....[90]....
        /*05fc*/ 	.word	0x00003cc0


	//   ....[91]....
        /*0600*/ 	.word	0x00003d00


	//   ....[92]....
        /*0604*/ 	.word	0x00003d10


	//   ....[93]....
        /*0608*/ 	.word	0x00003d30


	//   ....[94]....
        /*060c*/ 	.word	0x00003d70


	//   ....[95]....
        /*0610*/ 	.word	0x00003d90


	//   ....[96]....
        /*0614*/ 	.word	0x00003e90


	//   ....[97]....
        /*0618*/ 	.word	0x00003ea0


	//   ....[98]....
        /*061c*/ 	.word	0x00003ed0


	//   ....[99]....
        /*0620*/ 	.word	0x00003f00


	//   ....[100]....
        /*0624*/ 	.word	0x00003f40


	//   ....[101]....
        /*0628*/ 	.word	0x00003f50


	//   ....[102]....
        /*062c*/ 	.word	0x00003f70


	//   ....[103]....
        /*0630*/ 	.word	0x00003fb0


	//   ....[104]....
        /*0634*/ 	.word	0x00003fd0


	//   ....[105]....
        /*0638*/ 	.word	0x000040b0


	//   ....[106]....
        /*063c*/ 	.word	0x000040c0


	//   ....[107]....
        /*0640*/ 	.word	0x000040f0


	//   ....[108]....
        /*0644*/ 	.word	0x00004120


	//   ....[109]....
        /*0648*/ 	.word	0x00004160


	//   ....[110]....
        /*064c*/ 	.word	0x00004180


	//   ....[111]....
        /*0650*/ 	.word	0x000041c0


	//   ....[112]....
        /*0654*/ 	.word	0x000041e0


	//   ....[113]....
        /*0658*/ 	.word	0x00004240


	//   ....[114]....
        /*065c*/ 	.word	0x000042f0


	//   ....[115]....
        /*0660*/ 	.word	0x00004300


	//   ....[116]....
        /*0664*/ 	.word	0x00004330


	//   ....[117]....
        /*0668*/ 	.word	0x00004360


	//   ....[118]....
        /*066c*/ 	.word	0x000043a0


	//   ....[119]....
        /*0670*/ 	.word	0x000043b0


	//   ....[120]....
        /*0674*/ 	.word	0x000043d0


	//   ....[121]....
        /*0678*/ 	.word	0x00004410


	//   ....[122]....
        /*067c*/ 	.word	0x00004430


	//   ....[123]....
        /*0680*/ 	.word	0x00004510


	//   ....[124]....
        /*0684*/ 	.word	0x00004520


	//   ....[125]....
        /*0688*/ 	.word	0x00004550


	//   ....[126]....
        /*068c*/ 	.word	0x00004580


	//   ....[127]....
        /*0690*/ 	.word	0x000045c0


	//   ....[128]....
        /*0694*/ 	.word	0x000045d0


	//   ....[129]....
        /*0698*/ 	.word	0x000045f0


	//   ....[130]....
        /*069c*/ 	.word	0x00004630


	//   ....[131]....
        /*06a0*/ 	.word	0x00004650


	//   ....[132]....
        /*06a4*/ 	.word	0x00004750


	//   ....[133]....
        /*06a8*/ 	.word	0x00004760


	//   ....[134]....
        /*06ac*/ 	.word	0x00004790


	//   ....[135]....
        /*06b0*/ 	.word	0x000047c0


	//   ....[136]....
        /*06b4*/ 	.word	0x00004800


	//   ....[137]....
        /*06b8*/ 	.word	0x00004810


	//   ....[138]....
        /*06bc*/ 	.word	0x00004830


	//   ....[139]....
        /*06c0*/ 	.word	0x00004870


	//   ....[140]....
        /*06c4*/ 	.word	0x00004890


	//   ....[141]....
        /*06c8*/ 	.word	0x00004970


	//   ....[142]....
        /*06cc*/ 	.word	0x00004980


	//   ....[143]....
        /*06d0*/ 	.word	0x000049b0


	//   ....[144]....
        /*06d4*/ 	.word	0x000049e0


	//   ....[145]....
        /*06d8*/ 	.word	0x00004a20


	//   ....[146]....
        /*06dc*/ 	.word	0x00004a30


	//   ....[147]....
        /*06e0*/ 	.word	0x00004a50


	//   ....[148]....
        /*06e4*/ 	.word	0x00004a90


	//   ....[149]....
        /*06e8*/ 	.word	0x00004ab0


	//   ....[150]....
        /*06ec*/ 	.word	0x00004bb0


	//   ....[151]....
        /*06f0*/ 	.word	0x00004bc0


	//   ....[152]....
        /*06f4*/ 	.word	0x00004bf0


	//   ....[153]....
        /*06f8*/ 	.word	0x00004c20


	//   ....[154]....
        /*06fc*/ 	.word	0x00004c60


	//   ....[155]....
        /*0700*/ 	.word	0x00004c80


	//   ....[156]....
        /*0704*/ 	.word	0x00004cc0


	//   ....[157]....
        /*0708*/ 	.word	0x00004ce0


	//   ....[158]....
        /*070c*/ 	.word	0x00004d30


	//   ....[159]....
        /*0710*/ 	.word	0x00004dc0


	//   ....[160]....
        /*0714*/ 	.word	0x00004de0


	//   ....[161]....
        /*0718*/ 	.word	0x00004df0


	//   ....[162]....
        /*071c*/ 	.word	0x00004e20


	//   ....[163]....
        /*0720*/ 	.word	0x00004e50


	//   ....[164]....
        /*0724*/ 	.word	0x00004e90


	//   ....[165]....
        /*0728*/ 	.word	0x00004eb0


	//   ....[166]....
        /*072c*/ 	.word	0x00004ef0


	//   ....[167]....
        /*0730*/ 	.word	0x00004f10


	//   ....[168]....
        /*0734*/ 	.word	0x00004ff0


	//   ....[169]....
        /*0738*/ 	.word	0x00005030


	//   ....[170]....
        /*073c*/ 	.word	0x00005040


	//   ....[171]....
        /*0740*/ 	.word	0x00005070


	//   ....[172]....
        /*0744*/ 	.word	0x000050a0


	//   ....[173]....
        /*0748*/ 	.word	0x000050e0


	//   ....[174]....
        /*074c*/ 	.word	0x00005100


	//   ....[175]....
        /*0750*/ 	.word	0x00005140


	//   ....[176]....
        /*0754*/ 	.word	0x00005160


	//   ....[177]....
        /*0758*/ 	.word	0x00005260


	//   ....[178]....
        /*075c*/ 	.word	0x00005800


	//   ....[179]....
        /*0760*/ 	.word	0x00005b20


	//   ....[180]....
        /*0764*/ 	.word	0x00005bd0


	//   ....[181]....
        /*0768*/ 	.word	0x00005c80


	//   ....[182]....
        /*076c*/ 	.word	0x00005d30


	//   ....[183]....
        /*0770*/ 	.word	0x00005de0


	//   ....[184]....
        /*0774*/ 	.word	0x00005e90


	//   ....[185]....
        /*0778*/ 	.word	0x00005f40


	//   ....[186]....
        /*077c*/ 	.word	0x00005ff0


	//   ....[187]....
        /*0780*/ 	.word	0x000060a0


	//   ....[188]....
        /*0784*/ 	.word	0x00006150


	//   ....[189]....
        /*0788*/ 	.word	0x00006200


	//   ....[190]....
        /*078c*/ 	.word	0x000062b0


	//   ....[191]....
        /*0790*/ 	.word	0x00006360


	//   ....[192]....
        /*0794*/ 	.word	0x00006410


	//   ....[193]....
        /*0798*/ 	.word	0x000064c0


	//   ....[194]....
        /*079c*/ 	.word	0x00006570


	//   ....[195]....
        /*07a0*/ 	.word	0x00006620


	//   ....[196]....
        /*07a4*/ 	.word	0x000066d0


	//   ....[197]....
        /*07a8*/ 	.word	0x00006780


	//   ....[198]....
        /*07ac*/ 	.word	0x00006980


	//   ....[199]....
        /*07b0*/ 	.word	0x00006aa0


	//   ....[200]....
        /*07b4*/ 	.word	0x00006bc0


	//   ....[201]....
        /*07b8*/ 	.word	0x00006ce0


	//   ....[202]....
        /*07bc*/ 	.word	0x00006e00


	//   ....[203]....
        /*07c0*/ 	.word	0x00006f20


	//   ....[204]....
        /*07c4*/ 	.word	0x00007040


	//   ....[205]....
        /*07c8*/ 	.word	0x00007160


	//   ....[206]....
        /*07cc*/ 	.word	0x00007280


	//   ....[207]....
        /*07d0*/ 	.word	0x000073a0


	//   ....[208]....
        /*07d4*/ 	.word	0x000074c0


	//   ....[209]....
        /*07d8*/ 	.word	0x000075d0


	//   ....[210]....
        /*07dc*/ 	.word	0x000076d0


	//   ....[211]....
        /*07e0*/ 	.word	0x000077d0


	//   ....[212]....
        /*07e4*/ 	.word	0x000078d0


	//   ....[213]....
        /*07e8*/ 	.word	0x000079d0


	//   ....[214]....
        /*07ec*/ 	.word	0x00007ad0


	//   ....[215]....
        /*07f0*/ 	.word	0x00007bd0


	//   ....[216]....
        /*07f4*/ 	.word	0x00007cc0


	//   ....[217]....
        /*07f8*/ 	.word	0x00007d30


	//   ....[218]....
        /*07fc*/ 	.word	0x00007d90


	//   ....[219]....
        /*0800*/ 	.word	0x00007e00


	//   ....[220]....
        /*0804*/ 	.word	0x00007e60


	//   ....[221]....
        /*0808*/ 	.word	0x00007ed0


	//----- nvinfo : EIATTR_VRC_CTA_INIT_COUNT
	.align		4
.L_130:
        /*080c*/ 	.byte	0x02, 0x4a
	.zero		1
	.zero		1


	//----- nvinfo : EIATTR_EXIT_INSTR_OFFSETS
	.align		4
        /*0810*/ 	.byte	0x04, 0x1c
        /*0812*/ 	.short	(.L_132 - .L_131)


	//   ....[0]....
.L_131:
        /*0814*/ 	.word	0x00001cb0


	//   ....[1]....
        /*0818*/ 	.word	0x000020c0


	//   ....[2]....
        /*081c*/ 	.word	0x000020e0


	//   ....[3]....
        /*0820*/ 	.word	0x00006790


	//   ....[4]....
        /*0824*/ 	.word	0x00007cd0


	//----- nvinfo : EIATTR_MAX_THREADS
	.align		4
.L_132:
        /*0828*/ 	.byte	0x04, 0x05
        /*082a*/ 	.short	(.L_134 - .L_133)
.L_133:
        /*082c*/ 	.word	0x00000180
        /*0830*/ 	.word	0x00000001
        /*0834*/ 	.word	0x00000001


	//----- nvinfo : EIATTR_CRS_STACK_SIZE
	.align		4
.L_134:
        /*0838*/ 	.byte	0x04, 0x1e
        /*083a*/ 	.short	(.L_136 - .L_135)
.L_135:
        /*083c*/ 	.word	0x00000000


	//----- nvinfo : EIATTR_CBANK_PARAM_SIZE
	.align		4
.L_136:
        /*0840*/ 	.byte	0x03, 0x19
        /*0842*/ 	.short	0x004d


	//----- nvinfo : EIATTR_PARAM_CBANK
	.align		4
        /*0844*/ 	.byte	0x04, 0x0a
        /*0846*/ 	.short	(.L_138 - .L_137)
	.align		4
.L_137:
        /*0848*/ 	.word	index@(.nv.constant0._ZN3cub18CUB_300001_SM_10006detail10radix_sort29DeviceRadixSortOnesweepKernelINS1_5radix10policy_hubIjNS0_8NullTypeEyE10Policy1000ELNS0_9SortOrderE0EjS6_yiiNS1_21identity_decomposer_tEEEvPT5_SC_PT3_PKSD_PT1_PKSH_PT2_PKSL_T4_iiT6_)
        /*084c*/ 	.short	0x0380
        /*084e*/ 	.short	0x004d


	//----- nvinfo : EIATTR_SW_WAR
	.align		4
.L_138:
        /*0850*/ 	.byte	0x04, 0x36
        /*0852*/ 	.short	(.L_140 - .L_139)
.L_139:
        /*0854*/ 	.word	0x00000008
.L_140:


//--------------------- .nv.info._ZN3cub18CUB_300001_SM_10006detail10radix_sort33DeviceRadixSortExclusiveSumKernelINS1_5radix10policy_hubIjNS0_8NullTypeEyE10Policy1000EyEEvPT0_ --------------------------
	.section	.nv.info._ZN3cub18CUB_300001_SM_10006detail10radix_sort33DeviceRadixSortExclusiveSumKernelINS1_5radix10policy_hubIjNS0_8NullTypeEyE10Policy1000EyEEvPT0_,"",@"SHT_CUDA_INFO"
	.sectionflags	@""
	.align	4


	//----- nvinfo : EIATTR_CUDA_API_VERSION
	.align		4
        /*0000*/ 	.byte	0x04, 0x37
        /*0002*/ 	.short	(.L_142 - .L_141)
.L_141:
        /*0004*/ 	.word	0x00000082


	//----- nvinfo : EIATTR_KPARAM_INFO
	.align		4
.L_142:
        /*0008*/ 	.byte	0x04, 0x17
        /*000a*/ 	.short	(.L_144 - .L_143)
.L_143:
        /*000c*/ 	.word	0x00000000
        /*0010*/ 	.short	0x0000
        /*0012*/ 	.short	0x0000
        /*0014*/ 	.byte	0x00, 0xf5, 0x21, 0x00


	//----- nvinfo : EIATTR_SPARSE_MMA_MASK
	.align		4
.L_144:
        /*0018*/ 	.byte	0x03, 0x50
        /*001a*/ 	.short	0x0000


	//----- nvinfo : EIATTR_MAXREG_COUNT
	.align		4
        /*001c*/ 	.byte	0x03, 0x1b
        /*001e*/ 	.short	0x00ff


	//----- nvinfo : EIATTR_NUM_BARRIERS
	.align		4
        /*0020*/ 	.byte	0x02, 0x4c
        /*0022*/ 	.byte	0x01
	.zero		1


	//----- nvinfo : EIATTR_MERCURY_ISA_VERSION
	.align		4
        /*0024*/ 	.byte	0x03, 0x5f
        /*0026*/ 	.short	0x0101


	//----- nvinfo : EIATTR_COOP_GROUP_MASK_REGIDS
	.align		4
        /*0028*/ 	.byte	0x04, 0x29
        /*002a*/ 	.short	(.L_146 - .L_145)


	//   ....[0]....
.L_145:
        /*002c*/ 	.word	0xffffffff


	//   ....[1]....
        /*0030*/ 	.word	0xffffffff


	//   ....[2]....
        /*0034*/ 	.word	0xffffffff


	//   ....[3]....
        /*0038*/ 	.word	0xffffffff


	//   ....[4]....
        /*003c*/ 	.word	0xffffffff


	//   ....[5]....
        /*0040*/ 	.word	0xffffffff


	//   ....[6]....
        /*0044*/ 	.word	0xffffffff


	//   ....[7]....
        /*0048*/ 	.word	0xffffffff


	//   ....[8]....
        /*004c*/ 	.word	0xffffffff


	//   ....[9]....
        /*0050*/ 	.word	0xffffffff


	//   ....[10]....
        /*0054*/ 	.word	0x05000015


	//   ....[11]....
        /*0058*/ 	.word	0x05000015


	//   ....[12]....
        /*005c*/ 	.word	0x05000015


	//   ....[13]....
        /*0060*/ 	.word	0x05000015


	//   ....[14]....
        /*0064*/ 	.word	0x05000015


	//   ....[15]....
        /*0068*/ 	.word	0x05000015


	//   ....[16]....
        /*006c*/ 	.word	0x05000015


	//   ....[17]....
        /*0070*/ 	.word	0x05000015


	//   ....[18]....
        /*0074*/ 	.word	0x05000015


	//   ....[19]....
        /*0078*/ 	.word	0x05000015


	//----- nvinfo : EIATTR_COOP_GROUP_INSTR_OFFSETS
	.align		4
.L_146:
        /*007c*/ 	.byte	0x04, 0x28
        /*007e*/ 	.short	(.L_148 - .L_147)


	//   ....[0]....
.L_147:
        /*0080*/ 	.word	0x00000250


	//   ....[1]....
        /*0084*/ 	.word	0x00000260


	//   ....[2]....
        /*0088*/ 	.word	0x000002a0


	//   ....[3]....
        /*008c*/ 	.word	0x000002c0


	//   ....[4]....
        /*0090*/ 	.word	0x00000310


	//   ....[5]....
        /*0094*/ 	.word	0x00000320


	//   ....[6]....
        /*0098*/ 	.word	0x00000360


	//   ....[7]....
        /*009c*/ 	.word	0x00000380


	//   ....[8]....
        /*00a0*/ 	.word	0x000003d0


	//   ....[9]....
        /*00a4*/ 	.word	0x000003e0


	//   ....[10]....
        /*00a8*/ 	.word	0x00000660


	//   ....[11]....
        /*00ac*/ 	.word	0x000006b0


	//   ....[12]....
        /*00b0*/ 	.word	0x00000740


	//   ....[13]....
        /*00b4*/ 	.word	0x00000790


	//   ....[14]....
        /*00b8*/ 	.word	0x00000820


	//   ....[15]....
        /*00bc*/ 	.word	0x00000870


	//   ....[16]....
        /*00c0*/ 	.word	0x00000900


	//   ....[17]....
        /*00c4*/ 	.word	0x00000950


	//   ....[18]....
        /*00c8*/ 	.word	0x000009e0


	//   ....[19]....
        /*00cc*/ 	.word	0x00000a30


	//----- nvinfo : EIATTR_VRC_CTA_INIT_COUNT
	.align		4
.L_148:
        /*00d0*/ 	.byte	0x02, 0x4a
	.zero		1
	.zero		1


	//----- nvinfo : EIATTR_EXIT_INSTR_OFFSETS
	.align		4
        /*00d4*/ 	.byte	0x04, 0x1c
        /*00d6*/ 	.short	(.L_150 - .L_149)


	//   ....[0]....
.L_149:
        /*00d8*/ 	.word	0x000005d0


	//   ....[1]....
        /*00dc*/ 	.word	0x00000600


	//----- nvinfo : EIATTR_CRS_STACK_SIZE
	.align		4
.L_150:
        /*00e0*/ 	.byte	0x04, 0x1e
        /*00e2*/ 	.short	(.L_152 - .L_151)
.L_151:
        /*00e4*/ 	.word	0x00000000


	//----- nvinfo : EIATTR_CBANK_PARAM_SIZE
	.align		4
.L_152:
        /*00e8*/ 	.byte	0x03, 0x19
        /*00ea*/ 	.short	0x0008


	//----- nvinfo : EIATTR_PARAM_CBANK
	.align		4
        /*00ec*/ 	.byte	0x04, 0x0a
        /*00ee*/ 	.short	(.L_154 - .L_153)
	.align		4
.L_153:
        /*00f0*/ 	.word	index@(.nv.constant0._ZN3cub18CUB_300001_SM_10006detail10radix_sort33DeviceRadixSortExclusiveSumKernelINS1_5radix10policy_hubIjNS0_8NullTypeEyE10Policy1000EyEEvPT0_)
        /*00f4*/ 	.short	0x0380
        /*00f6*/ 	.short	0x0008


	//----- nvinfo : EIATTR_SW_WAR
	.align		4
.L_154:
        /*00f8*/ 	.byte	0x04, 0x36
        /*00fa*/ 	.short	(.L_156 - .L_155)
.L_155:
        /*00fc*/ 	.word	0x00000008
.L_156:


//--------------------- .nv.info._ZN3cub18CUB_300001_SM_10006detail10radix_sort30DeviceRadixSortHistogramKernelINS1_5radix10policy_hubIjNS0_8NullTypeEyE10Policy1000ELNS0_9SortOrderE0EjyNS1_21identity_decomposer_tEEEvPT2_PKT1_SB_iiT3_ --------------------------
	.section	.nv.info._ZN3cub18CUB_300001_SM_10006detail10radix_sort30DeviceRadixSortHistogramKernelINS1_5radix10policy_hubIjNS0_8NullTypeEyE10Policy1000ELNS0_9SortOrderE0EjyNS1_21identity_decomposer_tEEEvPT2_PKT1_SB_iiT3_,"",@"SHT_CUDA_INFO"
	.sectionflags	@""
	.align	4


	//----- nvinfo : EIATTR_CUDA_API_VERSION
	.align		4
        /*0000*/ 	.byte	0x04, 0x37
        /*0002*/ 	.short	(.L_158 - .L_157)
.L_157:
        /*0004*/ 	.word	0x00000082


	//----- nvinfo : EIATTR_KPARAM_INFO
	.align		4
.L_158:
        /*0008*/ 	.byte	0x04, 0x17
        /*000a*/ 	.short	(.L_160 - .L_159)
.L_159:
        /*000c*/ 	.word	0x00000000
        /*0010*/ 	.short	0x0005
        /*0012*/ 	.short	0x0020
        /*0014*/ 	.byte	0x00, 0xf0, 0x05, 0x00


	//----- nvinfo : EIATTR_KPARAM_INFO
	.align		4
.L_160:
        /*0018*/ 	.byte	0x04, 0x17
        /*001a*/ 	.short	(.L_162 - .L_161)
.L_161:
        /*001c*/ 	.word	0x00000000
        /*0020*/ 	.short	0x0004
        /*0022*/ 	.short	0x001c
        /*0024*/ 	.byte	0x00, 0xf0, 0x11, 0x00


	//----- nvinfo : EIATTR_KPARAM_INFO
	.align		4
.L_162:
        /*0028*/ 	.byte	0x04, 0x17
        /*002a*/ 	.short	(.L_164 - .L_163)
.L_163:
        /*002c*/ 	.word	0x00000000
        /*0030*/ 	.short	0x0003
        /*0032*/ 	.short	0x0018
        /*0034*/ 	.byte	0x00, 0xf0, 0x11, 0x00


	//----- nvinfo : EIATTR_KPARAM_INFO
	.align		4
.L_164:
        /*0038*/ 	.byte	0x04, 0x17
        /*003a*/ 	.short	(.L_166 - .L_165)
.L_165:
        /*003c*/ 	.word	0x00000000
        /*0040*/ 	.short	0x0002
        /*0042*/ 	.short	0x0010
        /*0044*/ 	.byte	0x00, 0xf0, 0x21, 0x00


	//----- nvinfo : EIATTR_KPARAM_INFO
	.align		4
.L_166:
        /*0048*/ 	.byte	0x04, 0x17
        /*004a*/ 	.short	(.L_168 - .L_167)
.L_167:
        /*004c*/ 	.word	0x00000000
        /*0050*/ 	.short	0x0001
        /*0052*/ 	.short	0x0008
        /*0054*/ 	.byte	0x00, 0xf5, 0x21, 0x00


	//----- nvinfo : EIATTR_KPARAM_INFO
	.align		4
.L_168:
        /*0058*/ 	.byte	0x04, 0x17
        /*005a*/ 	.short	(.L_170 - .L_169)
.L_169:
        /*005c*/ 	.word	0x00000000
        /*0060*/ 	.short	0x0000
        /*0062*/ 	.short	0x0000
        /*0064*/ 	.byte	0x00, 0xf5, 0x21, 0x00


	//----- nvinfo : EIATTR_SPARSE_MMA_MASK
	.align		4
.L_170:
        /*0068*/ 	.byte	0x03, 0x50
        /*006a*/ 	.short	0x0000


	//----- nvinfo : EIATTR_MAXREG_COUNT
	.align		4
        /*006c*/ 	.byte	0x03, 0x1b
        /*006e*/ 	.short	0x00ff


	//----- nvinfo : EIATTR_NUM_BARRIERS
	.align		4
        /*0070*/ 	.byte	0x02, 0x4c
        /*0072*/ 	.byte	0x01
	.zero		1


	//----- nvinfo : EIATTR_MERCURY_ISA_VERSION
	.align		4
        /*0074*/ 	.byte	0x03, 0x5f
        /*0076*/ 	.short	0x0101


	//----- nvinfo : EIATTR_VRC_CTA_INIT_COUNT
	.align		4
        /*0078*/ 	.byte	0x02, 0x4a
	.zero		1
	.zero		1


	//----- nvinfo : EIATTR_EXIT_INSTR_OFFSETS
	.align		4
        /*007c*/ 	.byte	0x04, 0x1c
        /*007e*/ 	.short	(.L_172 - .L_171)


	//   ....[0]....
.L_171:
        /*0080*/ 	.word	0x00000040


	//   ....[1]....
        /*0084*/ 	.word	0x00002ec0


	//----- nvinfo : EIATTR_MAX_THREADS
	.align		4
.L_172:
        /*0088*/ 	.byte	0x04, 0x05
        /*008a*/ 	.short	(.L_174 - .L_173)
.L_173:
        /*008c*/ 	.word	0x00000080
        /*0090*/ 	.word	0x00000001
        /*0094*/ 	.word	0x00000001


	//----- nvinfo : EIATTR_CRS_STACK_SIZE
	.align		4
.L_174:
        /*0098*/ 	.byte	0x04, 0x1e
        /*009a*/ 	.short	(.L_176 - .L_175)
.L_175:
        /*009c*/ 	.word	0x00000000


	//----- nvinfo : EIATTR_CBANK_PARAM_SIZE
	.align		4
.L_176:
        /*00a0*/ 	.byte	0x03, 0x19
        /*00a2*/ 	.short	0x0021


	//----- nvinfo : EIATTR_PARAM_CBANK
	.align		4
        /*00a4*/ 	.byte	0x04, 0x0a
        /*00a6*/ 	.short	(.L_178 - .L_177)
	.align		4
.L_177:
        /*00a8*/ 	.word	index@(.nv.constant0._ZN3cub18CUB_300001_SM_10006detail10radix_sort30DeviceRadixSortHistogramKernelINS1_5radix10policy_hubIjNS0_8NullTypeEyE10Policy1000ELNS0_9SortOrderE0EjyNS1_21identity_decomposer_tEEEvPT2_PKT1_SB_iiT3_)
        /*00ac*/ 	.short	0x0380
        /*00ae*/ 	.short	0x0021


	//----- nvinfo : EIATTR_SW_WAR
	.align		4
.L_178:
        /*00b0*/ 	.byte	0x04, 0x36
        /*00b2*/ 	.short	(.L_180 - .L_179)
.L_179:
        /*00b4*/ 	.word	0x00000008
.L_180:


//--------------------- .nv.info._ZN3cub18CUB_300001_SM_10006detail10radix_sort31DeviceRadixSortSingleTileKernelINS1_5radix10policy_hubIjNS0_8NullTypeEyE10Policy1000ELNS0_9SortOrderE0EjS6_yNS1_21identity_decomposer_tEEEvPKT1_PSB_PKT2_PSF_T3_iiT4_ --------------------------
	.section	.nv.info._ZN3cub18CUB_300001_SM_10006detail10radix_sort31DeviceRadixSortSingleTileKernelINS1_5radix10policy_hubIjNS0_8NullTypeEyE10Policy1000ELNS0_9SortOrderE0EjS6_yNS1_21identity_decomposer_tEEEvPKT1_PSB_PKT2_PSF_T3_iiT4_,"",@"SHT_CUDA_INFO"
	.sectionflags	@""
	.align	4


	//----- nvinfo : EIATTR_CUDA_API_VERSION
	.align		4
        /*0000*/ 	.byte	0x04, 0x37
        /*0002*/ 	.short	(.L_182 - .L_181)
.L_181:
        /*0004*/ 	.word	0x00000082


	//----- nvinfo : EIATTR_KPARAM_INFO
	.align		4
.L_182:
        /*0008*/ 	.byte	0x04, 0x17
        /*000a*/ 	.short	(.L_184 - .L_183)
.L_183:
        /*000c*/ 	.word	0x00000000
        /*0010*/ 	.short	0x0007
        /*0012*/ 	.short	0x0030
        /*0014*/ 	.byte	0x00, 0xf0, 0x05, 0x00


	//----- nvinfo : EIATTR_KPARAM_INFO
	.align		4
.L_184:
        /*0018*/ 	.byte	0x04, 0x17
        /*001a*/ 	.short	(.L_186 - .L_185)
.L_185:
        /*001c*/ 	.word	0x00000000
        /*0020*/ 	.short	0x0006
        /*0022*/ 	.short	0x002c
        /*0024*/ 	.byte	0x00, 0xf0, 0x11, 0x00


	//----- nvinfo : EIATTR_KPARAM_INFO
	.align		4
.L_186:
        /*0028*/ 	.byte	0x04, 0x17
        /*002a*/ 	.short	(.L_188 - .L_187)
.L_187:
        /*002c*/ 	.word	0x00000000
        /*0030*/ 	.short	0x0005
        /*0032*/ 	.short	0x0028
        /*0034*/ 	.byte	0x00, 0xf0, 0x11, 0x00


	//----- nvinfo : EIATTR_KPARAM_INFO
	.align		4
.L_188:
        /*0038*/ 	.byte	0x04, 0x17
        /*003a*/ 	.short	(.L_190 - .L_189)
.L_189:
        /*003c*/ 	.word	0x00000000
        /*0040*/ 	.short	0x0004
        /*0042*/ 	.short	0x0020
        /*0044*/ 	.byte	0x00, 0xf0, 0x21, 0x00


	//----- nvinfo : EIATTR_KPARAM_INFO
	.align		4
.L_190:
        /*0048*/ 	.byte	0x04, 0x17
        /*004a*/ 	.short	(.L_192 - .L_191)
.L_191:
        /*004c*/ 	.word	0x00000000
        /*0050*/ 	.short	0x0003
        /*0052*/ 	.short	0x0018
        /*0054*/ 	.byte	0x00, 0xf5, 0x21, 0x00


	//----- nvinfo : EIATTR_KPARAM_INFO
	.align		4
.L_192:
        /*0058*/ 	.byte	0x04, 0x17
        /*005a*/ 	.short	(.L_194 - .L_193)
.L_193:
        /*005c*/ 	.word	0x00000000
        /*0060*/ 	.short	0x0002
        /*0062*/ 	.short	0x0010
        /*0064*/ 	.byte	0x00, 0xf5, 0x21, 0x00


	//----- nvinfo : EIATTR_KPARAM_INFO
	.align		4
.L_194:
        /*0068*/ 	.byte	0x04, 0x17
        /*006a*/ 	.short	(.L_196 - .L_195)
.L_195:
        /*006c*/ 	.word	0x00000000
        /*0070*/ 	.short	0x0001
        /*0072*/ 	.short	0x0008
        /*0074*/ 	.byte	0x00, 0xf5, 0x21, 0x00


	//----- nvinfo : EIATTR_KPARAM_INFO
	.align		4
.L_196:
        /*0078*/ 	.byte	0x04, 0x17
        /*007a*/ 	.short	(.L_198 - .L_197)
.L_197:
        /*007c*/ 	.word	0x00000000
        /*0080*/ 	.short	0x0000
        /*0082*/ 	.short	0x0000
        /*0084*/ 	.byte	0x00, 0xf5, 0x21, 0x00


	//----- nvinfo : EIATTR_SPARSE_MMA_MASK
	.align		4
.L_198:
        /*0088*/ 	.byte	0x03, 0x50
        /*008a*/ 	.short	0x0000


	//----- nvinfo : EIATTR_MAXREG_COUNT
	.align		4
        /*008c*/ 	.byte	0x03, 0x1b
        /*008e*/ 	.short	0x00ff


	//----- nvinfo : EIATTR_NUM_BARRIERS
	.align		4
        /*0090*/ 	.byte	0x02, 0x4c
        /*0092*/ 	.byte	0x01
	.zero		1


	//----- nvinfo : EIATTR_MERCURY_ISA_VERSION
	.align		4
        /*0094*/ 	.byte	0x03, 0x5f
        /*0096*/ 	.short	0x0101


	//----- nvinfo : EIATTR_COOP_GROUP_MASK_REGIDS
	.align		4
        /*0098*/ 	.byte	0x04, 0x29
        /*009a*/ 	.short	(.L_200 - .L_199)


	//   ....[0]....
.L_199:
        /*009c*/ 	.word	0xffffffff


	//   ....[1]....
        /*00a0*/ 	.word	0xffffffff


	//   ....[2]....
        /*00a4*/ 	.word	0xffffffff


	//   ....[3]....
        /*00a8*/ 	.word	0xffffffff


	//   ....[4]....
        /*00ac*/ 	.word	0xffffffff


	//----- nvinfo : EIATTR_COOP_GROUP_INSTR_OFFSETS
	.align		4
.L_200:
        /*00b0*/ 	.byte	0x04, 0x28
        /*00b2*/ 	.short	(.L_202 - .L_201)


	//   ....[0]....
.L_201:
        /*00b4*/ 	.word	0x000018c0


	//   ....[1]....
        /*00b8*/ 	.word	0x000018e0


	//   ....[2]....
        /*00bc*/ 	.word	0x00001900


	//   ....[3]....
        /*00c0*/ 	.word	0x00001920


	//   ....[4]....
        /*00c4*/ 	.word	0x00001940


	//----- nvinfo : EIATTR_VRC_CTA_INIT_COUNT
	.align		4
.L_202:
        /*00c8*/ 	.byte	0x02, 0x4a
	.zero		1
	.zero		1


	//----- nvinfo : EIATTR_EXIT_INSTR_OFFSETS
	.align		4
        /*00cc*/ 	.byte	0x04, 0x1c
        /*00ce*/ 	.short	(.L_204 - .L_203)


	//   ....[0]....
.L_203:
        /*00d0*/ 	.word	0x00002e90


	//   ....[1]....
        /*00d4*/ 	.word	0x00002ec0


	//----- nvinfo : EIATTR_MAX_THREADS
	.align		4
.L_204:
        /*00d8*/ 	.byte	0x04, 0x05
        /*00da*/ 	.short	(.L_206 - .L_205)
.L_205:
        /*00dc*/ 	.word	0x00000100
        /*00e0*/ 	.word	0x00000001
        /*00e4*/ 	.word	0x00000001


	//----- nvinfo : EIATTR_CBANK_PARAM_SIZE
	.align		4
.L_206:
        /*00e8*/ 	.byte	0x03, 0x19
        /*00ea*/ 	.short	0x0031


	//----- nvinfo : EIATTR_PARAM_CBANK
	.align		4
        /*00ec*/ 	.byte	0x04, 0x0a
        /*00ee*/ 	.short	(.L_208 - .L_207)
	.align		4
.L_207:
        /*00f0*/ 	.word	index@(.nv.constant0._ZN3cub18CUB_300001_SM_10006detail10radix_sort31DeviceRadixSortSingleTileKernelINS1_5radix10policy_hubIjNS0_8NullTypeEyE10Policy1000ELNS0_9SortOrderE0EjS6_yNS1_21identity_decomposer_tEEEvPKT1_PSB_PKT2_PSF_T3_iiT4_)
        /*00f4*/ 	.short	0x0380
        /*00f6*/ 	.short	0x0031


	//----- nvinfo : EIATTR_SW_WAR
	.align		4
.L_208:
        /*00f8*/ 	.byte	0x04, 0x36
        /*00fa*/ 	.short	(.L_210 - .L_209)
.L_209:
        /*00fc*/ 	.word	0x00000008
.L_210:


//--------------------- .nv.info._ZN3cub18CUB_300001_SM_10006detail11EmptyKernelIvEEvv --------------------------
	.section	.nv.info._ZN3cub18CUB_300001_SM_10006detail11EmptyKernelIvEEvv,"",@"SHT_CUDA_INFO"
	.sectionflags	@""
	.align	4


	//----- nvinfo : EIATTR_CUDA_API_VERSION
	.align		4
        /*0000*/ 	.byte	0x04, 0x37
        /*0002*/ 	.short	(.L_212 - .L_211)
.L_211:
        /*0004*/ 	.word	0x00000082


	//----- nvinfo : EIATTR_SPARSE_MMA_MASK
	.align		4
.L_212:
        /*0008*/ 	.byte	0x03, 0x50
        /*000a*/ 	.short	0x0000


	//----- nvinfo : EIATTR_MAXREG_COUNT
	.align		4
        /*000c*/ 	.byte	0x03, 0x1b
        /*000e*/ 	.short	0x00ff


	//----- nvinfo : EIATTR_MERCURY_ISA_VERSION
	.align		4
        /*0010*/ 	.byte	0x03, 0x5f
        /*0012*/ 	.short	0x0101


	//----- nvinfo : EIATTR_VRC_CTA_INIT_COUNT
	.align		4
        /*0014*/ 	.byte	0x02, 0x4a
	.zero		1
	.zero		1


	//----- nvinfo : EIATTR_EXIT_INSTR_OFFSETS
	.align		4
        /*0018*/ 	.byte	0x04, 0x1c
        /*001a*/ 	.short	(.L_214 - .L_213)


	//   ....[0]....
.L_213:
        /*001c*/ 	.word	0x00000010


	//----- nvinfo : EIATTR_SW_WAR
	.align		4
.L_214:
        /*0020*/ 	.byte	0x04, 0x36
        /*0022*/ 	.short	(.L_216 - .L_215)
.L_215:
        /*0024*/ 	.word	0x00000008
.L_216:


//--------------------- .nv.info._Z16scatterLocalSortPjS_iPiS0_ii --------------------------
	.section	.nv.info._Z16scatterLocalSortPjS_iPiS0_ii,"",@"SHT_CUDA_INFO"
	.sectionflags	@""
	.align	4


	//----- nvinfo : EIATTR_CUDA_API_VERSION
	.align		4
        /*0000*/ 	.byte	0x04, 0x37
        /*0002*/ 	.short	(.L_218 - .L_217)
.L_217:
        /*0004*/ 	.word	0x00000082


	//----- nvinfo : EIATTR_KPARAM_INFO
	.align		4
.L_218:
        /*0008*/ 	.byte	0x04, 0x17
        /*000a*/ 	.short	(.L_220 - .L_219)
.L_219:
        /*000c*/ 	.word	0x00000000
        /*0010*/ 	.short	0x0006
        /*0012*/ 	.short	0x002c
        /*0014*/ 	.byte	0x00, 0xf0, 0x11, 0x00


	//----- nvinfo : EIATTR_KPARAM_INFO
	.align		4
.L_220:
        /*0018*/ 	.byte	0x04, 0x17
        /*001a*/ 	.short	(.L_222 - .L_221)
.L_221:
        /*001c*/ 	.word	0x00000000
        /*0020*/ 	.short	0x0005
        /*0022*/ 	.short	0x0028
        /*0024*/ 	.byte	0x00, 0xf0, 0x11, 0x00


	//----- nvinfo : EIATTR_KPARAM_INFO
	.align		4
.L_222:
        /*0028*/ 	.byte	0x04, 0x17
        /*002a*/ 	.short	(.L_224 - .L_223)
.L_223:
        /*002c*/ 	.word	0x00000000
        /*0030*/ 	.short	0x0004
        /*0032*/ 	.short	0x0020
        /*0034*/ 	.byte	0x00, 0xf5, 0x21, 0x00


	//----- nvinfo : EIATTR_KPARAM_INFO
	.align		4
.L_224:
        /*0038*/ 	.byte	0x04, 0x17
        /*003a*/ 	.short	(.L_226 - .L_225)
.L_225:
        /*003c*/ 	.word	0x00000000
        /*0040*/ 	.short	0x0003
        /*0042*/ 	.short	0x0018
        /*0044*/ 	.byte	0x00, 0xf5, 0x21, 0x00


	//----- nvinfo : EIATTR_KPARAM_INFO
	.align		4
.L_226:
        /*0048*/ 	.byte	0x04, 0x17
        /*004a*/ 	.short	(.L_228 - .L_227)
.L_227:
        /*004c*/ 	.word	0x00000000
        /*0050*/ 	.short	0x0002
        /*0052*/ 	.short	0x0010
        /*0054*/ 	.byte	0x00, 0xf0, 0x11, 0x00


	//----- nvinfo : EIATTR_KPARAM_INFO
	.align		4
.L_228:
        /*0058*/ 	.byte	0x04, 0x17
        /*005a*/ 	.short	(.L_230 - .L_229)
.L_229:
        /*005c*/ 	.word	0x00000000
        /*0060*/ 	.short	0x0001
        /*0062*/ 	.short	0x0008
        /*0064*/ 	.byte	0x00, 0xf5, 0x21, 0x00


	//----- nvinfo : EIATTR_KPARAM_INFO
	.align		4
.L_230:
        /*0068*/ 	.byte	0x04, 0x17
        /*006a*/ 	.short	(.L_232 - .L_231)
.L_231:
        /*006c*/ 	.word	0x00000000
        /*0070*/ 	.short	0x0000
        /*0072*/ 	.short	0x0000
        /*0074*/ 	.byte	0x00, 0xf5, 0x21, 0x00


	//----- nvinfo : EIATTR_SPARSE_MMA_MASK
	.align		4
.L_232:
        /*0078*/ 	.byte	0x03, 0x50
        /*007a*/ 	.short	0x0000


	//----- nvinfo : EIATTR_MAXREG_COUNT
	.align		4
        /*007c*/ 	.byte	0x03, 0x1b
        /*007e*/ 	.short	0x00ff


	//----- nvinfo : EIATTR_NUM_BARRIERS
	.align		4
        /*0080*/ 	.byte	0x02, 0x4c
        /*0082*/ 	.byte	0x01
	.zero		1


	//----- nvinfo : EIATTR_MERCURY_ISA_VERSION
	.align		4
        /*0084*/ 	.byte	0x03, 0x5f
        /*0086*/ 	.short	0x0101


	//----- nvinfo : EIATTR_VRC_CTA_INIT_COUNT
	.align		4
        /*0088*/ 	.byte	0x02, 0x4a
	.zero		1
	.zero		1


	//----- nvinfo : EIATTR_EXIT_INSTR_OFFSETS
	.align		4
        /*008c*/ 	.byte	0x04, 0x1c
        /*008e*/ 	.short	(.L_234 - .L_233)


	//   ....[0]....
.L_233:
        /*0090*/ 	.word	0x000009b0


	//   ....[1]....
        /*0094*/ 	.word	0x00000b00


	//----- nvinfo : EIATTR_CRS_STACK_SIZE
	.align		4
.L_234:
        /*0098*/ 	.byte	0x04, 0x1e
        /*009a*/ 	.short	(.L_236 - .L_235)
.L_235:
        /*009c*/ 	.word	0x00000000


	//----- nvinfo : EIATTR_CBANK_PARAM_SIZE
	.align		4
.L_236:
        /*00a0*/ 	.byte	0x03, 0x19
        /*00a2*/ 	.short	0x0030


	//----- nvinfo : EIATTR_PARAM_CBANK
	.align		4
        /*00a4*/ 	.byte	0x04, 0x0a
        /*00a6*/ 	.short	(.L_238 - .L_237)
	.align		4
.L_237:
        /*00a8*/ 	.word	index@(.nv.constant0._Z16scatterLocalSortPjS_iPiS0_ii)
        /*00ac*/ 	.short	0x0380
        /*00ae*/ 	.short	0x0030


	//----- nvinfo : EIATTR_SW_WAR
	.align		4
.L_238:
        /*00b0*/ 	.byte	0x04, 0x36
        /*00b2*/ 	.short	(.L_240 - .L_239)
.L_239:
        /*00b4*/ 	.word	0x00000008
.L_240:


//--------------------- .nv.info._Z20computeHistLocalSortPjiPiii --------------------------
	.section	.nv.info._Z20computeHistLocalSortPjiPiii,"",@"SHT_CUDA_INFO"
	.sectionflags	@""
	.align	4


	//----- nvinfo : EIATTR_CUDA_API_VERSION
	.align		4
        /*0000*/ 	.byte	0x04, 0x37
        /*0002*/ 	.short	(.L_242 - .L_241)
.L_241:
        /*0004*/ 	.word	0x00000082


	//----- nvinfo : EIATTR_KPARAM_INFO
	.align		4
.L_242:
        /*0008*/ 	.byte	0x04, 0x17
        /*000a*/ 	.short	(.L_244 - .L_243)
.L_243:
        /*000c*/ 	.word	0x00000000
        /*0010*/ 	.short	0x0004
        /*0012*/ 	.short	0x001c
        /*0014*/ 	.byte	0x00, 0xf0, 0x11, 0x00


	//----- nvinfo : EIATTR_KPARAM_INFO
	.align		4
.L_244:
        /*0018*/ 	.byte	0x04, 0x17
        /*001a*/ 	.short	(.L_246 - .L_245)
.L_245:
        /*001c*/ 	.word	0x00000000
        /*0020*/ 	.short	0x0003
        /*0022*/ 	.short	0x0018
        /*0024*/ 	.byte	0x00, 0xf0, 0x11, 0x00


	//----- nvinfo : EIATTR_KPARAM_INFO
	.align		4
.L_246:
        /*0028*/ 	.byte	0x04, 0x17
        /*002a*/ 	.short	(.L_248 - .L_247)
.L_247:
        /*002c*/ 	.word	0x00000000
        /*0030*/ 	.short	0x0002
        /*0032*/ 	.short	0x0010
        /*0034*/ 	.byte	0x00, 0xf5, 0x21, 0x00


	//----- nvinfo : EIATTR_KPARAM_INFO
	.align		4
.L_248:
        /*0038*/ 	.byte	0x04, 0x17
        /*003a*/ 	.short	(.L_250 - .L_249)
.L_249:
        /*003c*/ 	.word	0x00000000
        /*0040*/ 	.short	0x0001
        /*0042*/ 	.short	0x0008
        /*0044*/ 	.byte	0x00, 0xf0, 0x11, 0x00


	//----- nvinfo : EIATTR_KPARAM_INFO
	.align		4
.L_250:
        /*0048*/ 	.byte	0x04, 0x17
        /*004a*/ 	.short	(.L_252 - .L_251)
.L_251:
        /*004c*/ 	.word	0x00000000
        /*0050*/ 	.short	0x0000
        /*0052*/ 	.short	0x0000
        /*0054*/ 	.byte	0x00, 0xf5, 0x21, 0x00


	//----- nvinfo : EIATTR_SPARSE_MMA_MASK
	.align		4
.L_252:
        /*0058*/ 	.byte	0x03, 0x50
        /*005a*/ 	.short	0x0000


	//----- nvinfo : EIATTR_MAXREG_COUNT
	.align		4
        /*005c*/ 	.byte	0x03, 0x1b
        /*005e*/ 	.short	0x00ff


	//----- nvinfo : EIATTR_NUM_BARRIERS
	.align		4
        /*0060*/ 	.byte	0x02, 0x4c
        /*0062*/ 	.byte	0x01
	.zero		1


	//----- nvinfo : EIATTR_MERCURY_ISA_VERSION
	.align		4
        /*0064*/ 	.byte	0x03, 0x5f
        /*0066*/ 	.short	0x0101


	//----- nvinfo : EIATTR_VRC_CTA_INIT_COUNT
	.align		4
        /*0068*/ 	.byte	0x02, 0x4a
	.zero		1
	.zero		1


	//----- nvinfo : EIATTR_EXIT_INSTR_OFFSETS
	.align		4
        /*006c*/ 	.byte	0x04, 0x1c
        /*006e*/ 	.short	(.L_254 - .L_253)


	//   ....[0]....
.L_253:
        /*0070*/ 	.word	0x00000070


	//   ....[1]....
        /*0074*/ 	.word	0x00000630


	//----- nvinfo : EIATTR_CBANK_PARAM_SIZE
	.align		4
.L_254:
        /*0078*/ 	.byte	0x03, 0x19
        /*007a*/ 	.short	0x0020


	//----- nvinfo : EIATTR_PARAM_CBANK
	.align		4
        /*007c*/ 	.byte	0x04, 0x0a
        /*007e*/ 	.short	(.L_256 - .L_255)
	.align		4
.L_255:
        /*0080*/ 	.word	index@(.nv.constant0._Z20computeHistLocalSortPjiPiii)
        /*0084*/ 	.short	0x0380
        /*0086*/ 	.short	0x0020


	//----- nvinfo : EIATTR_SW_WAR
	.align		4
.L_256:
        /*0088*/ 	.byte	0x04, 0x36
        /*008a*/ 	.short	(.L_258 - .L_257)
.L_257:
        /*008c*/ 	.word	0x00000008
.L_258:


//--------------------- .nv.info._Z7scatterPjS_iPiii --------------------------
	.section	.nv.info._Z7scatterPjS_iPiii,"",@"SHT_CUDA_INFO"
	.sectionflags	@""
	.align	4


	//----- nvinfo : EIATTR_CUDA_API_VERSION
	.align		4
        /*0000*/ 	.byte	0x04, 0x37
        /*0002*/ 	.short	(.L_260 - .L_259)
.L_259:
        /*0004*/ 	.word	0x00000082


	//----- nvinfo : EIATTR_KPARAM_INFO
	.align		4
.L_260:
        /*0008*/ 	.byte	0x04, 0x17
        /*000a*/ 	.short	(.L_262 - .L_261)
.L_261:
        /*000c*/ 	.word	0x00000000
        /*0010*/ 	.short	0x0005
        /*0012*/ 	.short	0x0024
        /*0014*/ 	.byte	0x00, 0xf0, 0x11, 0x00


	//----- nvinfo : EIATTR_KPARAM_INFO
	.align		4
.L_262:
        /*0018*/ 	.byte	0x04, 0x17
        /*001a*/ 	.short	(.L_264 - .L_263)
.L_263:
        /*001c*/ 	.word	0x00000000
        /*0020*/ 	.short	0x0004
        /*0022*/ 	.short	0x0020
        /*0024*/ 	.byte	0x00, 0xf0, 0x11, 0x00


	//----- nvinfo : EIATTR_KPARAM_INFO
	.align		4
.L_264:
        /*0028*/ 	.byte	0x04, 0x17
        /*002a*/ 	.short	(.L_266 - .L_265)
.L_265:
        /*002c*/ 	.word	0x00000000
        /*0030*/ 	.short	0x0003
        /*0032*/ 	.short	0x0018
        /*0034*/ 	.byte	0x00, 0xf5, 0x21, 0x00


	//----- nvinfo : EIATTR_KPARAM_INFO
	.align		4
.L_266:
        /*0038*/ 	.byte	0x04, 0x17
        /*003a*/ 	.short	(.L_268 - .L_267)
.L_267:
        /*003c*/ 	.word	0x00000000
        /*0040*/ 	.short	0x0002
        /*0042*/ 	.short	0x0010
        /*0044*/ 	.byte	0x00, 0xf0, 0x11, 0x00


	//----- nvinfo : EIATTR_KPARAM_INFO
	.align		4
.L_268:
        /*0048*/ 	.byte	0x04, 0x17
        /*004a*/ 	.short	(.L_270 - .L_269)
.L_269:
        /*004c*/ 	.word	0x00000000
        /*0050*/ 	.short	0x0001
        /*0052*/ 	.short	0x0008
        /*0054*/ 	.byte	0x00, 0xf5, 0x21, 0x00


	//----- nvinfo : EIATTR_KPARAM_INFO
	.align		4
.L_270:
        /*0058*/ 	.byte	0x04, 0x17
        /*005a*/ 	.short	(.L_272 - .L_271)
.L_271:
        /*005c*/ 	.word	0x00000000
        /*0060*/ 	.short	0x0000
        /*0062*/ 	.short	0x0000
        /*0064*/ 	.byte	0x00, 0xf5, 0x21, 0x00


	//----- nvinfo : EIATTR_SPARSE_MMA_MASK
	.align		4
.L_272:
        /*0068*/ 	.byte	0x03, 0x50
        /*006a*/ 	.short	0x0000


	//----- nvinfo : EIATTR_MAXREG_COUNT
	.align		4
        /*006c*/ 	.byte	0x03, 0x1b
        /*006e*/ 	.short	0x00ff


	//----- nvinfo : EIATTR_MERCURY_ISA_VERSION
	.align		4
        /*0070*/ 	.byte	0x03, 0x5f
        /*0072*/ 	.short	0x0101


	//----- nvinfo : EIATTR_VRC_CTA_INIT_COUNT
	.align		4
        /*0074*/ 	.byte	0x02, 0x4a
	.zero		1
	.zero		1


	//----- nvinfo : EIATTR_EXIT_INSTR_OFFSETS
	.align		4
        /*0078*/ 	.byte	0x04, 0x1c
        /*007a*/ 	.short	(.L_274 - .L_273)


	//   ....[0]....
.L_273:
        /*007c*/ 	.word	0x00000040


	//   ....[1]....
        /*0080*/ 	.word	0x000005f0


	//   ....[2]....
        /*0084*/ 	.word	0x00000790


	//----- nvinfo : EIATTR_CBANK_PARAM_SIZE
	.align		4
.L_274:
        /*0088*/ 	.byte	0x03, 0x19
        /*008a*/ 	.short	0x0028


	//----- nvinfo : EIATTR_PARAM_CBANK
	.align		4
        /*008c*/ 	.byte	0x04, 0x0a
        /*008e*/ 	.short	(.L_276 - .L_275)
	.align		4
.L_275:
        /*0090*/ 	.word	index@(.nv.constant0._Z7scatterPjS_iPiii)
        /*0094*/ 	.short	0x0380
        /*0096*/ 	.short	0x0028


	//----- nvinfo : EIATTR_SW_WAR
	.align		4
.L_276:
        /*0098*/ 	.byte	0x04, 0x36
        /*009a*/ 	.short	(.L_278 - .L_277)
.L_277:
        /*009c*/ 	.word	0x00000008
.L_278:


//--------------------- .nv.info._Z11computeHistPjiPiii --------------------------
	.section	.nv.info._Z11computeHistPjiPiii,"",@"SHT_CUDA_INFO"
	.sectionflags	@""
	.align	4


	//----- nvinfo : EIATTR_CUDA_API_VERSION
	.align		4
        /*0000*/ 	.byte	0x04, 0x37
        /*0002*/ 	.short	(.L_280 - .L_279)
.L_279:
        /*0004*/ 	.word	0x00000082


	//----- nvinfo : EIATTR_KPARAM_INFO
	.align		4
.L_280:
        /*0008*/ 	.byte	0x04, 0x17
        /*000a*/ 	.short	(.L_282 - .L_281)
.L_281:
        /*000c*/ 	.word	0x00000000
        /*0010*/ 	.short	0x0004
        /*0012*/ 	.short	0x001c
        /*0014*/ 	.byte	0x00, 0xf0, 0x11, 0x00


	//----- nvinfo : EIATTR_KPARAM_INFO
	.align		4
.L_282:
        /*0018*/ 	.byte	0x04, 0x17
        /*001a*/ 	.short	(.L_284 - .L_283)
.L_283:
        /*001c*/ 	.word	0x00000000
        /*0020*/ 	.short	0x0003
        /*0022*/ 	.short	0x0018
        /*0024*/ 	.byte	0x00, 0xf0, 0x11, 0x00


	//----- nvinfo : EIATTR_KPARAM_INFO
	.align		4
.L_284:
        /*0028*/ 	.byte	0x04, 0x17
        /*002a*/ 	.short	(.L_286 - .L_285)
.L_285:
        /*002c*/ 	.word	0x00000000
        /*0030*/ 	.short	0x0002
        /*0032*/ 	.short	0x0010
        /*0034*/ 	.byte	0x00, 0xf5, 0x21, 0x00


	//----- nvinfo : EIATTR_KPARAM_INFO
	.align		4
.L_286:
        /*0038*/ 	.byte	0x04, 0x17
        /*003a*/ 	.short	(.L_288 - .L_287)
.L_287:
        /*003c*/ 	.word	0x00000000
        /*0040*/ 	.short	0x0001
        /*0042*/ 	.short	0x0008
        /*0044*/ 	.byte	0x00, 0xf0, 0x11, 0x00


	//----- nvinfo : EIATTR_KPARAM_INFO
	.align		4
.L_288:
        /*0048*/ 	.byte	0x04, 0x17
        /*004a*/ 	.short	(.L_290 - .L_289)
.L_289:
        /*004c*/ 	.word	0x00000000
        /*0050*/ 	.short	0x0000
        /*0052*/ 	.short	0x0000
        /*0054*/ 	.byte	0x00, 0xf5, 0x21, 0x00


	//----- nvinfo : EIATTR_SPARSE_MMA_MASK
	.align		4
.L_290:
        /*0058*/ 	.byte	0x03, 0x50
        /*005a*/ 	.short	0x0000


	//----- nvinfo : EIATTR_MAXREG_COUNT
	.align		4
        /*005c*/ 	.byte	0x03, 0x1b
        /*005e*/ 	.short	0x00ff


	//----- nvinfo : EIATTR_MERCURY_ISA_VERSION
	.align		4
        /*0060*/ 	.byte	0x03, 0x5f
        /*0062*/ 	.short	0x0101


	//----- nvinfo : EIATTR_VRC_CTA_INIT_COUNT
	.align		4
        /*0064*/ 	.byte	0x02, 0x4a
	.zero		1
	.zero		1


	//----- nvinfo : EIATTR_EXIT_INSTR_OFFSETS
	.align		4
        /*0068*/ 	.byte	0x04, 0x1c
        /*006a*/ 	.short	(.L_292 - .L_291)


	//   ....[0]....
.L_291:
        /*006c*/ 	.word	0x00000070


	//   ....[1]....
        /*0070*/ 	.word	0x00000150


	//----- nvinfo : EIATTR_CBANK_PARAM_SIZE
	.align		4
.L_292:
        /*0074*/ 	.byte	0x03, 0x19
        /*0076*/ 	.short	0x0020


	//----- nvinfo : EIATTR_PARAM_CBANK
	.align		4
        /*0078*/ 	.byte	0x04, 0x0a
        /*007a*/ 	.short	(.L_294 - .L_293)
	.align		4
.L_293:
        /*007c*/ 	.word	index@(.nv.constant0._Z11computeHistPjiPiii)
        /*0080*/ 	.short	0x0380
        /*0082*/ 	.short	0x0020


	//----- nvinfo : EIATTR_SW_WAR
	.align		4
.L_294:
        /*0084*/ 	.byte	0x04, 0x36
        /*0086*/ 	.short	(.L_296 - .L_295)
.L_295:
        /*0088*/ 	.word	0x00000008
.L_296:


//--------------------- .nv.callgraph             --------------------------
	.section	.nv.callgraph,"",@"SHT_CUDA_CALLGRAPH"
	.align	4
	.sectionentsize	8
	.align		4
        /*0000*/ 	.word	0x00000000
	.align		4
        /*0004*/ 	.word	0xffffffff
	.align		4
        /*0008*/ 	.word	0x00000000
	.align		4
        /*000c*/ 	.word	0xfffffffe
	.align		4
        /*0010*/ 	.word	0x00000000
	.align		4
        /*0014*/ 	.word	0xfffffffd
	.align		4
        /*0018*/ 	.word	0x00000000
	.align		4
        /*001c*/ 	.word	0xfffffffc


//--------------------- .nv.constant4             --------------------------
	.section	.nv.constant4,"a",@progbits
	.align	8
	.align		8
.nv.constant4:
        /*0000*/ 	.dword	_ZN34_INTERNAL_8f39c754_4_k_cu_a56ca7c94cuda3std3__45__cpo5beginE
	.align		8
        /*0008*/ 	.dword	_ZN34_INTERNAL_8f39c754_4_k_cu_a56ca7c94cuda3std3__45__cpo3endE
	.align		8
        /*0010*/ 	.dword	_ZN34_INTERNAL_8f39c754_4_k_cu_a56ca7c94cuda3std3__45__cpo6cbeginE
	.align		8
        /*0018*/ 	.dword	_ZN34_INTERNAL_8f39c754_4_k_cu_a56ca7c94cuda3std3__45__cpo4cendE
	.align		8
        /*0020*/ 	.dword	_ZN34_INTERNAL_8f39c754_4_k_cu_a56ca7c94cuda3std3__45__cpo6rbeginE
	.align		8
        /*0028*/ 	.dword	_ZN34_INTERNAL_8f39c754_4_k_cu_a56ca7c94cuda3std3__45__cpo4rendE
	.align		8
        /*0030*/ 	.dword	_ZN34_INTERNAL_8f39c754_4_k_cu_a56ca7c94cuda3std3__45__cpo7crbeginE
	.align		8
        /*0038*/ 	.dword	_ZN34_INTERNAL_8f39c754_4_k_cu_a56ca7c94cuda3std3__45__cpo5crendE
	.align		8
        /*0040*/ 	.dword	_ZN34_INTERNAL_8f39c754_4_k_cu_a56ca7c94cuda3std3__436_GLOBAL__N__8f39c754_4_k_cu_a56ca7c96ignoreE
	.align		8
        /*0048*/ 	.dword	_ZN34_INTERNAL_8f39c754_4_k_cu_a56ca7c94cuda3std3__419piecewise_constructE
	.align		8
        /*0050*/ 	.dword	_ZN34_INTERNAL_8f39c754_4_k_cu_a56ca7c94cuda3std3__48in_placeE
	.align		8
        /*0058*/ 	.dword	_ZN34_INTERNAL_8f39c754_4_k_cu_a56ca7c94cuda3std3__420unreachable_sentinelE
	.align		8
        /*0060*/ 	.dword	_ZN34_INTERNAL_8f39c754_4_k_cu_a56ca7c94cuda3std3__47nulloptE
	.align		8
        /*0068*/ 	.dword	_ZN34_INTERNAL_8f39c754_4_k_cu_a56ca7c94cuda3std3__48unexpectE
	.align		8
        /*0070*/ 	.dword	_ZN34_INTERNAL_8f39c754_4_k_cu_a56ca7c94cuda3std6ranges3__45__cpo4swapE
	.align		8
        /*0078*/ 	.dword	_ZN34_INTERNAL_8f39c754_4_k_cu_a56ca7c94cuda3std6ranges3__45__cpo9iter_moveE
	.align		8
        /*0080*/ 	.dword	_ZN34_INTERNAL_8f39c754_4_k_cu_a56ca7c94cuda3std6ranges3__45__cpo5beginE
	.align		8
        /*0088*/ 	.dword	_ZN34_INTERNAL_8f39c754_4_k_cu_a56ca7c94cuda3std6ranges3__45__cpo3endE
	.align		8
        /*0090*/ 	.dword	_ZN34_INTERNAL_8f39c754_4_k_cu_a56ca7c94cuda3std6ranges3__45__cpo6cbeginE
	.align		8
        /*0098*/ 	.dword	_ZN34_INTERNAL_8f39c754_4_k_cu_a56ca7c94cuda3std6ranges3__45__cpo4cendE
	.align		8
        /*00a0*/ 	.dword	_ZN34_INTERNAL_8f39c754_4_k_cu_a56ca7c94cuda3std6ranges3__45__cpo7advanceE
	.align		8
        /*00a8*/ 	.dword	_ZN34_INTERNAL_8f39c754_4_k_cu_a56ca7c94cuda3std6ranges3__45__cpo9iter_swapE
	.align		8
        /*00b0*/ 	.dword	_ZN34_INTERNAL_8f39c754_4_k_cu_a56ca7c94cuda3std6ranges3__45__cpo4nextE
	.align		8
        /*00b8*/ 	.dword	_ZN34_INTERNAL_8f39c754_4_k_cu_a56ca7c94cuda3std6ranges3__45__cpo4prevE
	.align		8
        /*00c0*/ 	.dword	_ZN34_INTERNAL_8f39c754_4_k_cu_a56ca7c94cuda3std6ranges3__45__cpo4dataE
	.align		8
        /*00c8*/ 	.dword	_ZN34_INTERNAL_8f39c754_4_k_cu_a56ca7c94cuda3std6ranges3__45__cpo5cdataE
	.align		8
        /*00d0*/ 	.dword	_ZN34_INTERNAL_8f39c754_4_k_cu_a56ca7c94cuda3std6ranges3__45__cpo4sizeE
	.align		8
        /*00d8*/ 	.dword	_ZN34_INTERNAL_8f39c754_4_k_cu_a56ca7c94cuda3std6ranges3__45__cpo5ssizeE
	.align		8
        /*00e0*/ 	.dword	_ZN34_INTERNAL_8f39c754_4_k_cu_a56ca7c94cuda3std6ranges3__45__cpo8distanceE
	.align		8
        /*00e8*/ 	.dword	_ZN34_INTERNAL_8f39c754_4_k_cu_a56ca7c96thrust24THRUST_300001_SM_1000_NS8cuda_cub3parE
	.align		8
        /*00f0*/ 	.dword	_ZN34_INTERNAL_8f39c754_4_k_cu_a56ca7c96thrust24THRUST_300001_SM_1000_NS8cuda_cub10par_nosyncE
	.align		8
        /*00f8*/ 	.dword	_ZN34_INTERNAL_8f39c754_4_k_cu_a56ca7c96thrust24THRUST_300001_SM_1000_NS6system6detail10sequential3seqE
	.align		8
        /*0100*/ 	.dword	_ZN34_INTERNAL_8f39c754_4_k_cu_a56ca7c96thrust24THRUST_300001_SM_1000_NS6system3cpp3parE
	.align		8
        /*0108*/ 	.dword	_ZN34_INTERNAL_8f39c754_4_k_cu_a56ca7c96thrust24THRUST_300001_SM_1000_NS12placeholders2_1E
	.align		8
        /*0110*/ 	.dword	_ZN34_INTERNAL_8f39c754_4_k_cu_a56ca7c96thrust24THRUST_300001_SM_1000_NS12placeholders2_2E
	.align		8
        /*0118*/ 	.dword	_ZN34_INTERNAL_8f39c754_4_k_cu_a56ca7c96thrust24THRUST_300001_SM_1000_NS12placeholders2_3E
	.align		8
        /*0120*/ 	.dword	_ZN34_INTERNAL_8f39c754_4_k_cu_a56ca7c96thrust24THRUST_300001_SM_1000_NS12placeholders2_4E
	.align		8
        /*0128*/ 	.dword	_ZN34_INTERNAL_8f39c754_4_k_cu_a56ca7c96thrust24THRUST_300001_SM_1000_NS12placeholders2_5E
	.align		8
        /*0130*/ 	.dword	_ZN34_INTERNAL_8f39c754_4_k_cu_a56ca7c96thrust24THRUST_300001_SM_1000_NS12placeholders2_6E
	.align		8
        /*0138*/ 	.dword	_ZN34_INTERNAL_8f39c754_4_k_cu_a56ca7c96thrust24THRUST_300001_SM_1000_NS12placeholders2_7E
	.align		8
        /*0140*/ 	.dword	_ZN34_INTERNAL_8f39c754_4_k_cu_a56ca7c96thrust24THRUST_300001_SM_1000_NS12placeholders2_8E
	.align		8
        /*0148*/ 	.dword	_ZN34_INTERNAL_8f39c754_4_k_cu_a56ca7c96thrust24THRUST_300001_SM_1000_NS12placeholders2_9E
	.align		8
        /*0150*/ 	.dword	_ZN34_INTERNAL_8f39c754_4_k_cu_a56ca7c96thrust24THRUST_300001_SM_1000_NS12placeholders3_10E
	.align		8
        /*0158*/ 	.dword	_ZN34_INTERNAL_8f39c754_4_k_cu_a56ca7c96thrust24THRUST_300001_SM_1000_NS3seqE
	.align		8
        /*0160*/ 	.dword	_ZN34_INTERNAL_8f39c754_4_k_cu_a56ca7c96thrust24THRUST_300001_SM_1000_NS6deviceE


//--------------------- .text._ZN3cub18CUB_300001_SM_10006detail10radix_sort29DeviceRadixSortOnesweepKernelINS1_5radix10policy_hubIjNS0_8NullTypeEyE10Policy1000ELNS0_9SortOrderE0EjS6_yiiNS1_21identity_decomposer_tEEEvPT5_SC_PT3_PKSD_PT1_PKSH_PT2_PKSL_T4_iiT6_ --------------------------
	.section	.text._ZN3cub18CUB_300001_SM_10006detail10radix_sort29DeviceRadixSortOnesweepKernelINS1_5radix10policy_hubIjNS0_8NullTypeEyE10Policy1000ELNS0_9SortOrderE0EjS6_yiiNS1_21identity_decomposer_tEEEvPT5_SC_PT3_PKSD_PT1_PKSH_PT2_PKSL_T4_iiT6_,"ax",@progbits
	.align	128
        .global         _ZN3cub18CUB_300001_SM_10006detail10radix_sort29DeviceRadixSortOnesweepKernelINS1_5radix10policy_hubIjNS0_8NullTypeEyE10Policy1000ELNS0_9SortOrderE0EjS6_yiiNS1_21identity_decomposer_tEEEvPT5_SC_PT3_PKSD_PT1_PKSH_PT2_PKSL_T4_iiT6_
        .type           _ZN3cub18CUB_300001_SM_10006detail10radix_sort29DeviceRadixSortOnesweepKernelINS1_5radix10policy_hubIjNS0_8NullTypeEyE10Policy1000ELNS0_9SortOrderE0EjS6_yiiNS1_21identity_decomposer_tEEEvPT5_SC_PT3_PKSD_PT1_PKSH_PT2_PKSL_T4_iiT6_,@function
        .size           _ZN3cub18CUB_300001_SM_10006detail10radix_sort29DeviceRadixSortOnesweepKernelINS1_5radix10policy_hubIjNS0_8NullTypeEyE10Policy1000ELNS0_9SortOrderE0EjS6_yiiNS1_21identity_decomposer_tEEEvPT5_SC_PT3_PKSD_PT1_PKSH_PT2_PKSL_T4_iiT6_,(.L_x_241 - _ZN3cub18CUB_300001_SM_10006detail10radix_sort29DeviceRadixSortOnesweepKernelINS1_5radix10policy_hubIjNS0_8NullTypeEyE10Policy1000ELNS0_9SortOrderE0EjS6_yiiNS1_21identity_decomposer_tEEEvPT5_SC_PT3_PKSD_PT1_PKSH_PT2_PKSL_T4_iiT6_)
        .other          _ZN3cub18CUB_300001_SM_10006detail10radix_sort29DeviceRadixSortOnesweepKernelINS1_5radix10policy_hubIjNS0_8NullTypeEyE10Policy1000ELNS0_9SortOrderE0EjS6_yiiNS1_21identity_decomposer_tEEEvPT5_SC_PT3_PKSD_PT1_PKSH_PT2_PKSL_T4_iiT6_,@"STO_CUDA_ENTRY STV_DEFAULT"
_ZN3cub18CUB_300001_SM_10006detail10radix_sort29DeviceRadixSortOnesweepKernelINS1_5radix10policy_hubIjNS0_8NullTypeEyE10Policy1000ELNS0_9SortOrderE0EjS6_yiiNS1_21identity_decomposer_tEEEvPT5_SC_PT3_PKSD_PT1_PKSH_PT2_PKSL_T4_iiT6_:
.text._ZN3cub18CUB_300001_SM_10006detail10radix_sort29DeviceRadixSortOnesweepKernelINS1_5radix10policy_hubIjNS0_8NullTypeEyE10Policy1000ELNS0_9SortOrderE0EjS6_yiiNS1_21identity_decomposer_tEEEvPT5_SC_PT3_PKSD_PT1_PKSH_PT2_PKSL_T4_iiT6_:
[----:B------:R-:W0:Y:S01]  /*0000*/  LDC R1, c[0x0][0x37c] ;  /* 0x0000df00ff017b82 */ /* 0x000e220000000800 */
[----:B------:R-:W1:Y:S01]  /*0010*/  S2R R39, SR_TID.X ;  /* 0x0000000000277919 */ /* 0x000e620000002100 */
[----:B------:R-:W-:Y:S01]  /*0020*/  MOV R73, 0x400 ;  /* 0x0000040000497802 */ /* 0x000fe20000000f00 */
[----:B------:R-:W2:Y:S01]  /*0030*/  LDCU.64 UR6, c[0x0][0x358] ;  /* 0x00006b00ff0677ac */ /* 0x000ea20008000a00 */
[----:B------:R-:W-:Y:S01]  /*0040*/  BSSY.RECONVERGENT B0, `(.L_x_0) ;  /* 0x000000d000007945 */ /* 0x000fe20003800200 */
[----:B------:R-:W3:Y:S01]  /*0050*/  S2R R0, SR_CgaCtaId ;  /* 0x0000000000007919 */ /* 0x000ee20000008800 */
[----:B0-----:R-:W-:Y:S01]  /*0060*/  VIADD R1, R1, 0xfffffff0 ;  /* 0xfffffff001017836 */ /* 0x001fe20000000000 */
[----:B-1----:R-:W-:Y:S02]  /*0070*/  ISETP.NE.AND P0, PT, R39, RZ, PT ;  /* 0x000000ff2700720c */ /* 0x002fe40003f05270 */
[----:B---3--:R-:W-:-:S11]  /*0080*/  LEA R73, R0, R73, 0x18 ;  /* 0x0000004900497211 */ /* 0x008fd600078ec0ff */
[----:B--2---:R-:W-:Y:S05]  /*0090*/  @P0 BRA `(.L_x_1) ;  /* 0x00000000001c0947 */ /* 0x004fea0003800000 */
[----:B------:R-:W0:Y:S01]  /*00a0*/  LDC.64 R2, c[0x0][0x388] ;  /* 0x0000e200ff027b82 */ /* 0x000e220000000a00 */
[----:B------:R-:W-:-:S05]  /*00b0*/  IMAD.MOV.U32 R5, RZ, RZ, 0x1 ;  /* 0x00000001ff057424 */ /* 0x000fca00078e00ff */
[----:B0-----:R-:W2:Y:S02]  /*00c0*/  ATOMG.E.ADD.STRONG.GPU PT, R2, desc[UR6][R2.64], R5 ;  /* 0x80000005020279a8 */ /* 0x001ea400081ef106 */
[----:B------:R-:W0:Y:S01]  /*00d0*/  S2UR UR5, SR_CgaCtaId ;  /* 0x00000000000579c3 */ /* 0x000e220000008800 */
[----:B------:R-:W-:Y:S02]  /*00e0*/  UMOV UR4, 0x400 ;  /* 0x0000040000047882 */ /* 0x000fe40000000000 */
[----:B0-----:R-:W-:-:S09]  /*00f0*/  ULEA UR4, UR5, UR4, 0x18 ;  /* 0x0000000405047291 */ /* 0x001fd2000f8ec0ff */
[----:B--2---:R0:W-:Y:S03]  /*0100*/  STS [UR4+0x7200], R2 ;  /* 0x00720002ff007988 */ /* 0x0041e60008000804 */
.L_x_1:
[----:B------:R-:W-:Y:S05]  /*0110*/  BSYNC.RECONVERGENT B0 ;  /* 0x0000000000007941 */ /* 0x000fea0003800200 */
.L_x_0:
[----:B------:R-:W-:Y:S06]  /*0120*/  BAR.SYNC.DEFER_BLOCKING 0x0 ;  /* 0x0000000000007b1d */ /* 0x000fec0000010000 */
[----:B------:R-:W1:Y:S01]  /*0130*/  LDCU UR4, c[0x0][0x3c0] ;  /* 0x00007800ff0477ac */ /* 0x000e620008000800 */
[----:B------:R-:W2:Y:S01]  /*0140*/  S2R R9, SR_LANEID ;  /* 0x0000000000097919 */ /* 0x000ea20000000000 */
[----:B------:R-:W0:Y:S02]  /*0150*/  LDS R72, [R73+0x7200] ;  /* 0x0072000049487984 */ /* 0x000e240000000800 */
[----:B0-----:R-:W-:-:S04]  /*0160*/  IMAD R2, R72, 0x1c80, RZ ;  /* 0x00001c8048027824 */ /* 0x001fc800078e02ff */
[----:B------:R-:W-:Y:S01]  /*0170*/  VIADD R0, R2, 0x1c80 ;  /* 0x00001c8002007836 */ /* 0x000fe20000000000 */
[----:B------:R-:W-:-:S04]  /*0180*/  SHF.R.S32.HI R6, RZ, 0x1f, R2 ;  /* 0x0000001fff067819 */ /* 0x000fc80000011402 */
[----:B-1----:R-:W-:Y:S02]  /*0190*/  ISETP.GT.AND P0, PT, R0, UR4, PT ;  /* 0x0000000400007c0c */ /* 0x002fe4000bf04270 */
[----:B------:R-:W-:-:S11]  /*01a0*/  SHF.R.U32.HI R0, RZ, 0x5, R39 ;  /* 0x00000005ff007819 */ /* 0x000fd60000011627 */
[----:B--2---:R-:W-:Y:S05]  /*01b0*/  @P0 BRA `(.L_x_2) ;  /* 0x0000000000700947 */ /* 0x004fea0003800000 */
[----:B------:R-:W0:Y:S01]  /*01c0*/  LDCU.64 UR4, c[0x0][0x3a8] ;  /* 0x00007500ff0477ac */ /* 0x000e220008000a00 */
[C---:B------:R-:W-:Y:S02]  /*01d0*/  LOP3.LUT R3, R39.reuse, 0x1f, RZ, 0xc0, !PT ;  /* 0x0000001f27037812 */ /* 0x040fe400078ec0ff */
[----:B------:R-:W-:-:S05]  /*01e0*/  LOP3.LUT R4, R39, 0x3e0, RZ, 0xc0, !PT ;  /* 0x000003e027047812 */ /* 0x000fca00078ec0ff */
[----:B------:R-:W-:-:S05]  /*01f0*/  IMAD R3, R4, 0x13, R3 ;  /* 0x0000001304037824 */ /* 0x000fca00078e0203 */
[----:B------:R-:W-:-:S05]  /*0200*/  IADD3 R3, P0, PT, R2, R3, RZ ;  /* 0x0000000302037210 */ /* 0x000fca0007f1e0ff */
[----:B------:R-:W-:Y:S01]  /*0210*/  IMAD.X R6, RZ, RZ, R6, P0 ;  /* 0x000000ffff067224 */ /* 0x000fe200000e0606 */
[----:B0-----:R-:W-:-:S04]  /*0220*/  LEA R2, P0, R3, UR4, 0x2 ;  /* 0x0000000403027c11 */ /* 0x001fc8000f8010ff */
[----:B------:R-:W-:-:S05]  /*0230*/  LEA.HI.X R3, R3, UR5, R6, 0x2, P0 ;  /* 0x0000000503037c11 */ /* 0x000fca00080f1406 */
[----:B------:R0:W5:Y:S04]  /*0240*/  LDG.E R71, desc[UR6][R2.64] ;  /* 0x0000000602477981 */ /* 0x000168000c1e1900 */
        /* <DEDUP_REMOVED lines=17> */
[----:B------:R0:W5:Y:S01]  /*0360*/  LDG.E R53, desc[UR6][R2.64+0x900] ;  /* 0x0009000602357981 */ /* 0x000162000c1e1900 */
[----:B------:R-:W-:Y:S05]  /*0370*/  BRA `(.L_x_3) ;  /* 0x0000000400507947 */ /* 0x000fea0003800000 */
.L_x_2:
[----:B------:R-:W0:Y:S01]  /*0380*/  LDCU.64 UR8, c[0x0][0x3a8] ;  /* 0x00007500ff0877ac */ /* 0x000e220008000a00 */
[C---:B------:R-:W-:Y:S01]  /*0390*/  LOP3.LUT R3, R39.reuse, 0x1f, RZ, 0xc0, !PT ;  /* 0x0000001f27037812 */ /* 0x040fe200078ec0ff */
[----:B------:R-:W-:Y:S01]  /*03a0*/  IMAD.MOV.U32 R71, RZ, RZ, -0x1 ;  /* 0xffffffffff477424 */ /* 0x000fe200078e00ff */
[----:B------:R-:W-:Y:S01]  /*03b0*/  LOP3.LUT R4, R39, 0x3e0, RZ, 0xc0, !PT ;  /* 0x000003e027047812 */ /* 0x000fe200078ec0ff */
[----:B------:R-:W-:Y:S02]  /*03c0*/  IMAD.MOV.U32 R69, RZ, RZ, -0x1 ;  /* 0xffffffffff457424 */ /* 0x000fe400078e00ff */
[----:B------:R-:W-:Y:S02]  /*03d0*/  IMAD.MOV.U32 R70, RZ, RZ, -0x1 ;  /* 0xffffffffff467424 */ /* 0x000fe400078e00ff */
[----:B------:R-:W-:Y:S01]  /*03e0*/  IMAD R11, R4, 0x13, R3 ;  /* 0x00000013040b7824 */ /* 0x000fe200078e0203 */
[----:B------:R-:W-:-:S03]  /*03f0*/  IADD3 R4, PT, PT, -R2, UR4, RZ ;  /* 0x0000000402047c10 */ /* 0x000fc6000fffe1ff */
[C---:B------:R-:W-:Y:S01]  /*0400*/  VIADD R3, R11.reuse, 0x20 ;  /* 0x000000200b037836 */ /* 0x040fe20000000000 */
[----:B------:R-:W-:Y:S01]  /*0410*/  IADD3 R8, P0, PT, R2, R11, RZ ;  /* 0x0000000b02087210 */ /* 0x000fe20007f1e0ff */
[C---:B------:R-:W-:Y:S01]  /*0420*/  VIADD R5, R11.reuse, 0x40 ;  /* 0x000000400b057836 */ /* 0x040fe20000000000 */
[CC--:B------:R-:W-:Y:S01]  /*0430*/  ISETP.GE.AND P1, PT, R11.reuse, R4.reuse, PT ;  /* 0x000000040b00720c */ /* 0x0c0fe20003f26270 */
[----:B------:R-:W-:Y:S01]  /*0440*/  VIADD R7, R11, 0x60 ;  /* 0x000000600b077836 */ /* 0x000fe20000000000 */
[-C--:B------:R-:W-:Y:S01]  /*0450*/  ISETP.GE.AND P2, PT, R3, R4.reuse, PT ;  /* 0x000000040300720c */ /* 0x080fe20003f46270 */
[----:B------:R-:W-:Y:S01]  /*0460*/  VIADD R3, R11, 0x80 ;  /* 0x000000800b037836 */ /* 0x000fe20000000000 */
[-C--:B------:R-:W-:Y:S01]  /*0470*/  ISETP.GE.AND P3, PT, R5, R4.reuse, PT ;  /* 0x000000040500720c */ /* 0x080fe20003f66270 */
[----:B------:R-:W-:Y:S01]  /*0480*/  VIADD R5, R11, 0xa0 ;  /* 0x000000a00b057836 */ /* 0x000fe20000000000 */
[-C--:B------:R-:W-:Y:S01]  /*0490*/  ISETP.GE.AND P4, PT, R7, R4.reuse, PT ;  /* 0x000000040700720c */ /* 0x080fe20003f86270 */
[----:B------:R-:W-:Y:S01]  /*04a0*/  IMAD.X R13, RZ, RZ, R6, P0 ;  /* 0x000000ffff0d7224 */ /* 0x000fe200000e0606 */
[----:B0-----:R-:W-:Y:S01]  /*04b0*/  LEA R2, P0, R8, UR8, 0x2 ;  /* 0x0000000808027c11 */ /* 0x001fe2000f8010ff */
[----:B------:R-:W-:Y:S01]  /*04c0*/  VIADD R7, R11, 0xc0 ;  /* 0x000000c00b077836 */ /* 0x000fe20000000000 */
[----:B------:R-:W-:-:S02]  /*04d0*/  ISETP.GE.AND P5, PT, R3, R4, PT ;  /* 0x000000040300720c */ /* 0x000fc40003fa6270 */
[-C--:B------:R-:W-:Y:S01]  /*04e0*/  ISETP.GE.AND P6, PT, R5, R4.reuse, PT ;  /* 0x000000040500720c */ /* 0x080fe20003fc6270 */
[----:B------:R-:W-:Y:S01]  /*04f0*/  VIADD R5, R11, 0xe0 ;  /* 0x000000e00b057836 */ /* 0x000fe20000000000 */
[----:B------:R-:W-:Y:S01]  /*0500*/  LEA.HI.X R3, R8, UR9, R13, 0x2, P0 ;  /* 0x0000000908037c11 */ /* 0x000fe200080f140d */
[----:B------:R-:W-:Y:S01]  /*0510*/  IMAD.MOV.U32 R68, RZ, RZ, -0x1 ;  /* 0xffffffffff447424 */ /* 0x000fe200078e00ff */
[-C--:B------:R-:W-:Y:S01]  /*0520*/  ISETP.GE.AND P0, PT, R7, R4.reuse, PT ;  /* 0x000000040700720c */ /* 0x080fe20003f06270 */
[----:B------:R-:W-:Y:S02]  /*0530*/  VIADD R7, R11, 0x100 ;  /* 0x000001000b077836 */ /* 0x000fe40000000000 */
[----:B------:R1:W5:Y:S01]  /*0540*/  @!P1 LDG.E R71, desc[UR6][R2.64] ;  /* 0x0000000602479981 */ /* 0x000362000c1e1900 */
[-C--:B------:R-:W-:Y:S01]  /*0550*/  ISETP.GE.AND P1, PT, R5, R4.reuse, PT ;  /* 0x000000040500720c */ /* 0x080fe20003f26270 */
[----:B------:R-:W-:Y:S02]  /*0560*/  VIADD R5, R11, 0x120 ;  /* 0x000001200b057836 */ /* 0x000fe40000000000 */
[----:B------:R1:W5:Y:S03]  /*0570*/  @!P3 LDG.E R69, desc[UR6][R2.64+0x100] ;  /* 0x000100060245b981 */ /* 0x000366000c1e1900 */
[----:B------:R-:W-:Y:S01]  /*0580*/  ISETP.GE.AND P3, PT, R5, R4, PT ;  /* 0x000000040500720c */ /* 0x000fe20003f66270 */
[----:B------:R-:W-:Y:S01]  /*0590*/  VIADD R5, R11, 0x140 ;  /* 0x000001400b057836 */ /* 0x000fe20000000000 */
[----:B------:R1:W5:Y:S01]  /*05a0*/  @!P4 LDG.E R68, desc[UR6][R2.64+0x180] ;  /* 0x000180060244c981 */ /* 0x000362000c1e1900 */
[----:B------:R-:W-:-:S03]  /*05b0*/  IMAD.MOV.U32 R66, RZ, RZ, -0x1 ;  /* 0xffffffffff427424 */ /* 0x000fc600078e00ff */
[-C--:B------:R-:W-:Y:S01]  /*05c0*/  ISETP.GE.AND P4, PT, R5, R4.reuse, PT ;  /* 0x000000040500720c */ /* 0x080fe20003f86270 */
[----:B------:R-:W-:Y:S01]  /*05d0*/  VIADD R5, R11, 0x180 ;  /* 0x000001800b057836 */ /* 0x000fe20000000000 */
[----:B------:R1:W5:Y:S01]  /*05e0*/  @!P2 LDG.E R70, desc[UR6][R2.64+0x80] ;  /* 0x000080060246a981 */ /* 0x000362000c1e1900 */
[-C--:B------:R-:W-:Y:S01]  /*05f0*/  ISETP.GE.AND P2, PT, R7, R4.reuse, PT ;  /* 0x000000040700720c */ /* 0x080fe20003f46270 */
[----:B------:R-:W-:Y:S02]  /*0600*/  IMAD.MOV.U32 R65, RZ, RZ, -0x1 ;  /* 0xffffffffff417424 */ /* 0x000fe400078e00ff */
[----:B------:R1:W5:Y:S01]  /*0610*/  @!P6 LDG.E R66, desc[UR6][R2.64+0x280] ;  /* 0x000280060242e981 */ /* 0x000362000c1e1900 */
[-C--:B------:R-:W-:Y:S01]  /*0620*/  ISETP.GE.AND P6, PT, R5, R4.reuse, PT ;  /* 0x000000040500720c */ /* 0x080fe20003fc6270 */
[C---:B------:R-:W-:Y:S02]  /*0630*/  VIADD R5, R11.reuse, 0x1a0 ;  /* 0x000001a00b057836 */ /* 0x040fe40000000000 */
[----:B------:R-:W-:Y:S01]  /*0640*/  IMAD.MOV.U32 R67, RZ, RZ, -0x1 ;  /* 0xffffffffff437424 */ /* 0x000fe200078e00ff */
[----:B------:R1:W5:Y:S01]  /*0650*/  @!P0 LDG.E R65, desc[UR6][R2.64+0x300] ;  /* 0x0003000602418981 */ /* 0x000362000c1e1900 */
[----:B------:R-:W-:Y:S01]  /*0660*/  VIADD R7, R11, 0x160 ;  /* 0x000001600b077836 */ /* 0x000fe20000000000 */
[----:B------:R-:W-:Y:S01]  /*0670*/  ISETP.GE.AND P0, PT, R5, R4, PT ;  /* 0x000000040500720c */ /* 0x000fe20003f06270 */
[----:B------:R-:W-:-:S02]  /*0680*/  IMAD.MOV.U32 R63, RZ, RZ, -0x1 ;  /* 0xffffffffff3f7424 */ /* 0x000fc400078e00ff */
[----:B------:R-:W-:Y:S01]  /*0690*/  VIADD R5, R11, 0x1e0 ;  /* 0x000001e00b057836 */ /* 0x000fe20000000000 */
[----:B------:R1:W5:Y:S01]  /*06a0*/  @!P5 LDG.E R67, desc[UR6][R2.64+0x200] ;  /* 0x000200060243d981 */ /* 0x000362000c1e1900 */
[-C--:B------:R-:W-:Y:S01]  /*06b0*/  ISETP.GE.AND P5, PT, R7, R4.reuse, PT ;  /* 0x000000040700720c */ /* 0x080fe20003fa6270 */
[----:B------:R-:W-:Y:S02]  /*06c0*/  IMAD.MOV.U32 R64, RZ, RZ, -0x1 ;  /* 0xffffffffff407424 */ /* 0x000fe400078e00ff */
[----:B------:R1:W5:Y:S01]  /*06d0*/  @!P2 LDG.E R63, desc[UR6][R2.64+0x400] ;  /* 0x00040006023fa981 */ /* 0x000362000c1e1900 */
[----:B------:R-:W-:Y:S01]  /*06e0*/  IMAD.MOV.U32 R62, RZ, RZ, -0x1 ;  /* 0xffffffffff3e7424 */ /* 0x000fe200078e00ff */
[----:B------:R-:W-:Y:S01]  /*06f0*/  ISETP.GE.AND P2, PT, R5, R4, PT ;  /* 0x000000040500720c */ /* 0x000fe20003f46270 */
[C---:B------:R-:W-:Y:S01]  /*0700*/  VIADD R7, R11.reuse, 0x1c0 ;  /* 0x000001c00b077836 */ /* 0x040fe20000000000 */
[----:B------:R1:W5:Y:S01]  /*0710*/  @!P1 LDG.E R64, desc[UR6][R2.64+0x380] ;  /* 0x0003800602409981 */ /* 0x000362000c1e1900 */
[----:B------:R-:W-:-:S02]  /*0720*/  VIADD R5, R11, 0x200 ;  /* 0x000002000b057836 */ /* 0x000fc40000000000 */
[----:B------:R-:W-:Y:S01]  /*0730*/  IMAD.MOV.U32 R61, RZ, RZ, -0x1 ;  /* 0xffffffffff3d7424 */ /* 0x000fe200078e00ff */
[----:B------:R1:W5:Y:S01]  /*0740*/  @!P3 LDG.E R62, desc[UR6][R2.64+0x480] ;  /* 0x00048006023eb981 */ /* 0x000362000c1e1900 */
[----:B------:R-:W-:Y:S01]  /*0750*/  IMAD.MOV.U32 R60, RZ, RZ, -0x1 ;  /* 0xffffffffff3c7424 */ /* 0x000fe200078e00ff */
[-C--:B------:R-:W-:Y:S01]  /*0760*/  ISETP.GE.AND P1, PT, R7, R4.reuse, PT ;  /* 0x000000040700720c */ /* 0x080fe20003f26270 */
[----:B------:R-:W-:Y:S01]  /*0770*/  VIADD R7, R11, 0x220 ;  /* 0x000002200b077836 */ /* 0x000fe20000000000 */
[-C--:B------:R-:W-:Y:S01]  /*0780*/  ISETP.GE.AND P3, PT, R5, R4.reuse, PT ;  /* 0x000000040500720c */ /* 0x080fe20003f66270 */
[----:B------:R-:W-:Y:S01]  /*0790*/  VIADD R5, R11, 0x240 ;  /* 0x000002400b057836 */ /* 0x000fe20000000000 */
[----:B------:R1:W5:Y:S02]  /*07a0*/  @!P4 LDG.E R61, desc[UR6][R2.64+0x500] ;  /* 0x00050006023dc981 */ /* 0x000364000c1e1900 */
[-C--:B------:R-:W-:Y:S02]  /*07b0*/  ISETP.GE.AND P4, PT, R7, R4.reuse, PT ;  /* 0x000000040700720c */ /* 0x080fe40003f86270 */
[----:B------:R1:W5:Y:S01]  /*07c0*/  @!P5 LDG.E R60, desc[UR6][R2.64+0x580] ;  /* 0x00058006023cd981 */ /* 0x000362000c1e1900 */
[----:B------:R-:W-:Y:S01]  /*07d0*/  ISETP.GE.AND P5, PT, R5, R4, PT ;  /* 0x000000040500720c */ /* 0x000fe20003fa6270 */
[----:B------:R-:W-:-:S02]  /*07e0*/  IMAD.MOV.U32 R59, RZ, RZ, -0x1 ;  /* 0xffffffffff3b7424 */ /* 0x000fc400078e00ff */
[----:B------:R-:W-:Y:S02]  /*07f0*/  IMAD.MOV.U32 R58, RZ, RZ, -0x1 ;  /* 0xffffffffff3a7424 */ /* 0x000fe400078e00ff */
[----:B------:R-:W-:Y:S02]  /*0800*/  IMAD.MOV.U32 R57, RZ, RZ, -0x1 ;  /* 0xffffffffff397424 */ /* 0x000fe400078e00ff */
[----:B------:R-:W-:Y:S01]  /*0810*/  IMAD.MOV.U32 R56, RZ, RZ, -0x1 ;  /* 0xffffffffff387424 */ /* 0x000fe200078e00ff */
[----:B------:R1:W5:Y:S01]  /*0820*/  @!P6 LDG.E R59, desc[UR6][R2.64+0x600] ;  /* 0x00060006023be981 */ /* 0x000362000c1e1900 */
[----:B------:R-:W-:Y:S02]  /*0830*/  IMAD.MOV.U32 R55, RZ, RZ, -0x1 ;  /* 0xffffffffff377424 */ /* 0x000fe400078e00ff */
[----:B------:R-:W-:Y:S01]  /*0840*/  IMAD.MOV.U32 R54, RZ, RZ, -0x1 ;  /* 0xffffffffff367424 */ /* 0x000fe200078e00ff */
[----:B------:R1:W5:Y:S01]  /*0850*/  @!P0 LDG.E R58, desc[UR6][R2.64+0x680] ;  /* 0x00068006023a8981 */ /* 0x000362000c1e1900 */
[----:B------:R-:W-:-:S03]  /*0860*/  IMAD.MOV.U32 R53, RZ, RZ, -0x1 ;  /* 0xffffffffff357424 */ /* 0x000fc600078e00ff */
[----:B------:R1:W5:Y:S04]  /*0870*/  @!P1 LDG.E R57, desc[UR6][R2.64+0x700] ;  /* 0x0007000602399981 */ /* 0x000368000c1e1900 */
[----:B------:R1:W5:Y:S04]  /*0880*/  @!P2 LDG.E R56, desc[UR6][R2.64+0x780] ;  /* 0x000780060238a981 */ /* 0x000368000c1e1900 */
[----:B------:R1:W5:Y:S04]  /*0890*/  @!P3 LDG.E R55, desc[UR6][R2.64+0x800] ;  /* 0x000800060237b981 */ /* 0x000368000c1e1900 */
[----:B------:R1:W5:Y:S04]  /*08a0*/  @!P4 LDG.E R54, desc[UR6][R2.64+0x880] ;  /* 0x000880060236c981 */ /* 0x000368000c1e1900 */
[----:B------:R1:W5:Y:S02]  /*08b0*/  @!P5 LDG.E R53, desc[UR6][R2.64+0x900] ;  /* 0x000900060235d981 */ /* 0x000364000c1e1900 */
.L_x_3:
[----:B01----:R-:W-:Y:S01]  /*08c0*/  VIMNMX R2, PT, PT, R9, 0xe0, !PT ;  /* 0x000000e009027848 */ /* 0x003fe20007fe0100 */
[----:B------:R-:W0:Y:S01]  /*08d0*/  LDCU UR4, c[0x0][0x3c8] ;  /* 0x00007900ff0477ac */ /* 0x000e220008000800 */
[----:B------:R-:W-:Y:S01]  /*08e0*/  BSSY.RECONVERGENT B0, `(.L_x_4) ;  /* 0x0000025000007945 */ /* 0x000fe20003800200 */
[----:B------:R-:W-:Y:S01]  /*08f0*/  IMAD.SHL.U32 R0, R0, 0x400, RZ ;  /* 0x0000040000007824 */ /* 0x000fe200078e00ff */
[--C-:B------:R-:W-:Y:S01]  /*0900*/  IADD3 R2, PT, PT, R2, 0x1f, -R9.reuse ;  /* 0x0000001f02027810 */ /* 0x100fe20007ffe809 */
[----:B------:R-:W-:Y:S01]  /*0910*/  UMOV UR5, 0xffffffff ;  /* 0xffffffff00057882 */ /* 0x000fe20000000000 */
[----:B------:R-:W-:Y:S02]  /*0920*/  IMAD.MOV.U32 R5, RZ, RZ, R9 ;  /* 0x000000ffff057224 */ /* 0x000fe400078e0009 */
[C---:B------:R-:W-:Y:S02]  /*0930*/  ISETP.GE.U32.AND P0, PT, R2.reuse, 0x1e0, PT ;  /* 0x000001e00200780c */ /* 0x040fe40003f06070 */
[----:B------:R-:W-:-:S04]  /*0940*/  LEA.HI R3, R2, 0x1, RZ, 0x1b ;  /* 0x0000000102037811 */ /* 0x000fc800078fd8ff */
[----:B------:R-:W-:-:S04]  /*0950*/  LOP3.LUT R6, R3, 0xf, RZ, 0xc0, !PT ;  /* 0x0000000f03067812 */ /* 0x000fc800078ec0ff */
[----:B------:R-:W-:Y:S01]  /*0960*/  ISETP.NE.AND P1, PT, R6, RZ, PT ;  /* 0x000000ff0600720c */ /* 0x000fe20003f25270 */
[----:B0-----:R-:W-:Y:S02]  /*0970*/  USHF.L.U32 UR4, UR5, UR4, URZ ;  /* 0x0000000405047299 */ /* 0x001fe400080006ff */
[----:B------:R-:W-:Y:S10]  /*0980*/  @!P0 BRA `(.L_x_5) ;  /* 0x0000000000688947 */ /* 0x000ff40003800000 */
[----:B------:R-:W-:Y:S01]  /*0990*/  IMAD R4, R9, 0x4, R0 ;  /* 0x0000000409047824 */ /* 0x000fe200078e0200 */
[----:B------:R-:W-:Y:S01]  /*09a0*/  LOP3.LUT R2, R3, 0xffffff0, RZ, 0xc0, !PT ;  /* 0x0ffffff003027812 */ /* 0x000fe200078ec0ff */
[----:B------:R-:W-:-:S03]  /*09b0*/  IMAD.MOV.U32 R5, RZ, RZ, R9 ;  /* 0x000000ffff057224 */ /* 0x000fc600078e0009 */
[----:B------:R-:W-:Y:S01]  /*09c0*/  IADD3 R4, PT, PT, R4, 0x400, R73 ;  /* 0x0000040004047810 */ /* 0x000fe20007ffe049 */
[----:B------:R-:W-:-:S07]  /*09d0*/  IMAD.MOV R2, RZ, RZ, -R2 ;  /* 0x000000ffff027224 */ /* 0x000fce00078e0a02 */
.L_x_6:
[----:B------:R-:W-:Y:S01]  /*09e0*/  VIADD R2, R2, 0x10 ;  /* 0x0000001002027836 */ /* 0x000fe20000000000 */
[----:B------:R-:W-:Y:S01]  /*09f0*/  STS [R4+-0x400], RZ ;  /* 0xfffc00ff04007388 */ /* 0x000fe20000000800 */
[----:B------:R-:W-:-:S03]  /*0a00*/  VIADD R5, R5, 0x200 ;  /* 0x0000020005057836 */ /* 0x000fc60000000000 */
[----:B------:R-:W-:Y:S01]  /*0a10*/  ISETP.NE.AND P0, PT, R2, RZ, PT ;  /* 0x000000ff0200720c */ /* 0x000fe20003f05270 */
[----:B------:R-:W-:Y:S04]  /*0a20*/  STS [R4+-0x380], RZ ;  /* 0xfffc80ff04007388 */ /* 0x000fe80000000800 */
[----:B------:R-:W-:Y:S04]  /*0a30*/  STS [R4+-0x300], RZ ;  /* 0xfffd00ff04007388 */ /* 0x000fe80000000800 */
[----:B------:R-:W-:Y:S04]  /*0a40*/  STS [R4+-0x280], RZ ;  /* 0xfffd80ff04007388 */ /* 0x000fe80000000800 */
[----:B------:R-:W-:Y:S04]  /*0a50*/  STS [R4+-0x200], RZ ;  /* 0xfffe00ff04007388 */ /* 0x000fe80000000800 */
[----:B------:R-:W-:Y:S04]  /*0a60*/  STS [R4+-0x180], RZ ;  /* 0xfffe80ff04007388 */ /* 0x000fe80000000800 */
[----:B------:R-:W-:Y:S04]  /*0a70*/  STS [R4+-0x100], RZ ;  /* 0xffff00ff04007388 */ /* 0x000fe80000000800 */
[----:B------:R-:W-:Y:S04]  /*0a80*/  STS [R4+-0x80], RZ ;  /* 0xffff80ff04007388 */ /* 0x000fe80000000800 */
[----:B------:R-:W-:Y:S04]  /*0a90*/  STS [R4], RZ ;  /* 0x000000ff04007388 */ /* 0x000fe80000000800 */
[----:B------:R-:W-:Y:S04]  /*0aa0*/  STS [R4+0x80], RZ ;  /* 0x000080ff04007388 */ /* 0x000fe80000000800 */
[----:B------:R-:W-:Y:S04]  /*0ab0*/  STS [R4+0x100], RZ ;  /* 0x000100ff04007388 */ /* 0x000fe80000000800 */
[----:B------:R-:W-:Y:S04]  /*0ac0*/  STS [R4+0x180], RZ ;  /* 0x000180ff04007388 */ /* 0x000fe80000000800 */
[----:B------:R-:W-:Y:S04]  /*0ad0*/  STS [R4+0x200], RZ ;  /* 0x000200ff04007388 */ /* 0x000fe80000000800 */
[----:B------:R-:W-:Y:S04]  /*0ae0*/  STS [R4+0x280], RZ ;  /* 0x000280ff04007388 */ /* 0x000fe80000000800 */
[----:B------:R-:W-:Y:S04]  /*0af0*/  STS [R4+0x300], RZ ;  /* 0x000300ff04007388 */ /* 0x000fe80000000800 */
[----:B------:R0:W-:Y:S02]  /*0b00*/  STS [R4+0x380], RZ ;  /* 0x000380ff04007388 */ /* 0x0001e40000000800 */
[----:B0-----:R-:W-:Y:S01]  /*0b10*/  VIADD R4, R4, 0x800 ;  /* 0x0000080004047836 */ /* 0x001fe20000000000 */
[----:B------:R-:W-:Y:S06]  /*0b20*/  @P0 BRA `(.L_x_6) ;  /* 0xfffffffc00ac0947 */ /* 0x000fec000383ffff */
.L_x_5:
[----:B------:R-:W-:Y:S05]  /*0b30*/  BSYNC.RECONVERGENT B0 ;  /* 0x0000000000007941 */ /* 0x000fea0003800200 */
.L_x_4:
[----:B------:R-:W-:Y:S01]  /*0b40*/  BSSY.RECONVERGENT B0, `(.L_x_7) ;  /* 0x0000026000007945 */ /* 0x000fe20003800200 */
[----:B------:R-:W-:-:S03]  /*0b50*/  IMAD.IADD R2, R73, 0x1, R0 ;  /* 0x0000000149027824 */ /* 0x000fc600078e0200 */
[----:B------:R-:W-:Y:S05]  /*0b60*/  @!P1 BRA `(.L_x_8) ;  /* 0x00000000008c9947 */ /* 0x000fea0003800000 */
[----:B------:R-:W-:Y:S01]  /*0b70*/  ISETP.GE.U32.AND P0, PT, R6, 0x8, PT ;  /* 0x000000080600780c */ /* 0x000fe20003f06070 */
[----:B------:R-:W-:Y:S01]  /*0b80*/  BSSY.RECONVERGENT B1, `(.L_x_9) ;  /* 0x000000e000017945 */ /* 0x000fe20003800200 */
[----:B------:R-:W-:-:S04]  /*0b90*/  LOP3.LUT R7, R3, 0x7, RZ, 0xc0, !PT ;  /* 0x0000000703077812 */ /* 0x000fc800078ec0ff */
[----:B------:R-:W-:-:S07]  /*0ba0*/  ISETP.NE.AND P1, PT, R7, RZ, PT ;  /* 0x000000ff0700720c */ /* 0x000fce0003f25270 */
[----:B------:R-:W-:Y:S06]  /*0bb0*/  @!P0 BRA `(.L_x_10) ;  /* 0x0000000000288947 */ /* 0x000fec0003800000 */
[C---:B------:R-:W-:Y:S02]  /*0bc0*/  IMAD R4, R5.reuse, 0x4, R2 ;  /* 0x0000000405047824 */ /* 0x040fe400078e0202 */
[----:B------:R-:W-:-:S03]  /*0bd0*/  VIADD R5, R5, 0x100 ;  /* 0x0000010005057836 */ /* 0x000fc60000000000 */
[----:B------:R0:W-:Y:S04]  /*0be0*/  STS [R4], RZ ;  /* 0x000000ff04007388 */ /* 0x0001e80000000800 */
[----:B------:R0:W-:Y:S04]  /*0bf0*/  STS [R4+0x80], RZ ;  /* 0x000080ff04007388 */ /* 0x0001e80000000800 */
[----:B------:R0:W-:Y:S04]  /*0c00*/  STS [R4+0x100], RZ ;  /* 0x000100ff04007388 */ /* 0x0001e80000000800 */
[----:B------:R0:W-:Y:S04]  /*0c10*/  STS [R4+0x180], RZ ;  /* 0x000180ff04007388 */ /* 0x0001e80000000800 */
[----:B------:R0:W-:Y:S04]  /*0c20*/  STS [R4+0x200], RZ ;  /* 0x000200ff04007388 */ /* 0x0001e80000000800 */
[----:B------:R0:W-:Y:S04]  /*0c30*/  STS [R4+0x280], RZ ;  /* 0x000280ff04007388 */ /* 0x0001e80000000800 */
[----:B------:R0:W-:Y:S04]  /*0c40*/  STS [R4+0x300], RZ ;  /* 0x000300ff04007388 */ /* 0x0001e80000000800 */
[----:B------:R0:W-:Y:S02]  /*0c50*/  STS [R4+0x380], RZ ;  /* 0x000380ff04007388 */ /* 0x0001e40000000800 */
.L_x_10:
[----:B------:R-:W-:Y:S05]  /*0c60*/  BSYNC.RECONVERGENT B1 ;  /* 0x0000000000017941 */ /* 0x000fea0003800200 */
.L_x_9:
[----:B------:R-:W-:Y:S05]  /*0c70*/  @!P1 BRA `(.L_x_8) ;  /* 0x0000000000489947 */ /* 0x000fea0003800000 */
[----:B------:R-:W-:Y:S02]  /*0c80*/  ISETP.GE.U32.AND P0, PT, R7, 0x4, PT ;  /* 0x000000040700780c */ /* 0x000fe40003f06070 */
[----:B------:R-:W-:-:S04]  /*0c90*/  LOP3.LUT R3, R3, 0x3, RZ, 0xc0, !PT ;  /* 0x0000000303037812 */ /* 0x000fc800078ec0ff */
[----:B------:R-:W-:-:S07]  /*0ca0*/  ISETP.NE.AND P1, PT, R3, RZ, PT ;  /* 0x000000ff0300720c */ /* 0x000fce0003f25270 */
[C---:B------:R-:W-:Y:S02]  /*0cb0*/  @P0 IMAD R2, R5.reuse, 0x4, R2 ;  /* 0x0000000405020824 */ /* 0x040fe400078e0202 */
[----:B------:R-:W-:-:S03]  /*0cc0*/  @P0 VIADD R5, R5, 0x80 ;  /* 0x0000008005050836 */ /* 0x000fc60000000000 */
[----:B------:R1:W-:Y:S04]  /*0cd0*/  @P0 STS [R2], RZ ;  /* 0x000000ff02000388 */ /* 0x0003e80000000800 */
[----:B------:R1:W-:Y:S04]  /*0ce0*/  @P0 STS [R2+0x80], RZ ;  /* 0x000080ff02000388 */ /* 0x0003e80000000800 */
[----:B------:R1:W-:Y:S04]  /*0cf0*/  @P0 STS [R2+0x100], RZ ;  /* 0x000100ff02000388 */ /* 0x0003e80000000800 */
[----:B------:R1:W-:Y:S01]  /*0d00*/  @P0 STS [R2+0x180], RZ ;  /* 0x000180ff02000388 */ /* 0x0003e20000000800 */
[----:B------:R-:W-:Y:S05]  /*0d10*/  @!P1 BRA `(.L_x_8) ;  /* 0x0000000000209947 */ /* 0x000fea0003800000 */
[----:B------:R-:W-:Y:S02]  /*0d20*/  IMAD R0, R5, 0x4, R0 ;  /* 0x0000000405007824 */ /* 0x000fe400078e0200 */
[----:B------:R-:W-:Y:S02]  /*0d30*/  IMAD.MOV R3, RZ, RZ, -R3 ;  /* 0x000000ffff037224 */ /* 0x000fe400078e0a03 */
[----:B------:R-:W-:-:S07]  /*0d40*/  IMAD.IADD R0, R73, 0x1, R0 ;  /* 0x0000000149007824 */ /* 0x000fce00078e0200 */
.L_x_11:
[----:B------:R-:W-:Y:S01]  /*0d50*/  VIADD R3, R3, 0x1 ;  /* 0x0000000103037836 */ /* 0x000fe20000000000 */
[----:B------:R2:W-:Y:S04]  /*0d60*/  STS [R0], RZ ;  /* 0x000000ff00007388 */ /* 0x0005e80000000800 */
[----:B------:R-:W-:Y:S01]  /*0d70*/  ISETP.NE.AND P0, PT, R3, RZ, PT ;  /* 0x000000ff0300720c */ /* 0x000fe20003f05270 */
[----:B--2---:R-:W-:-:S12]  /*0d80*/  VIADD R0, R0, 0x80 ;  /* 0x0000008000007836 */ /* 0x004fd80000000000 */
[----:B------:R-:W-:Y:S05]  /*0d90*/  @P0 BRA `(.L_x_11) ;  /* 0xfffffffc00ec0947 */ /* 0x000fea000383ffff */
.L_x_8:
[----:B------:R-:W-:Y:S05]  /*0da0*/  BSYNC.RECONVERGENT B0 ;  /* 0x0000000000007941 */ /* 0x000fea0003800200 */
.L_x_7:
[----:B------:R-:W2:Y:S01]  /*0db0*/  LDCU UR5, c[0x0][0x3c4] ;  /* 0x00007880ff0577ac */ /* 0x000ea20008000800 */
[C---:B-1----:R-:W-:Y:S01]  /*0dc0*/  IMAD.SHL.U32 R2, R39.reuse, 0x20, RZ ;  /* 0x0000002027027824 */ /* 0x042fe200078e00ff */
[C---:B------:R-:W-:Y:S01]  /*0dd0*/  ISETP.GT.U32.AND P1, PT, R39.reuse, 0xff, PT ;  /* 0x000000ff2700780c */ /* 0x040fe20003f24070 */
[----:B------:R-:W-:Y:S01]  /*0de0*/  BSSY.RECONVERGENT B0, `(.L_x_12) ;  /* 0x000007c000007945 */ /* 0x000fe20003800200 */
[----:B------:R-:W-:Y:S02]  /*0df0*/  IMAD R0, R39, 0x4, R73 ;  /* 0x0000000427007824 */ /* 0x000fe400078e0249 */
[----:B0-----:R-:W-:Y:S01]  /*0e00*/  LOP3.LUT R4, R2, 0x7c00, RZ, 0xc0, !PT ;  /* 0x00007c0002047812 */ /* 0x001fe200078ec0ff */
[----:B------:R-:W-:Y:S01]  /*0e10*/  IMAD.MOV.U32 R52, RZ, RZ, RZ ;  /* 0x000000ffff347224 */ /* 0x000fe200078e00ff */
[----:B------:R-:W-:-:S03]  /*0e20*/  P2R R2, PR, RZ, 0x2 ;  /* 0x00000002ff027803 */ /* 0x000fc60000000000 */
[----:B------:R-:W-:Y:S02]  /*0e30*/  IMAD.IADD R15, R73, 0x1, R4 ;  /* 0x00000001490f7824 */ /* 0x000fe400078e0204 */
[----:B------:R0:W-:Y:S01]  /*0e40*/  STL [R1+0x8], R2 ;  /* 0x0000080201007387 */ /* 0x0001e20000100800 */
[----:B--2--5:R-:W-:Y:S02]  /*0e50*/  SHF.R.U32.HI R51, RZ, UR5, R71 ;  /* 0x00000005ff337c19 */ /* 0x024fe40008011647 */
[----:B------:R-:W-:Y:S02]  /*0e60*/  SHF.R.U32.HI R5, RZ, UR5, R70 ;  /* 0x00000005ff057c19 */ /* 0x000fe40008011646 */
[----:B------:R-:W-:Y:S01]  /*0e70*/  SHF.R.U32.HI R45, RZ, UR5, R64 ;  /* 0x00000005ff2d7c19 */ /* 0x000fe20008011640 */
[----:B0-----:R-:W0:Y:S01]  /*0e80*/  @!P1 LDC.64 R2, c[0x0][0x380] ;  /* 0x0000e000ff029b82 */ /* 0x001e220000000a00 */
[----:B------:R-:W-:Y:S02]  /*0e90*/  SHF.R.U32.HI R50, RZ, UR5, R69 ;  /* 0x00000005ff327c19 */ /* 0x000fe40008011645 */
[----:B------:R-:W-:-:S02]  /*0ea0*/  SHF.R.U32.HI R44, RZ, UR5, R63 ;  /* 0x00000005ff2c7c19 */ /* 0x000fc4000801163f */
[----:B------:R-:W-:Y:S02]  /*0eb0*/  SHF.R.U32.HI R49, RZ, UR5, R68 ;  /* 0x00000005ff317c19 */ /* 0x000fe40008011644 */
[----:B------:R-:W-:Y:S02]  /*0ec0*/  SHF.R.U32.HI R48, RZ, UR5, R67 ;  /* 0x00000005ff307c19 */ /* 0x000fe40008011643 */
[----:B------:R-:W-:Y:S02]  /*0ed0*/  LOP3.LUT R51, R51, UR4, RZ, 0x30, !PT ;  /* 0x0000000433337c12 */ /* 0x000fe4000f8e30ff */
[----:B------:R-:W-:Y:S02]  /*0ee0*/  SHF.R.U32.HI R47, RZ, UR5, R66 ;  /* 0x00000005ff2f7c19 */ /* 0x000fe40008011642 */
[----:B------:R-:W-:Y:S01]  /*0ef0*/  LOP3.LUT R4, R5, UR4, RZ, 0x30, !PT ;  /* 0x0000000405047c12 */ /* 0x000fe2000f8e30ff */
[----:B------:R-:W-:Y:S01]  /*0f00*/  IMAD R30, R51, 0x4, R15 ;  /* 0x00000004331e7824 */ /* 0x000fe200078e020f */
[----:B------:R-:W-:Y:S01]  /*0f10*/  LOP3.LUT R45, R45, UR4, RZ, 0x30, !PT ;  /* 0x000000042d2d7c12 */ /* 0x000fe2000f8e30ff */
[----:B------:R-:W-:Y:S01]  /*0f20*/  NOP ;  /* 0x0000000000007918 */ /* 0x000fe20000000000 */
[----:B------:R-:W-:Y:S01]  /*0f30*/  SHF.R.U32.HI R46, RZ, UR5, R65 ;  /* 0x00000005ff2e7c19 */ /* 0x000fe20008011641 */
[--C-:B------:R-:W-:Y:S01]  /*0f40*/  IMAD R31, R4, 0x4, R15.reuse ;  /* 0x00000004041f7824 */ /* 0x100fe200078e020f */
[----:B------:R-:W-:Y:S01]  /*0f50*/  LOP3.LUT R50, R50, UR4, RZ, 0x30, !PT ;  /* 0x0000000432327c12 */ /* 0x000fe2000f8e30ff */
[--C-:B------:R-:W-:Y:S01]  /*0f60*/  IMAD R7, R45, 0x4, R15.reuse ;  /* 0x000000042d077824 */ /* 0x100fe200078e020f */
[----:B------:R-:W-:Y:S01]  /*0f70*/  LOP3.LUT R44, R44, UR4, RZ, 0x30, !PT ;  /* 0x000000042c2c7c12 */ /* 0x000fe2000f8e30ff */
[----:B------:R1:W-:Y:S01]  /*0f80*/  ATOMS.POPC.INC.32 RZ, [R30+URZ] ;  /* 0x000000001eff7f8c */ /* 0x0003e2000d8000ff */
[----:B------:R-:W-:Y:S01]  /*0f90*/  LOP3.LUT R49, R49, UR4, RZ, 0x30, !PT ;  /* 0x0000000431317c12 */ /* 0x000fe2000f8e30ff */
[--C-:B------:R-:W-:Y:S01]  /*0fa0*/  IMAD R29, R50, 0x4, R15.reuse ;  /* 0x00000004321d7824 */ /* 0x100fe200078e020f */
[----:B------:R-:W-:Y:S01]  /*0fb0*/  LOP3.LUT R48, R48, UR4, RZ, 0x30, !PT ;  /* 0x0000000430307c12 */ /* 0x000fe2000f8e30ff */
[--C-:B------:R-:W-:Y:S01]  /*0fc0*/  IMAD R6, R44, 0x4, R15.reuse ;  /* 0x000000042c067824 */ /* 0x100fe200078e020f */
[----:B------:R-:W-:Y:S01]  /*0fd0*/  SHF.R.U32.HI R43, RZ, UR5, R62 ;  /* 0x00000005ff2b7c19 */ /* 0x000fe2000801163e */
[--C-:B------:R-:W-:Y:S01]  /*0fe0*/  IMAD R28, R49, 0x4, R15.reuse ;  /* 0x00000004311c7824 */ /* 0x100fe200078e020f */
[----:B------:R-:W-:Y:S01]  /*0ff0*/  LOP3.LUT R47, R47, UR4, RZ, 0x30, !PT ;  /* 0x000000042f2f7c12 */ /* 0x000fe2000f8e30ff */
[----:B------:R-:W-:Y:S01]  /*1000*/  IMAD R27, R48, 0x4, R15 ;  /* 0x00000004301b7824 */ /* 0x000fe200078e020f */
[----:B------:R-:W-:Y:S01]  /*1010*/  SHF.R.U32.HI R42, RZ, UR5, R61 ;  /* 0x00000005ff2a7c19 */ /* 0x000fe2000801163d */
[----:B------:R1:W-:Y:S01]  /*1020*/  STL [R1+0x4], R7 ;  /* 0x0000040701007387 */ /* 0x0003e20000100800 */
[----:B------:R-:W-:Y:S01]  /*1030*/  LOP3.LUT R46, R46, UR4, RZ, 0x30, !PT ;  /* 0x000000042e2e7c12 */ /* 0x000fe2000f8e30ff */
[----:B------:R-:W-:Y:S01]  /*1040*/  IMAD R26, R47, 0x4, R15 ;  /* 0x000000042f1a7824 */ /* 0x000fe200078e020f */
[----:B------:R-:W-:Y:S01]  /*1050*/  SHF.R.U32.HI R41, RZ, UR5, R60 ;  /* 0x00000005ff297c19 */ /* 0x000fe2000801163c */
[----:B------:R1:W-:Y:S01]  /*1060*/  ATOMS.POPC.INC.32 RZ, [R31+URZ] ;  /* 0x000000001fff7f8c */ /* 0x0003e2000d8000ff */
[----:B------:R-:W-:Y:S01]  /*1070*/  SHF.R.U32.HI R40, RZ, UR5, R59 ;  /* 0x00000005ff287c19 */ /* 0x000fe2000801163b */
[----:B------:R-:W-:Y:S01]  /*1080*/  IMAD R25, R46, 0x4, R15 ;  /* 0x000000042e197824 */ /* 0x000fe200078e020f */
[----:B------:R-:W-:Y:S01]  /*1090*/  SHF.R.U32.HI R37, RZ, UR5, R58 ;  /* 0x00000005ff257c19 */ /* 0x000fe2000801163a */
[----:B------:R1:W-:Y:S01]  /*10a0*/  STL [R1], R6 ;  /* 0x0000000601007387 */ /* 0x0003e20000100800 */
[----:B------:R-:W-:-:S02]  /*10b0*/  LOP3.LUT R43, R43, UR4, RZ, 0x30, !PT ;  /* 0x000000042b2b7c12 */ /* 0x000fc4000f8e30ff */
[----:B------:R-:W-:Y:S01]  /*10c0*/  SHF.R.U32.HI R36, RZ, UR5, R57 ;  /* 0x00000005ff247c19 */ /* 0x000fe20008011639 */
[----:B------:R1:W-:Y:S01]  /*10d0*/  ATOMS.POPC.INC.32 RZ, [R29+URZ] ;  /* 0x000000001dff7f8c */ /* 0x0003e2000d8000ff */
[----:B------:R-:W-:Y:S01]  /*10e0*/  LOP3.LUT R42, R42, UR4, RZ, 0x30, !PT ;  /* 0x000000042a2a7c12 */ /* 0x000fe2000f8e30ff */
[--C-:B------:R-:W-:Y:S01]  /*10f0*/  IMAD R24, R43, 0x4, R15.reuse ;  /* 0x000000042b187824 */ /* 0x100fe200078e020f */
[----:B------:R-:W-:Y:S01]  /*1100*/  SHF.R.U32.HI R35, RZ, UR5, R56 ;  /* 0x00000005ff237c19 */ /* 0x000fe20008011638 */
[----:B------:R1:W-:Y:S01]  /*1110*/  ATOMS.POPC.INC.32 RZ, [R28+URZ] ;  /* 0x000000001cff7f8c */ /* 0x0003e2000d8000ff */
[----:B------:R-:W-:Y:S01]  /*1120*/  LOP3.LUT R41, R41, UR4, RZ, 0x30, !PT ;  /* 0x0000000429297c12 */ /* 0x000fe2000f8e30ff */
[----:B------:R-:W-:Y:S01]  /*1130*/  IMAD R23, R42, 0x4, R15 ;  /* 0x000000042a177824 */ /* 0x000fe200078e020f */
        /* <DEDUP_REMOVED lines=12> */
[----:B------:R-:W-:Y:S01]  /*1200*/  LOP3.LUT R35, R35, UR4, RZ, 0x30, !PT ;  /* 0x0000000423237c12 */ /* 0x000fe2000f8e30ff */
[----:B------:R1:W-:Y:S01]  /*1210*/  ATOMS.POPC.INC.32 RZ, [R7+URZ] ;  /* 0x0000000007ff7f8c */ /* 0x0003e2000d8000ff */
[----:B------:R-:W-:Y:S01]  /*1220*/  LOP3.LUT R34, R34, UR4, RZ, 0x30, !PT ;  /* 0x0000000422227c12 */ /* 0x000fe2000f8e30ff */
[--C-:B------:R-:W-:Y:S01]  /*1230*/  IMAD R19, R36, 0x4, R15.reuse ;  /* 0x0000000424137824 */ /* 0x100fe200078e020f */
[----:B------:R-:W-:Y:S01]  /*1240*/  LOP3.LUT R33, R33, UR4, RZ, 0x30, !PT ;  /* 0x0000000421217c12 */ /* 0x000fe2000f8e30ff */
[----:B------:R1:W-:Y:S01]  /*1250*/  ATOMS.POPC.INC.32 RZ, [R6+URZ] ;  /* 0x0000000006ff7f8c */ /* 0x0003e2000d8000ff */
[----:B------:R-:W-:Y:S01]  /*1260*/  LOP3.LUT R32, R32, UR4, RZ, 0x30, !PT ;  /* 0x0000000420207c12 */ /* 0x000fe2000f8e30ff */
[----:B------:R-:W-:-:S02]  /*1270*/  IMAD R18, R35, 0x4, R15 ;  /* 0x0000000423127824 */ /* 0x000fc400078e020f */
[----:B------:R1:W-:Y:S01]  /*1280*/  ATOMS.POPC.INC.32 RZ, [R24+URZ] ;  /* 0x0000000018ff7f8c */ /* 0x0003e2000d8000ff */
[--C-:B------:R-:W-:Y:S02]  /*1290*/  IMAD R17, R34, 0x4, R15.reuse ;  /* 0x0000000422117824 */ /* 0x100fe400078e020f */
[--C-:B------:R-:W-:Y:S01]  /*12a0*/  IMAD R16, R33, 0x4, R15.reuse ;  /* 0x0000000421107824 */ /* 0x100fe200078e020f */
[----:B------:R1:W-:Y:S01]  /*12b0*/  ATOMS.POPC.INC.32 RZ, [R23+URZ] ;  /* 0x0000000017ff7f8c */ /* 0x0003e2000d8000ff */
[----:B------:R-:W-:-:S03]  /*12c0*/  IMAD R15, R32, 0x4, R15 ;  /* 0x00000004200f7824 */ /* 0x000fc600078e020f */
[----:B------:R1:W-:Y:S04]  /*12d0*/  ATOMS.POPC.INC.32 RZ, [R22+URZ] ;  /* 0x0000000016ff7f8c */ /* 0x0003e8000d8000ff */
[----:B------:R1:W-:Y:S04]  /*12e0*/  ATOMS.POPC.INC.32 RZ, [R21+URZ] ;  /* 0x0000000015ff7f8c */ /* 0x0003e8000d8000ff */
[----:B------:R1:W-:Y:S04]  /*12f0*/  ATOMS.POPC.INC.32 RZ, [R20+URZ] ;  /* 0x0000000014ff7f8c */ /* 0x0003e8000d8000ff */
[----:B------:R1:W-:Y:S04]  /*1300*/  ATOMS.POPC.INC.32 RZ, [R19+URZ] ;  /* 0x0000000013ff7f8c */ /* 0x0003e8000d8000ff */
[----:B------:R1:W-:Y:S04]  /*1310*/  ATOMS.POPC.INC.32 RZ, [R18+URZ] ;  /* 0x0000000012ff7f8c */ /* 0x0003e8000d8000ff */
[----:B------:R1:W-:Y:S04]  /*1320*/  ATOMS.POPC.INC.32 RZ, [R17+URZ] ;  /* 0x0000000011ff7f8c */ /* 0x0003e8000d8000ff */
[----:B------:R1:W-:Y:S04]  /*1330*/  ATOMS.POPC.INC.32 RZ, [R16+URZ] ;  /* 0x0000000010ff7f8c */ /* 0x0003e8000d8000ff */
[----:B------:R1:W-:Y:S01]  /*1340*/  ATOMS.POPC.INC.32 RZ, [R15+URZ] ;  /* 0x000000000fff7f8c */ /* 0x0003e2000d8000ff */
[----:B------:R-:W-:Y:S06]  /*1350*/  BAR.SYNC.DEFER_BLOCKING 0x0 ;  /* 0x0000000000007b1d */ /* 0x000fec0000010000 */
[----:B0-----:R-:W-:Y:S05]  /*1360*/  @P1 BRA `(.L_x_13) ;  /* 0x00000000008c1947 */ /* 0x001fea0003800000 */
[----:B------:R-:W-:Y:S04]  /*1370*/  LDS R13, [R0] ;  /* 0x00000000000d7984 */ /* 0x000fe80000000800 */
[----:B------:R-:W0:Y:S04]  /*1380*/  LDS R14, [R0+0x400] ;  /* 0x00040000000e7984 */ /* 0x000e280000000800 */
[----:B------:R-:W2:Y:S04]  /*1390*/  LDS R52, [R0+0x800] ;  /* 0x0008000000347984 */ /* 0x000ea80000000800 */
[----:B------:R-:W3:Y:S04]  /*13a0*/  LDS R74, [R0+0xc00] ;  /* 0x000c0000004a7984 */ /* 0x000ee80000000800 */
[----:B------:R-:W4:Y:S04]  /*13b0*/  LDS R12, [R0+0x1000] ;  /* 0x00100000000c7984 */ /* 0x000f280000000800 */
[----:B------:R-:W5:Y:S04]  /*13c0*/  LDS R11, [R0+0x1400] ;  /* 0x00140000000b7984 */ /* 0x000f680000000800 */
[----:B------:R-:W5:Y:S04]  /*13d0*/  LDS R4, [R0+0x1800] ;  /* 0x0018000000047984 */ /* 0x000f680000000800 */
[----:B------:R-:W5:Y:S04]  /*13e0*/  LDS R10, [R0+0x1c00] ;  /* 0x001c0000000a7984 */ /* 0x000f680000000800 */
[----:B------:R-:W5:Y:S04]  /*13f0*/  LDS R9, [R0+0x2000] ;  /* 0x0020000000097984 */ /* 0x000f680000000800 */
[----:B------:R-:W5:Y:S04]  /*1400*/  LDS R8, [R0+0x2400] ;  /* 0x0024000000087984 */ /* 0x000f680000000800 */
[----:B-1----:R-:W1:Y:S01]  /*1410*/  LDS R6, [R0+0x2800] ;  /* 0x0028000000067984 */ /* 0x002e620000000800 */
[----:B0-----:R-:W-:-:S03]  /*1420*/  IMAD.IADD R75, R13, 0x1, R14 ;  /* 0x000000010d4b7824 */ /* 0x001fc600078e020e */
[----:B------:R0:W-:Y:S01]  /*1430*/  STS [R0+0x400], R13 ;  /* 0x0004000d00007388 */ /* 0x0001e20000000800 */
[----:B--2---:R-:W-:-:S03]  /*1440*/  IMAD.IADD R7, R75, 0x1, R52 ;  /* 0x000000014b077824 */ /* 0x004fc600078e0234 */
[----:B------:R1:W-:Y:S01]  /*1450*/  STS [R0+0x800], R75 ;  /* 0x0008004b00007388 */ /* 0x0003e20000000800 */
[----:B---3--:R-:W-:-:S03]  /*1460*/  IMAD.IADD R5, R7, 0x1, R74 ;  /* 0x0000000107057824 */ /* 0x008fc600078e024a */
[----:B------:R-:W2:Y:S01]  /*1470*/  LDS R52, [R0+0x2c00] ;  /* 0x002c000000347984 */ /* 0x000ea20000000800 */
[----:B----4-:R-:W-:-:S03]  /*1480*/  IMAD.IADD R12, R5, 0x1, R12 ;  /* 0x00000001050c7824 */ /* 0x010fc600078e020c */
[----:B------:R3:W-:Y:S01]  /*1490*/  STS [R0+0xc00], R7 ;  /* 0x000c000700007388 */ /* 0x0007e20000000800 */
[----:B-----5:R-:W-:-:S03]  /*14a0*/  IMAD.IADD R11, R12, 0x1, R11 ;  /* 0x000000010c0b7824 */ /* 0x020fc600078e020b */
[----:B------:R3:W-:Y:S01]  /*14b0*/  STS [R0+0x1000], R5 ;  /* 0x0010000500007388 */ /* 0x0007e20000000800 */
[----:B------:R-:W-:-:S03]  /*14c0*/  IMAD.IADD R77, R11, 0x1, R4 ;  /* 0x000000010b4d7824 */ /* 0x000fc600078e0204 */
[----:B------:R3:W-:Y:S01]  /*14d0*/  STS [R0+0x1400], R12 ;  /* 0x0014000c00007388 */ /* 0x0007e20000000800 */
[----:B------:R-:W-:-:S03]  /*14e0*/  IMAD.IADD R10, R77, 0x1, R10 ;  /* 0x000000014d0a7824 */ /* 0x000fc600078e020a */
[----:B------:R3:W-:Y:S01]  /*14f0*/  STS [R0+0x1800], R11 ;  /* 0x0018000b00007388 */ /* 0x0007e20000000800 */
[----:B------:R-:W-:-:S03]  /*1500*/  IMAD.IADD R9, R10, 0x1, R9 ;  /* 0x000000010a097824 */ /* 0x000fc600078e0209 */
[----:B------:R3:W-:Y:S01]  /*1510*/  STS [R0+0x1c00], R77 ;  /* 0x001c004d00007388 */ /* 0x0007e20000000800 */
[----:B0-----:R-:W-:-:S03]  /*1520*/  IMAD.IADD R13, R9, 0x1, R8 ;  /* 0x00000001090d7824 */ /* 0x001fc600078e0208 */
[----:B------:R3:W-:Y:S01]  /*1530*/  STS [R0+0x2000], R10 ;  /* 0x0020000a00007388 */ /* 0x0007e20000000800 */
[----:B-1----:R-:W-:-:S03]  /*1540*/  IMAD.IADD R75, R13, 0x1, R6 ;  /* 0x000000010d4b7824 */ /* 0x002fc600078e0206 */
[----:B------:R3:W-:Y:S04]  /*1550*/  STS [R0+0x2400], R9 ;  /* 0x0024000900007388 */ /* 0x0007e80000000800 */
[----:B------:R3:W-:Y:S04]  /*1560*/  STS [R0+0x2800], R13 ;  /* 0x0028000d00007388 */ /* 0x0007e80000000800 */
[----:B------:R3:W-:Y:S04]  /*1570*/  STS [R0], RZ ;  /* 0x000000ff00007388 */ /* 0x0007e80000000800 */
[----:B------:R3:W-:Y:S01]  /*1580*/  STS [R0+0x2c00], R75 ;  /* 0x002c004b00007388 */ /* 0x0007e20000000800 */
[----:B--2---:R-:W-:-:S07]  /*1590*/  IMAD.IADD R52, R75, 0x1, R52 ;  /* 0x000000014b347824 */ /* 0x004fce00078e0234 */
.L_x_13:
[----:B------:R-:W-:Y:S05]  /*15a0*/  BSYNC.RECONVERGENT B0 ;  /* 0x0000000000007941 */ /* 0x000fea0003800200 */
.L_x_12:
[----:B------:R-:W-:Y:S01]  /*15b0*/  ISETP.NE.AND P0, PT, R52, 0x1c80, PT ;  /* 0x00001c803400780c */ /* 0x000fe20003f05270 */
[----:B---3--:R-:W-:-:S03]  /*15c0*/  @!P1 IMAD R5, R72, 0x100, R39 ;  /* 0x0000010048059824 */ /* 0x008fc600078e0227 */
[----:B------:R-:W-:Y:S01]  /*15d0*/  ISETP.LT.U32.AND P0, PT, R39, 0x100, !P0 ;  /* 0x000001002700780c */ /* 0x000fe20004701070 */
[----:B------:R-:W-:Y:S01]  /*15e0*/  @!P1 IMAD.WIDE R2, R5, 0x4, R2 ;  /* 0x0000000405029825 */ /* 0x000fe200078e0202 */
[----:B------:R-:W-:-:S05]  /*15f0*/  @!P1 LOP3.LUT R5, R52, 0x40000000, RZ, 0xfc, !PT ;  /* 0x4000000034059812 */ /* 0x000fca00078efcff */
[----:B------:R0:W-:Y:S06]  /*1600*/  @!P1 STG.E.STRONG.SYS desc[UR6][R2.64], R5 ;  /* 0x0000000502009986 */ /* 0x0001ec000c115906 */
[----:B------:R-:W-:Y:S06]  /*1610*/  BAR.RED.OR.DEFER_BLOCKING 0x0, P0 ;  /* 0x0000000000007b1d */ /* 0x000fec0000014800 */
[----:B------:R-:W2:Y:S02]  /*1620*/  B2R.RESULT RZ, P0 ;  /* 0x0000000000ff731c */ /* 0x000ea40000004000 */
[----:B0-2---:R-:W-:Y:S05]  /*1630*/  @!P0 BRA `(.L_x_14) ;  /* 0x0000000800ac8947 */ /* 0x005fea0003800000 */
[----:B------:R-:W-:Y:S01]  /*1640*/  BSSY B1, `(.L_x_15) ;  /* 0x0000033000017945 */ /* 0x000fe20003800000 */
[----:B-1----:R-:W-:-:S03]  /*1650*/  IMAD R7, R39, 0x8, R73 ;  /* 0x0000000827077824 */ /* 0x002fc600078e0249 */
[----:B------:R-:W-:Y:S05]  /*1660*/  @P1 BRA `(.L_x_16) ;  /* 0x0000000000c01947 */ /* 0x000fea0003800000 */
[----:B------:R-:W0:Y:S02]  /*1670*/  LDCU.64 UR8, c[0x0][0x398] ;  /* 0x00007300ff0877ac */ /* 0x000e240008000a00 */
[----:B0-----:R-:W-:-:S04]  /*1680*/  LEA R4, P0, R39, UR8, 0x3 ;  /* 0x0000000827047c11 */ /* 0x001fc8000f8018ff */
[----:B------:R-:W-:-:S05]  /*1690*/  LEA.HI.X R5, R39, UR9, RZ, 0x3, P0 ;  /* 0x0000000927057c11 */ /* 0x000fca00080f1cff */
[----:B------:R-:W2:Y:S01]  /*16a0*/  LDG.E.64 R2, desc[UR6][R4.64] ;  /* 0x0000000604027981 */ /* 0x000ea2000c1e1b00 */
[----:B------:R-:W-:-:S04]  /*16b0*/  ISETP.GT.U32.AND P0, PT, R39, R51, PT ;  /* 0x000000332700720c */ /* 0x000fc80003f04070 */
[----:B------:R-:W-:-:S04]  /*16c0*/  SEL R9, RZ, 0x1c80, !P0 ;  /* 0x00001c80ff097807 */ /* 0x000fc80004000000 */
[----:B--2---:R-:W-:Y:S01]  /*16d0*/  IADD3 R2, P0, PT, R2, -R9, RZ ;  /* 0x8000000902027210 */ /* 0x004fe20007f1e0ff */
[----:B------:R-:W-:-:S03]  /*16e0*/  IMAD.MOV.U32 R9, RZ, RZ, R52 ;  /* 0x000000ffff097224 */ /* 0x000fc600078e0034 */
[----:B------:R-:W-:Y:S02]  /*16f0*/  IADD3.X R3, PT, PT, R3, -0x1, RZ, P0, !PT ;  /* 0xffffffff03037810 */ /* 0x000fe400007fe4ff */
[----:B------:R-:W-:-:S03]  /*1700*/  ISETP.GE.AND P0, PT, R72, 0x1, PT ;  /* 0x000000014800780c */ /* 0x000fc60003f06270 */
[----:B------:R0:W-:Y:S10]  /*1710*/  STS.64 [R7+0x7200], R2 ;  /* 0x0072000207007388 */ /* 0x0001f40000000a00 */
[----:B------:R-:W-:Y:S05]  /*1720*/  @!P0 BRA `(.L_x_17) ;  /* 0x00000000006c8947 */ /* 0x000fea0003800000 */
[----:B------:R-:W-:Y:S01]  /*1730*/  BSSY B0, `(.L_x_18) ;  /* 0x0000019000007945 */ /* 0x000fe20003800000 */
[----:B------:R-:W-:Y:S02]  /*1740*/  IMAD.MOV.U32 R0, RZ, RZ, -0x1 ;  /* 0xffffffffff007424 */ /* 0x000fe400078e00ff */
[----:B------:R-:W-:Y:S02]  /*1750*/  IMAD.MOV.U32 R4, RZ, RZ, R72 ;  /* 0x000000ffff047224 */ /* 0x000fe400078e0048 */
[----:B------:R-:W-:-:S07]  /*1760*/  IMAD.MOV.U32 R9, RZ, RZ, R52 ;  /* 0x000000ffff097224 */ /* 0x000fce00078e0034 */
.L_x_22:
[----:B0-----:R-:W0:Y:S01]  /*1770*/  LDC.64 R2, c[0x0][0x380] ;  /* 0x0000e000ff027b82 */ /* 0x001e220000000a00 */
[----:B------:R-:W-:Y:S01]  /*1780*/  VIADD R11, R4, 0xffffffff ;  /* 0xffffffff040b7836 */ /* 0x000fe20000000000 */
[----:B------:R-:W-:Y:S03]  /*1790*/  BSSY B2, `(.L_x_19) ;  /* 0x0000008000027945 */ /* 0x000fe60003800000 */
[----:B------:R-:W-:-:S04]  /*17a0*/  IMAD R5, R11, 0x100, R39 ;  /* 0x000001000b057824 */ /* 0x000fc800078e0227 */
[----:B0-----:R-:W-:-:S07]  /*17b0*/  IMAD.WIDE R2, R5, 0x4, R2 ;  /* 0x0000000405027825 */ /* 0x001fce00078e0202 */
.L_x_20:
[----:B------:R-:W-:Y:S05]  /*17c0*/  YIELD ;  /* 0x0000000000007946 */ /* 0x000fea0003800000 */
[----:B------:R0:W-:Y:S06]  /*17d0*/  MEMBAR.SC.CTA ;  /* 0x0000000000007992 */ /* 0x0001ec0000000000 */
[----:B0-----:R-:W2:Y:S02]  /*17e0*/  LDG.E.STRONG.SYS R5, desc[UR6][R2.64] ;  /* 0x0000000602057981 */ /* 0x001ea4000c1f5900 */
[----:B--2---:R-:W-:-:S13]  /*17f0*/  ISETP.NE.AND P0, PT, R5, RZ, PT ;  /* 0x000000ff0500720c */ /* 0x004fda0003f05270 */
[----:B------:R-:W-:Y:S05]  /*1800*/  @!P0 BRA `(.L_x_20) ;  /* 0xfffffffc00ec8947 */ /* 0x000fea000383ffff */
[----:B------:R-:W-:Y:S05]  /*1810*/  BSYNC B2 ;  /* 0x0000000000027941 */ /* 0x000fea0003800000 */
.L_x_19:
[----:B------:R-:W-:Y:S01]  /*1820*/  BSSY.RECONVERGENT B2, `(.L_x_21) ;  /* 0x0000006000027945 */ /* 0x000fe20003800200 */
[C---:B------:R-:W-:Y:S02]  /*1830*/  ISETP.GT.AND P0, PT, R5.reuse, -0x1, PT ;  /* 0xffffffff0500780c */ /* 0x040fe40003f04270 */
[----:B------:R-:W-:Y:S01]  /*1840*/  LOP3.LUT R2, R5, 0x3fffffff, RZ, 0xc0, !PT ;  /* 0x3fffffff05027812 */ /* 0x000fe200078ec0ff */
[----:B------:R-:W-:Y:S05]  /*1850*/  WARPSYNC.EXCLUSIVE R0 ;  /* 0x0000000000007348 */ /* 0x000fea0003a00000 */
[----:B------:R-:W-:-:S05]  /*1860*/  IMAD.IADD R9, R2, 0x1, R9 ;  /* 0x0000000102097824 */ /* 0x000fca00078e0209 */
[----:B------:R-:W-:-:S07]  /*1870*/  VOTE.ANY R0, PT, P0 ;  /* 0x0000000000007806 */ /* 0x000fce00000e0100 */
[----:B------:R-:W-:Y:S05]  /*1880*/  BSYNC.RECONVERGENT B2 ;  /* 0x0000000000027941 */ /* 0x000fea0003800200 */
.L_x_21:
[----:B------:R-:W-:Y:S01]  /*1890*/  ISETP.GT.U32.AND P1, PT, R4, 0x1, PT ;  /* 0x000000010400780c */ /* 0x000fe20003f24070 */
[----:B------:R-:W-:-:S12]  /*18a0*/  IMAD.MOV.U32 R4, RZ, RZ, R11 ;  /* 0x000000ffff047224 */ /* 0x000fd800078e000b */
[----:B------:R-:W-:Y:S05]  /*18b0*/  @P0 BRA P1, `(.L_x_22) ;  /* 0xfffffffc00ac0947 */ /* 0x000fea000083ffff */
[----:B------:R-:W-:Y:S05]  /*18c0*/  BSYNC B0 ;  /* 0x0000000000007941 */ /* 0x000fea0003800000 */
.L_x_18:
[----:B------:R1:W2:Y:S02]  /*18d0*/  LDS.64 R2, [R7+0x7200] ;  /* 0x0072000007027984 */ /* 0x0002a40000000a00 */
.L_x_17:
[----:B------:R-:W3:Y:S01]  /*18e0*/  LDC.64 R4, c[0x0][0x380] ;  /* 0x0000e000ff047b82 */ /* 0x000ee20000000a00 */
[C---:B------:R-:W-:Y:S01]  /*18f0*/  IMAD.IADD R11, R9.reuse, 0x1, -R52 ;  /* 0x00000001090b7824 */ /* 0x040fe200078e0a34 */
[----:B------:R-:W-:Y:S01]  /*1900*/  LOP3.LUT R9, R9, 0x80000000, RZ, 0xfc, !PT ;  /* 0x8000000009097812 */ /* 0x000fe200078efcff */
[----:B------:R-:W-:-:S03]  /*1910*/  IMAD R13, R72, 0x100, R39 ;  /* 0x00000100480d7824 */ /* 0x000fc600078e0227 */
[----:B0-2---:R-:W-:-:S04]  /*1920*/  IADD3 R2, P0, PT, R11, R2, RZ ;  /* 0x000000020b027210 */ /* 0x005fc80007f1e0ff */
[----:B------:R-:W-:-:S05]  /*1930*/  LEA.HI.X.SX32 R3, R11, R3, 0x1, P0 ;  /* 0x000000030b037211 */ /* 0x000fca00000f0eff */
[----:B------:R0:W-:Y:S01]  /*1940*/  STS.64 [R7+0x7200], R2 ;  /* 0x0072000207007388 */ /* 0x0001e20000000a00 */
[----:B---3--:R-:W-:-:S05]  /*1950*/  IMAD.WIDE R4, R13, 0x4, R4 ;  /* 0x000000040d047825 */ /* 0x008fca00078e0204 */
[----:B------:R0:W-:Y:S02]  /*1960*/  STG.E.STRONG.SYS desc[UR6][R4.64], R9 ;  /* 0x0000000904007986 */ /* 0x0001e4000c115906 */
.L_x_16:
[----:B------:R-:W-:Y:S05]  /*1970*/  BSYNC B1 ;  /* 0x0000000000017941 */ /* 0x000fea0003800000 */
.L_x_15:
[----:B0-----:R-:W0:Y:S01]  /*1980*/  LDC.64 R4, c[0x0][0x390] ;  /* 0x0000e400ff047b82 */ /* 0x001e220000000a00 */
[----:B------:R-:W-:Y:S02]  /*1990*/  IMAD.MOV.U32 R3, RZ, RZ, 0x1c80 ;  /* 0x00001c80ff037424 */ /* 0x000fe400078e00ff */
[----:B------:R-:W-:Y:S02]  /*19a0*/  IMAD R73, R51, 0x8, R73 ;  /* 0x0000000833497824 */ /* 0x000fe400078e0249 */
[----:B------:R-:W-:-:S03]  /*19b0*/  IMAD R0, R72, R3, 0x1c80 ;  /* 0x00001c8048007424 */ /* 0x000fc600078e0203 */
[----:B------:R-:W2:Y:S01]  /*19c0*/  LDC R11, c[0x0][0x3c0] ;  /* 0x0000f000ff0b7b82 */ /* 0x000ea20000000800 */
[----:B0-----:R-:W-:Y:S02]  /*19d0*/  ISETP.EQ.U32.AND P1, PT, R4, RZ, PT ;  /* 0x000000ff0400720c */ /* 0x001fe40003f22070 */
[----:B--2---:R-:W-:-:S04]  /*19e0*/  ISETP.GE.AND P0, PT, R0, R11, PT ;  /* 0x0000000b0000720c */ /* 0x004fc80003f06270 */
[----:B------:R-:W-:-:S04]  /*19f0*/  ISETP.EQ.OR.EX P0, PT, R5, RZ, !P0, P1 ;  /* 0x000000ff0500720c */ /* 0x000fc80004702710 */
[----:B------:R-:W-:-:S13]  /*1a00*/  ISETP.GT.U32.OR P0, PT, R39, 0xff, P0 ;  /* 0x000000ff2700780c */ /* 0x000fda0000704470 */
[----:B------:R-:W-:Y:S05]  /*1a10*/  @P0 BRA `(.L_x_23) ;  /* 0x0000000000240947 */ /* 0x000fea0003800000 */
[----:B------:R-:W0:Y:S01]  /*1a20*/  LDS.64 R2, [R7+0x7200] ;  /* 0x0072000007027984 */ /* 0x000e220000000a00 */
[C---:B------:R-:W-:Y:S02]  /*1a30*/  ISETP.GT.U32.AND P0, PT, R39.reuse, R51, PT ;  /* 0x000000332700720c */ /* 0x040fe40003f04070 */
[C---:B------:R-:W-:Y:S02]  /*1a40*/  LEA R4, P2, R39.reuse, R4, 0x3 ;  /* 0x0000000427047211 */ /* 0x040fe400078418ff */
[----:B------:R-:W-:Y:S02]  /*1a50*/  SEL R13, RZ, 0x1c80, !P0 ;  /* 0x00001c80ff0d7807 */ /* 0x000fe40004000000 */
[--C-:B------:R-:W-:Y:S02]  /*1a60*/  SHF.R.S32.HI R9, RZ, 0x1f, R52.reuse ;  /* 0x0000001fff097819 */ /* 0x100fe40000011434 */
[----:B------:R-:W-:Y:S02]  /*1a70*/  LEA.HI.X R5, R39, R5, RZ, 0x3, P2 ;  /* 0x0000000527057211 */ /* 0x000fe400010f1cff */
[----:B0-----:R-:W-:-:S04]  /*1a80*/  IADD3 R2, P0, P1, R2, R13, R52 ;  /* 0x0000000d02027210 */ /* 0x001fc8000791e034 */
[----:B------:R-:W-:-:S05]  /*1a90*/  IADD3.X R3, PT, PT, R3, RZ, R9, P0, P1 ;  /* 0x000000ff03037210 */ /* 0x000fca00007e2409 */
[----:B------:R0:W-:Y:S04]  /*1aa0*/  STG.E.64 desc[UR6][R4.64], R2 ;  /* 0x0000000204007986 */ /* 0x0001e8000c101b06 */
.L_x_23:
[----:B------:R-:W-:Y:S05]  /*1ab0*/  WARPSYNC.ALL ;  /* 0x0000000000007948 */ /* 0x000fea0003800000 */
[----:B------:R-:W-:Y:S01]  /*1ac0*/  BAR.SYNC.DEFER_BLOCKING 0x0 ;  /* 0x0000000000007b1d */ /* 0x000fe20000010000 */
[----:B------:R-:W-:-:S05]  /*1ad0*/  ISETP.GT.AND P0, PT, R0, R11, PT ;  /* 0x0000000b0000720c */ /* 0x000fca0003f04270 */
[----:B0-----:R0:W2:Y:S08]  /*1ae0*/  LDS.64 R2, [R73+0x7200] ;  /* 0x0072000049027984 */ /* 0x0010b00000000a00 */
[----:B0-----:R-:W-:Y:S05]  /*1af0*/  @P0 BRA `(.L_x_24) ;  /* 0x0000000000700947 */ /* 0x001fea0003800000 */
[----:B------:R-:W0:Y:S01]  /*1b00*/  LDCU.64 UR8, c[0x0][0x3a0] ;  /* 0x00007400ff0877ac */ /* 0x000e220008000a00 */
[C---:B------:R-:W-:Y:S02]  /*1b10*/  LOP3.LUT R5, R39.reuse, 0x3e0, RZ, 0xc0, !PT ;  /* 0x000003e027057812 */ /* 0x040fe400078ec0ff */
[----:B------:R-:W-:-:S05]  /*1b20*/  LOP3.LUT R38, R39, 0x1f, RZ, 0xc0, !PT ;  /* 0x0000001f27267812 */ /* 0x000fca00078ec0ff */
[----:B------:R-:W-:-:S05]  /*1b30*/  IMAD R5, R5, 0x13, R38 ;  /* 0x0000001305057824 */ /* 0x000fca00078e0226 */
[----:B--2---:R-:W-:-:S05]  /*1b40*/  IADD3 R0, P0, PT, R5, R2, RZ ;  /* 0x0000000205007210 */ /* 0x004fca0007f1e0ff */
[----:B------:R-:W-:Y:S01]  /*1b50*/  IMAD.X R3, RZ, RZ, R3, P0 ;  /* 0x000000ffff037224 */ /* 0x000fe200000e0603 */
[----:B0-----:R-:W-:-:S04]  /*1b60*/  LEA R2, P0, R0, UR8, 0x2 ;  /* 0x0000000800027c11 */ /* 0x001fc8000f8010ff */
[----:B------:R-:W-:-:S05]  /*1b70*/  LEA.HI.X R3, R0, UR9, R3, 0x2, P0 ;  /* 0x0000000900037c11 */ /* 0x000fca00080f1403 */
[----:B------:R-:W-:Y:S04]  /*1b80*/  STG.E desc[UR6][R2.64], R71 ;  /* 0x0000004702007986 */ /* 0x000fe8000c101906 */
        /* <DEDUP_REMOVED lines=17> */
[----:B------:R-:W-:Y:S01]  /*1ca0*/  STG.E desc[UR6][R2.64+0x900], R53 ;  /* 0x0009003502007986 */ /* 0x000fe2000c101906 */
[----:B------:R-:W-:Y:S05]  /*1cb0*/  EXIT ;  /* 0x000000000000794d */ /* 0x000fea0003800000 */
.L_x_24:
[----:B------:R-:W0:Y:S01]  /*1cc0*/  LDCU.64 UR8, c[0x0][0x3a0] ;  /* 0x00007400ff0877ac */ /* 0x000e220008000a00 */
[C---:B------:R-:W-:Y:S01]  /*1cd0*/  LOP3.LUT R5, R39.reuse, 0x3e0, RZ, 0xc0, !PT ;  /* 0x000003e027057812 */ /* 0x040fe200078ec0ff */
[----:B------:R-:W-:Y:S01]  /*1ce0*/  IMAD R72, R72, -0x1c80, R11 ;  /* 0xffffe38048487824 */ /* 0x000fe200078e020b */
[----:B------:R-:W-:-:S05]  /*1cf0*/  LOP3.LUT R38, R39, 0x1f, RZ, 0xc0, !PT ;  /* 0x0000001f27267812 */ /* 0x000fca00078ec0ff */
[----:B------:R-:W-:-:S04]  /*1d00*/  IMAD R5, R5, 0x13, R38 ;  /* 0x0000001305057824 */ /* 0x000fc800078e0226 */
[C---:B-1----:R-:W-:Y:S01]  /*1d10*/  VIADD R7, R5.reuse, 0x20 ;  /* 0x0000002005077836 */ /* 0x042fe20000000000 */
[C---:B--2---:R-:W-:Y:S01]  /*1d20*/  IADD3 R0, P0, PT, R5.reuse, R2, RZ ;  /* 0x0000000205007210 */ /* 0x044fe20007f1e0ff */
[C---:B------:R-:W-:Y:S01]  /*1d30*/  VIADD R9, R5.reuse, 0x40 ;  /* 0x0000004005097836 */ /* 0x040fe20000000000 */
[CC--:B------:R-:W-:Y:S01]  /*1d40*/  ISETP.GE.AND P1, PT, R5.reuse, R72.reuse, PT ;  /* 0x000000480500720c */ /* 0x0c0fe20003f26270 */
[----:B------:R-:W-:Y:S01]  /*1d50*/  VIADD R11, R5, 0x60 ;  /* 0x00000060050b7836 */ /* 0x000fe20000000000 */
[-C--:B------:R-:W-:Y:S01]  /*1d60*/  ISETP.GE.AND P2, PT, R7, R72.reuse, PT ;  /* 0x000000480700720c */ /* 0x080fe20003f46270 */
[----:B------:R-:W-:Y:S01]  /*1d70*/  IMAD.X R3, RZ, RZ, R3, P0 ;  /* 0x000000ffff037224 */ /* 0x000fe200000e0603 */
[C---:B0-----:R-:W-:Y:S01]  /*1d80*/  LEA R2, P0, R0.reuse, UR8, 0x2 ;  /* 0x0000000800027c11 */ /* 0x041fe2000f8010ff */
[----:B------:R-:W-:Y:S01]  /*1d90*/  VIADD R7, R5, 0x80 ;  /* 0x0000008005077836 */ /* 0x000fe20000000000 */
[----:B------:R-:W-:Y:S01]  /*1da0*/  ISETP.GE.AND P3, PT, R9, R72, PT ;  /* 0x000000480900720c */ /* 0x000fe20003f66270 */
[----:B------:R-:W-:Y:S01]  /*1db0*/  VIADD R9, R5, 0xa0 ;  /* 0x000000a005097836 */ /* 0x000fe20000000000 */
[----:B------:R-:W-:-:S02]  /*1dc0*/  LEA.HI.X R3, R0, UR9, R3, 0x2, P0 ;  /* 0x0000000900037c11 */ /* 0x000fc400080f1403 */
[-C--:B------:R-:W-:Y:S01]  /*1dd0*/  ISETP.GE.AND P5, PT, R7, R72.reuse, PT ;  /* 0x000000480700720c */ /* 0x080fe20003fa6270 */
[----:B------:R-:W-:Y:S01]  /*1de0*/  VIADD R7, R5, 0xe0 ;  /* 0x000000e005077836 */ /* 0x000fe20000000000 */
[-C--:B------:R-:W-:Y:S01]  /*1df0*/  ISETP.GE.AND P4, PT, R11, R72.reuse, PT ;  /* 0x000000480b00720c */ /* 0x080fe20003f86270 */
[----:B------:R-:W-:Y:S01]  /*1e00*/  VIADD R11, R5, 0xc0 ;  /* 0x000000c0050b7836 */ /* 0x000fe20000000000 */
[----:B------:R0:W-:Y:S01]  /*1e10*/  @!P1 STG.E desc[UR6][R2.64], R71 ;  /* 0x0000004702009986 */ /* 0x0001e2000c101906 */
[-C--:B------:R-:W-:Y:S01]  /*1e20*/  ISETP.GE.AND P6, PT, R9, R72.reuse, PT ;  /* 0x000000480900720c */ /* 0x080fe20003fc6270 */
[----:B------:R-:W-:Y:S01]  /*1e30*/  VIADD R9, R5, 0x100 ;  /* 0x0000010005097836 */ /* 0x000fe20000000000 */
[-C--:B------:R-:W-:Y:S01]  /*1e40*/  ISETP.GE.AND P1, PT, R7, R72.reuse, PT ;  /* 0x000000480700720c */ /* 0x080fe20003f26270 */
[----:B------:R-:W-:Y:S01]  /*1e50*/  VIADD R7, R5, 0x120 ;  /* 0x0000012005077836 */ /* 0x000fe20000000000 */
[-C--:B------:R-:W-:Y:S01]  /*1e60*/  ISETP.GE.AND P0, PT, R11, R72.reuse, PT ;  /* 0x000000480b00720c */ /* 0x080fe20003f06270 */
[----:B------:R0:W-:Y:S01]  /*1e70*/  @!P2 STG.E desc[UR6][R2.64+0x80], R70 ;  /* 0x000080460200a986 */ /* 0x0001e2000c101906 */
[----:B------:R-:W-:Y:S01]  /*1e80*/  ISETP.GE.AND P2, PT, R9, R72, PT ;  /* 0x000000480900720c */ /* 0x000fe20003f46270 */
[----:B------:R-:W-:-:S02]  /*1e90*/  VIADD R9, R5, 0x140 ;  /* 0x0000014005097836 */ /* 0x000fc40000000000 */
[----:B------:R0:W-:Y:S01]  /*1ea0*/  @!P3 STG.E desc[UR6][R2.64+0x100], R69 ;  /* 0x000100450200b986 */ /* 0x0001e2000c101906 */
[-C--:B------:R-:W-:Y:S01]  /*1eb0*/  ISETP.GE.AND P3, PT, R7, R72.reuse, PT ;  /* 0x000000480700720c */ /* 0x080fe20003f66270 */
[----:B------:R-:W-:Y:S02]  /*1ec0*/  VIADD R7, R5, 0x160 ;  /* 0x0000016005077836 */ /* 0x000fe40000000000 */
[----:B------:R0:W-:Y:S01]  /*1ed0*/  @!P4 STG.E desc[UR6][R2.64+0x180], R68 ;  /* 0x000180440200c986 */ /* 0x0001e2000c101906 */
[-C--:B------:R-:W-:Y:S01]  /*1ee0*/  ISETP.GE.AND P4, PT, R9, R72.reuse, PT ;  /* 0x000000480900720c */ /* 0x080fe20003f86270 */
[----:B------:R-:W-:Y:S02]  /*1ef0*/  VIADD R9, R5, 0x180 ;  /* 0x0000018005097836 */ /* 0x000fe40000000000 */
        /* <DEDUP_REMOVED lines=14> */
[C---:B------:R-:W-:Y:S02]  /*1fe0*/  VIADD R7, R5.reuse, 0x220 ;  /* 0x0000022005077836 */ /* 0x040fe40000000000 */
[----:B------:R-:W-:Y:S01]  /*1ff0*/  VIADD R5, R5, 0x240 ;  /* 0x0000024005057836 */ /* 0x000fe20000000000 */
[----:B------:R0:W-:Y:S01]  /*2000*/  @!P3 STG.E desc[UR6][R2.64+0x480], R62 ;  /* 0x0004803e0200b986 */ /* 0x0001e2000c101906 */
[----:B------:R-:W-:-:S03]  /*2010*/  ISETP.GE.AND P3, PT, R9, R72, PT ;  /* 0x000000480900720c */ /* 0x000fc60003f66270 */
[----:B------:R0:W-:Y:S01]  /*2020*/  @!P4 STG.E desc[UR6][R2.64+0x500], R61 ;  /* 0x0005003d0200c986 */ /* 0x0001e2000c101906 */
[----:B------:R-:W-:-:S03]  /*2030*/  ISETP.GE.AND P4, PT, R7, R72, PT ;  /* 0x000000480700720c */ /* 0x000fc60003f86270 */
[----:B------:R0:W-:Y:S01]  /*2040*/  @!P5 STG.E desc[UR6][R2.64+0x580], R60 ;  /* 0x0005803c0200d986 */ /* 0x0001e2000c101906 */
[----:B------:R-:W-:-:S03]  /*2050*/  ISETP.GE.AND P5, PT, R5, R72, PT ;  /* 0x000000480500720c */ /* 0x000fc60003fa6270 */
[----:B------:R0:W-:Y:S04]  /*2060*/  @!P6 STG.E desc[UR6][R2.64+0x600], R59 ;  /* 0x0006003b0200e986 */ /* 0x0001e8000c101906 */
[----:B------:R0:W-:Y:S04]  /*2070*/  @!P0 STG.E desc[UR6][R2.64+0x680], R58 ;  /* 0x0006803a02008986 */ /* 0x0001e8000c101906 */
[----:B------:R0:W-:Y:S04]  /*2080*/  @!P1 STG.E desc[UR6][R2.64+0x700], R57 ;  /* 0x0007003902009986 */ /* 0x0001e8000c101906 */
[----:B------:R0:W-:Y:S04]  /*2090*/  @!P2 STG.E desc[UR6][R2.64+0x780], R56 ;  /* 0x000780380200a986 */ /* 0x0001e8000c101906 */
[----:B------:R0:W-:Y:S04]  /*20a0*/  @!P3 STG.E desc[UR6][R2.64+0x800], R55 ;  /* 0x000800370200b986 */ /* 0x0001e8000c101906 */
[----:B------:R0:W-:Y:S01]  /*20b0*/  @!P4 STG.E desc[UR6][R2.64+0x880], R54 ;  /* 0x000880360200c986 */ /* 0x0001e2000c101906 */
[----:B------:R-:W-:Y:S05]  /*20c0*/  @P5 EXIT ;  /* 0x000000000000594d */ /* 0x000fea0003800000 */
[----:B------:R-:W-:Y:S01]  /*20d0*/  STG.E desc[UR6][R2.64+0x900], R53 ;  /* 0x0009003502007986 */ /* 0x000fe2000c101906 */
[----:B------:R-:W-:Y:S05]  /*20e0*/  EXIT ;  /* 0x000000000000794d */ /* 0x000fea0003800000 */
.L_x_14:
[----:B------:R-:W-:Y:S01]  /*20f0*/  IMAD.MOV.U32 R38, RZ, RZ, RZ ;  /* 0x000000ffff267224 */ /* 0x000fe200078e00ff */
[C---:B------:R-:W-:Y:S01]  /*2100*/  ISETP.GT.U32.AND P0, PT, R39.reuse, 0x1f, PT ;  /* 0x0000001f2700780c */ /* 0x040fe20003f04070 */
[----:B------:R-:W-:Y:S05]  /*2110*/  WARPSYNC.ALL ;  /* 0x0000000000007948 */ /* 0x000fea0003800000 */
[----:B------:R-:W-:-:S04]  /*2120*/  IMAD.HI.U32 R0, R39, 0x15555556, R38 ;  /* 0x1555555627007827 */ /* 0x000fc800078e0026 */
[----:B------:R-:W-:-:S05]  /*2130*/  IMAD R3, R0, 0x4, R73 ;  /* 0x0000000400037824 */ /* 0x000fca00078e0249 */
[----:B------:R0:W-:Y:S01]  /*2140*/  STS [R3+0x3410], R52 ;  /* 0x0034103403007388 */ /* 0x0001e20000000800 */
[----:B------:R-:W-:Y:S06]  /*2150*/  BAR.SYNC.DEFER_BLOCKING 0x0 ;  /* 0x0000000000007b1d */ /* 0x000fec0000010000 */
[----:B------:R-:W-:Y:S05]  /*2160*/  @P0 BRA `(.L_x_25) ;  /* 0x0000000000e40947 */ /* 0x000fea0003800000 */
[C-C-:B------:R-:W-:Y:S01]  /*2170*/  IMAD R0, R39.reuse, 0x34, R73.reuse ;  /* 0x0000003427007824 */ /* 0x140fe200078e0249 */
[----:B------:R-:W-:Y:S01]  /*2180*/  UMOV UR5, 0xffffffff ;  /* 0xffffffff00057882 */ /* 0x000fe20000000000 */
[C-C-:B------:R-:W-:Y:S02]  /*2190*/  IMAD R4, R39.reuse, 0x34, R73.reuse ;  /* 0x0000003427047824 */ /* 0x140fe400078e0249 */
[----:B0-----:R-:W-:Y:S01]  /*21a0*/  IMAD R3, R39, 0x34, R73 ;  /* 0x0000003427037824 */ /* 0x001fe200078e0249 */
[----:B------:R-:W-:Y:S04]  /*21b0*/  LDS R14, [R0+0x3410] ;  /* 0x00341000000e7984 */ /* 0x000fe80000000800 */
[----:B------:R-:W-:Y:S04]  /*21c0*/  LDS R13, [R0+0x3414] ;  /* 0x00341400000d7984 */ /* 0x000fe80000000800 */
[----:B------:R-:W0:Y:S04]  /*21d0*/  LDS R12, [R0+0x3418] ;  /* 0x00341800000c7984 */ /* 0x000e280000000800 */
[----:B------:R-:W-:Y:S04]  /*21e0*/  LDS R11, [R0+0x341c] ;  /* 0x00341c00000b7984 */ /* 0x000fe80000000800 */
[----:B------:R-:W2:Y:S04]  /*21f0*/  LDS R10, [R0+0x3420] ;  /* 0x00342000000a7984 */ /* 0x000ea80000000800 */
[----:B------:R-:W-:Y:S04]  /*2200*/  LDS R9, [R0+0x3424] ;  /* 0x0034240000097984 */ /* 0x000fe80000000800 */
[----:B------:R-:W3:Y:S04]  /*2210*/  LDS R8, [R0+0x3428] ;  /* 0x0034280000087984 */ /* 0x000ee80000000800 */
[----:B-1----:R-:W-:Y:S04]  /*2220*/  LDS R7, [R0+0x342c] ;  /* 0x00342c0000077984 */ /* 0x002fe80000000800 */
[----:B------:R-:W1:Y:S04]  /*2230*/  LDS R6, [R0+0x3430] ;  /* 0x0034300000067984 */ /* 0x000e680000000800 */
[----:B------:R-:W-:Y:S04]  /*2240*/  LDS R5, [R0+0x3434] ;  /* 0x0034340000057984 */ /* 0x000fe80000000800 */
[----:B------:R-:W4:Y:S04]  /*2250*/  LDS R4, [R4+0x3438] ;  /* 0x0034380004047984 */ /* 0x000f280000000800 */
[----:B------:R-:W5:Y:S01]  /*2260*/  LDS R2, [R3+0x343c] ;  /* 0x00343c0003027984 */ /* 0x000f620000000800 */
[----:B0-----:R-:W-:-:S04]  /*2270*/  IADD3 R74, PT, PT, R12, R13, R14 ;  /* 0x0000000d0c4a7210 */ /* 0x001fc80007ffe00e */
[----:B--2---:R-:W-:-:S04]  /*2280*/  IADD3 R74, PT, PT, R10, R74, R11 ;  /* 0x0000004a0a4a7210 */ /* 0x004fc80007ffe00b */
[----:B---3--:R-:W-:-:S04]  /*2290*/  IADD3 R74, PT, PT, R8, R74, R9 ;  /* 0x0000004a084a7210 */ /* 0x008fc80007ffe009 */
[----:B-1----:R-:W-:-:S04]  /*22a0*/  IADD3 R74, PT, PT, R6, R74, R7 ;  /* 0x0000004a064a7210 */ /* 0x002fc80007ffe007 */
[----:B----4-:R-:W-:-:S05]  /*22b0*/  IADD3 R75, PT, PT, R4, R74, R5 ;  /* 0x0000004a044b7210 */ /* 0x010fca0007ffe005 */
[----:B-----5:R-:W-:Y:S01]  /*22c0*/  IMAD.IADD R2, R2, 0x1, R75 ;  /* 0x0000000102027824 */ /* 0x020fe200078e024b */
[----:B------:R-:W-:Y:S06]  /*22d0*/  BRA.DIV UR5, `(.L_x_26) ;  /* 0x0000005a05807947 */ /* 0x000fec000b800000 */
[----:B------:R-:W0:Y:S02]  /*22e0*/  SHFL.UP P0, R77, R2, 0x1, RZ ;  /* 0x04200000024d7989 */ /* 0x000e2400000000ff */
[----:B0-----:R-:W-:-:S05]  /*22f0*/  @P0 IMAD.IADD R77, R2, 0x1, R77 ;  /* 0x00000001024d0824 */ /* 0x001fca00078e024d */
[----:B------:R-:W0:Y:S02]  /*2300*/  SHFL.UP P0, R74, R77, 0x2, RZ ;  /* 0x044000004d4a7989 */ /* 0x000e2400000000ff */
[----:B0-----:R-:W-:-:S05]  /*2310*/  @P0 IMAD.IADD R74, R77, 0x1, R74 ;  /* 0x000000014d4a0824 */ /* 0x001fca00078e024a */
[----:B------:R-:W0:Y:S02]  /*2320*/  SHFL.UP P0, R77, R74, 0x4, RZ ;  /* 0x048000004a4d7989 */ /* 0x000e2400000000ff */
[----:B0-----:R-:W-:-:S05]  /*2330*/  @P0 IMAD.IADD R77, R74, 0x1, R77 ;  /* 0x000000014a4d0824 */ /* 0x001fca00078e024d */
[----:B------:R-:W0:Y:S02]  /*2340*/  SHFL.UP P0, R74, R77, 0x8, RZ ;  /* 0x050000004d4a7989 */ /* 0x000e2400000000ff */
[----:B0-----:R-:W-:-:S05]  /*2350*/  @P0 IMAD.IADD R74, R77, 0x1, R74 ;  /* 0x000000014d4a0824 */ /* 0x001fca00078e024a */
[----:B------:R0:W1:Y:S02]  /*2360*/  SHFL.UP P0, R0, R74, 0x10, RZ ;  /* 0x060000004a007989 */ /* 0x00006400000000ff */
.L_x_118:
[----:B-1----:R-:W-:-:S04]  /*2370*/  @P0 IMAD.IADD R0, R74, 0x1, R0 ;  /* 0x000000014a000824 */ /* 0x002fc800078e0200 */
[----:B------:R-:W-:-:S04]  /*2380*/  IMAD.IADD R2, R0, 0x1, -R2 ;  /* 0x0000000100027824 */ /* 0x000fc800078e0a02 */
[----:B------:R-:W-:Y:S01]  /*2390*/  IMAD.IADD R14, R14, 0x1, R2 ;  /* 0x000000010e0e7824 */ /* 0x000fe200078e0202 */
[----:B------:R2:W-:Y:S03]  /*23a0*/  STS [R3+0x3410], R2 ;  /* 0x0034100203007388 */ /* 0x0005e60000000800 */
        /* <DEDUP_REMOVED lines=19> */
[----:B------:R2:W-:Y:S04]  /*24e0*/  STS [R3+0x3438], R5 ;  /* 0x0034380503007388 */ /* 0x0005e80000000800 */
[----:B------:R2:W-:Y:S02]  /*24f0*/  STS [R3+0x343c], R4 ;  /* 0x00343c0403007388 */ /* 0x0005e40000000800 */
.L_x_25:
[----:B------:R-:W3:Y:S01]  /*2500*/  LDL R0, [R1+0x8] ;  /* 0x0000080001007983 */ /* 0x000ee20000100800 */
[----:B------:R-:W-:Y:S05]  /*2510*/  WARPSYNC.ALL ;  /* 0x0000000000007948 */ /* 0x000fea0003800000 */
[----:B--2---:R-:W-:Y:S01]  /*2520*/  IMAD.MOV.U32 R2, RZ, RZ, RZ ;  /* 0x000000ffff027224 */ /* 0x004fe200078e00ff */
[----:B------:R-:W-:Y:S01]  /*2530*/  BSSY.RECONVERGENT B0, `(.L_x_27) ;  /* 0x000002d000007945 */ /* 0x000fe20003800200 */
[----:B0-----:R-:W-:Y:S02]  /*2540*/  IMAD.MOV.U32 R3, RZ, RZ, R39 ;  /* 0x000000ffff037224 */ /* 0x001fe400078e0027 */
[----:B------:R-:W-:-:S04]  /*2550*/  IMAD.HI.U32 R2, R39, 0x15555556, R2 ;  /* 0x1555555627027827 */ /* 0x000fc800078e0002 */
[--C-:B------:R-:W-:Y:S01]  /*2560*/  IMAD R2, R2, 0x4, R73.reuse ;  /* 0x0000000402027824 */ /* 0x100fe200078e0249 */
[----:B------:R-:W-:Y:S06]  /*2570*/  BAR.SYNC.DEFER_BLOCKING 0x0 ;  /* 0x0000000000007b1d */ /* 0x000fec0000010000 */
[----:B------:R0:W2:Y:S01]  /*2580*/  LDS R3, [R2+0x3410] ;  /* 0x0034100002037984 */ /* 0x0000a20000000800 */
[----:B---3--:R-:W-:Y:S01]  /*2590*/  ISETP.NE.AND P0, PT, R0, RZ, PT ;  /* 0x000000ff0000720c */ /* 0x008fe20003f05270 */
[----:B------:R-:W-:-:S12]  /*25a0*/  IMAD R0, R39, 0x4, R73 ;  /* 0x0000000427007824 */ /* 0x000fd800078e0249 */
[----:B0-2---:R-:W-:Y:S05]  /*25b0*/  @P0 BRA `(.L_x_28) ;  /* 0x0000000000900947 */ /* 0x005fea0003800000 */
[----:B------:R-:W0:Y:S04]  /*25c0*/  LDS R10, [R0] ;  /* 0x00000000000a7984 */ /* 0x000e280000000800 */
[----:B------:R-:W2:Y:S04]  /*25d0*/  LDS R9, [R0+0x400] ;  /* 0x0004000000097984 */ /* 0x000ea80000000800 */
[----:B------:R-:W3:Y:S04]  /*25e0*/  LDS R8, [R0+0x800] ;  /* 0x0008000000087984 */ /* 0x000ee80000000800 */
[----:B-1----:R-:W1:Y:S04]  /*25f0*/  LDS R6, [R0+0xc00] ;  /* 0x000c000000067984 */ /* 0x002e680000000800 */
[----:B------:R-:W4:Y:S04]  /*2600*/  LDS R4, [R0+0x1000] ;  /* 0x0010000000047984 */ /* 0x000f280000000800 */
[----:B------:R-:W5:Y:S04]  /*2610*/  LDS R2, [R0+0x1400] ;  /* 0x0014000000027984 */ /* 0x000f680000000800 */
[----:B------:R-:W5:Y:S04]  /*2620*/  LDS R5, [R0+0x1c00] ;  /* 0x001c000000057984 */ /* 0x000f680000000800 */
[----:B------:R-:W5:Y:S04]  /*2630*/  LDS R12, [R0+0x2000] ;  /* 0x00200000000c7984 */ /* 0x000f680000000800 */
[----:B------:R-:W5:Y:S04]  /*2640*/  LDS R76, [R0+0x2400] ;  /* 0x00240000004c7984 */ /* 0x000f680000000800 */
[----:B------:R-:W5:Y:S01]  /*2650*/  LDS R74, [R0+0x2800] ;  /* 0x00280000004a7984 */ /* 0x000f620000000800 */
[----:B0-----:R-:W-:-:S03]  /*2660*/  IMAD.IADD R7, R3, 0x1, R10 ;  /* 0x0000000103077824 */ /* 0x001fc600078e020a */
[----:B------:R-:W0:Y:S01]  /*2670*/  LDS R14, [R0+0x2c00] ;  /* 0x002c0000000e7984 */ /* 0x000e220000000800 */
[----:B--2---:R-:W-:-:S03]  /*2680*/  IMAD.IADD R9, R3, 0x1, R9 ;  /* 0x0000000103097824 */ /* 0x004fc600078e0209 */
[----:B------:R-:W2:Y:S01]  /*2690*/  LDS R10, [R0+0x1800] ;  /* 0x00180000000a7984 */ /* 0x000ea20000000800 */
[----:B---3--:R-:W-:-:S03]  /*26a0*/  IMAD.IADD R11, R3, 0x1, R8 ;  /* 0x00000001030b7824 */ /* 0x008fc600078e0208 */
[----:B------:R4:W-:Y:S01]  /*26b0*/  STS [R0], R7 ;  /* 0x0000000700007388 */ /* 0x0009e20000000800 */
[----:B-1----:R-:W-:-:S03]  /*26c0*/  IMAD.IADD R13, R3, 0x1, R6 ;  /* 0x00000001030d7824 */ /* 0x002fc600078e0206 */
[----:B------:R1:W-:Y:S04]  /*26d0*/  STS [R0+0x400], R9 ;  /* 0x0004000900007388 */ /* 0x0003e80000000800 */
[----:B------:R3:W-:Y:S01]  /*26e0*/  STS [R0+0x800], R11 ;  /* 0x0008000b00007388 */ /* 0x0007e20000000800 */
[----:B----4-:R-:W-:-:S03]  /*26f0*/  IMAD.IADD R7, R3, 0x1, R4 ;  /* 0x0000000103077824 */ /* 0x010fc600078e0204 */
[----:B------:R0:W-:Y:S01]  /*2700*/  STS [R0+0xc00], R13 ;  /* 0x000c000d00007388 */ /* 0x0001e20000000800 */
[C---:B-----5:R-:W-:Y:S02]  /*2710*/  IMAD.IADD R75, R3.reuse, 0x1, R2 ;  /* 0x00000001034b7824 */ /* 0x060fe400078e0202 */
[C---:B------:R-:W-:Y:S01]  /*2720*/  IMAD.IADD R5, R3.reuse, 0x1, R5 ;  /* 0x0000000103057824 */ /* 0x040fe200078e0205 */
[----:B------:R4:W-:Y:S01]  /*2730*/  STS [R0+0x1000], R7 ;  /* 0x0010000700007388 */ /* 0x0009e20000000800 */
[----:B------:R-:W-:-:S03]  /*2740*/  IMAD.IADD R12, R3, 0x1, R12 ;  /* 0x00000001030c7824 */ /* 0x000fc600078e020c */
[----:B------:R4:W-:Y:S01]  /*2750*/  STS [R0+0x1400], R75 ;  /* 0x0014004b00007388 */ /* 0x0009e20000000800 */
[----:B-1----:R-:W-:-:S03]  /*2760*/  IMAD.IADD R9, R3, 0x1, R76 ;  /* 0x0000000103097824 */ /* 0x002fc600078e024c */
[----:B------:R4:W-:Y:S01]  /*2770*/  STS [R0+0x1c00], R5 ;  /* 0x001c000500007388 */ /* 0x0009e20000000800 */
[----:B---3--:R-:W-:-:S03]  /*2780*/  IMAD.IADD R11, R3, 0x1, R74 ;  /* 0x00000001030b7824 */ /* 0x008fc600078e024a */
[----:B------:R4:W-:Y:S01]  /*2790*/  STS [R0+0x2000], R12 ;  /* 0x0020000c00007388 */ /* 0x0009e20000000800 */
[----:B0-----:R-:W-:-:S03]  /*27a0*/  IMAD.IADD R13, R3, 0x1, R14 ;  /* 0x00000001030d7824 */ /* 0x001fc600078e020e */
[----:B------:R4:W-:Y:S01]  /*27b0*/  STS [R0+0x2400], R9 ;  /* 0x0024000900007388 */ /* 0x0009e20000000800 */
[----:B--2---:R-:W-:-:S03]  /*27c0*/  IMAD.IADD R77, R3, 0x1, R10 ;  /* 0x00000001034d7824 */ /* 0x004fc600078e020a */
[----:B------:R4:W-:Y:S04]  /*27d0*/  STS [R0+0x2800], R11 ;  /* 0x0028000b00007388 */ /* 0x0009e80000000800 */
[----:B------:R4:W-:Y:S04]  /*27e0*/  STS [R0+0x1800], R77 ;  /* 0x0018004d00007388 */ /* 0x0009e80000000800 */
[----:B------:R4:W-:Y:S02]  /*27f0*/  STS [R0+0x2c00], R13 ;  /* 0x002c000d00007388 */ /* 0x0009e40000000800 */
.L_x_28:
[----:B------:R-:W-:Y:S05]  /*2800*/  BSYNC.RECONVERGENT B0 ;  /* 0x0000000000007941 */ /* 0x000fea0003800200 */
.L_x_27:
[----:B------:R-:W-:Y:S01]  /*2810*/  BAR.SYNC.DEFER_BLOCKING 0x0 ;  /* 0x0000000000007b1d */ /* 0x000fe20000010000 */
[----:B------:R-:W-:-:S05]  /*2820*/  R2P PR, R51, 0x7f ;  /* 0x0000007f33007804 */ /* 0x000fca0000000000 */
[----:B------:R-:W-:Y:S01]  /*2830*/  BSSY.RECONVERGENT B0, `(.L_x_29) ;  /* 0x0000022000007945 */ /* 0x000fe20003800200 */
[----:B------:R-:W0:Y:S07]  /*2840*/  S2R R4, SR_LANEID ;  /* 0x0000000000047919 */ /* 0x000e2e0000000000 */
[----:B------:R-:W-:Y:S02]  /*2850*/  VOTE.ANY R2, PT, P0 ;  /* 0x0000000000027806 */ /* 0x000fe400000e0100 */
[----:B----4-:R-:W-:-:S02]  /*2860*/  VOTE.ANY R5, PT, P1 ;  /* 0x0000000000057806 */ /* 0x010fc400008e0100 */
[----:B------:R-:W-:Y:S02]  /*2870*/  @!P0 LOP3.LUT R2, RZ, R2, RZ, 0x33, !PT ;  /* 0x00000002ff028212 */ /* 0x000fe400078e33ff */
[----:B-1----:R-:W-:Y:S02]  /*2880*/  VOTE.ANY R7, PT, P2 ;  /* 0x0000000000077806 */ /* 0x002fe400010e0100 */
[----:B------:R-:W-:Y:S02]  /*2890*/  @!P1 LOP3.LUT R5, RZ, R5, RZ, 0x33, !PT ;  /* 0x00000005ff059212 */ /* 0x000fe400078e33ff */
[----:B------:R-:W-:Y:S02]  /*28a0*/  VOTE.ANY R9, PT, P3 ;  /* 0x0000000000097806 */ /* 0x000fe400018e0100 */
[----:B------:R-:W-:Y:S02]  /*28b0*/  @!P2 LOP3.LUT R7, RZ, R7, RZ, 0x33, !PT ;  /* 0x00000007ff07a212 */ /* 0x000fe400078e33ff */
[----:B------:R-:W-:-:S02]  /*28c0*/  LOP3.LUT R2, R5, R2, RZ, 0xc0, !PT ;  /* 0x0000000205027212 */ /* 0x000fc400078ec0ff */
[----:B------:R-:W-:Y:S02]  /*28d0*/  @!P3 LOP3.LUT R9, RZ, R9, RZ, 0x33, !PT ;  /* 0x00000009ff09b212 */ /* 0x000fe400078e33ff */
[----:B------:R-:W-:Y:S02]  /*28e0*/  LOP3.LUT R2, R7, R2, RZ, 0xc0, !PT ;  /* 0x0000000207027212 */ /* 0x000fe400078ec0ff */
[----:B------:R-:W-:Y:S02]  /*28f0*/  VOTE.ANY R5, PT, P4 ;  /* 0x0000000000057806 */ /* 0x000fe400020e0100 */
[----:B------:R-:W-:Y:S02]  /*2900*/  LOP3.LUT R2, R9, R2, RZ, 0xc0, !PT ;  /* 0x0000000209027212 */ /* 0x000fe400078ec0ff */
[----:B------:R-:W-:Y:S02]  /*2910*/  @!P4 LOP3.LUT R5, RZ, R5, RZ, 0x33, !PT ;  /* 0x00000005ff05c212 */ /* 0x000fe400078e33ff */
[----:B------:R-:W-:-:S02]  /*2920*/  VOTE.ANY R7, PT, P5 ;  /* 0x0000000000077806 */ /* 0x000fc400028e0100 */
[----:B------:R-:W-:Y:S02]  /*2930*/  LOP3.LUT R2, R5, R2, RZ, 0xc0, !PT ;  /* 0x0000000205027212 */ /* 0x000fe400078ec0ff */
[----:B------:R-:W-:Y:S02]  /*2940*/  LOP3.LUT P0, RZ, R51, 0x80, RZ, 0xc0, !PT ;  /* 0x0000008033ff7812 */ /* 0x000fe4000780c0ff */
[----:B------:R-:W-:Y:S02]  /*2950*/  @!P5 LOP3.LUT R7, RZ, R7, RZ, 0x33, !PT ;  /* 0x00000007ff07d212 */ /* 0x000fe400078e33ff */
[----:B------:R-:W-:Y:S02]  /*2960*/  VOTE.ANY R6, PT, P6 ;  /* 0x0000000000067806 */ /* 0x000fe400030e0100 */
[----:B------:R-:W-:Y:S02]  /*2970*/  LOP3.LUT R7, R7, R2, RZ, 0xc0, !PT ;  /* 0x0000000207077212 */ /* 0x000fe400078ec0ff */
[----:B------:R-:W1:Y:S01]  /*2980*/  S2R R2, SR_LEMASK ;  /* 0x0000000000027919 */ /* 0x000e620000003a00 */
[----:B------:R-:W-:-:S04]  /*2990*/  @!P6 LOP3.LUT R6, RZ, R6, RZ, 0x33, !PT ;  /* 0x00000006ff06e212 */ /* 0x000fc800078e33ff */
[----:B------:R-:W-:Y:S02]  /*29a0*/  VOTE.ANY R8, PT, P0 ;  /* 0x0000000000087806 */ /* 0x000fe400000e0100 */
[----:B------:R-:W-:Y:S02]  /*29b0*/  LOP3.LUT R7, R6, R7, RZ, 0xc0, !PT ;  /* 0x0000000706077212 */ /* 0x000fe400078ec0ff */
[----:B------:R-:W-:-:S04]  /*29c0*/  @!P0 LOP3.LUT R8, RZ, R8, RZ, 0x33, !PT ;  /* 0x00000008ff088212 */ /* 0x000fc800078e33ff */
[----:B------:R-:W-:Y:S01]  /*29d0*/  LOP3.LUT R9, R8, R7, RZ, 0xc0, !PT ;  /* 0x0000000708097212 */ /* 0x000fe200078ec0ff */
[----:B------:R-:W-:-:S03]  /*29e0*/  IMAD.MOV.U32 R8, RZ, RZ, RZ ;  /* 0x000000ffff087224 */ /* 0x000fc600078e00ff */
[----:B------:R-:W0:Y:S01]  /*29f0*/  FLO.U32 R7, R9 ;  /* 0x0000000900077300 */ /* 0x000e2200000e0000 */
[----:B-1----:R-:W-:Y:S02]  /*2a00*/  LOP3.LUT R5, R2, R9, RZ, 0xc0, !PT ;  /* 0x0000000902057212 */ /* 0x002fe400078ec0ff */
[----:B0-----:R-:W-:-:S05]  /*2a10*/  ISETP.NE.AND P0, PT, R4, R7, PT ;  /* 0x000000070400720c */ /* 0x001fca0003f05270 */
[----:B------:R-:W0:Y:S08]  /*2a20*/  POPC R5, R5 ;  /* 0x0000000500057309 */ /* 0x000e300000000000 */
[----:B------:R-:W-:Y:S05]  /*2a30*/  @P0 BRA `(.L_x_30) ;  /* 0x0000000000040947 */ /* 0x000fea0003800000 */
[----:B0-----:R1:W2:Y:S02]  /*2a40*/  ATOMS.ADD R8, [R30], R5 ;  /* 0x000000051e08738c */ /* 0x0012a40000000000 */
.L_x_30:
[----:B------:R-:W-:Y:S05]  /*2a50*/  BSYNC.RECONVERGENT B0 ;  /* 0x0000000000007941 */ /* 0x000fea0003800200 */
.L_x_29:
[----:B------:R-:W3:Y:S01]  /*2a60*/  LDCU UR5, c[0x0][0x3c4] ;  /* 0x00007880ff0577ac */ /* 0x000ee20008000800 */
[----:B--2---:R2:W4:Y:S01]  /*2a70*/  SHFL.IDX PT, R8, R8, R7, 0x1f ;  /* 0x00001f0708087589 */ /* 0x00452200000e0000 */
[----:B------:R-:W-:Y:S01]  /*2a80*/  BSSY.RECONVERGENT B0, `(.L_x_31) ;  /* 0x0000023000007945 */ /* 0x000fe20003800200 */
[----:B------:R-:W-:Y:S01]  /*2a90*/  IMAD.MOV.U32 R12, RZ, RZ, RZ ;  /* 0x000000ffff0c7224 */ /* 0x000fe200078e00ff */
[----:B---3--:R-:W-:-:S04]  /*2aa0*/  SHF.R.U32.HI R6, RZ, UR5, R70 ;  /* 0x00000005ff067c19 */ /* 0x008fc80008011646 */
[----:B------:R-:W-:-:S04]  /*2ab0*/  LOP3.LUT R10, R6, UR4, RZ, 0x30, !PT ;  /* 0x00000004060a7c12 */ /* 0x000fc8000f8e30ff */
[----:B------:R-:W-:-:S13]  /*2ac0*/  R2P PR, R10, 0x7f ;  /* 0x0000007f0a007804 */ /* 0x000fda0000000000 */
[----:B------:R-:W-:Y:S02]  /*2ad0*/  VOTE.ANY R6, PT, P0 ;  /* 0x0000000000067806 */ /* 0x000fe400000e0100 */
[----:B------:R-:W-:Y:S02]  /*2ae0*/  VOTE.ANY R9, PT, P1 ;  /* 0x0000000000097806 */ /* 0x000fe400008e0100 */
[----:B------:R-:W-:Y:S02]  /*2af0*/  @!P0 LOP3.LUT R6, RZ, R6, RZ, 0x33, !PT ;  /* 0x00000006ff068212 */ /* 0x000fe400078e33ff */
[----:B------:R-:W-:Y:S02]  /*2b00*/  @!P1 LOP3.LUT R9, RZ, R9, RZ, 0x33, !PT ;  /* 0x00000009ff099212 */ /* 0x000fe400078e33ff */
[----:B------:R-:W-:Y:S02]  /*2b10*/  VOTE.ANY R11, PT, P2 ;  /* 0x00000000000b7806 */ /* 0x000fe400010e0100 */
[----:B------:R-:W-:-:S02]  /*2b20*/  LOP3.LUT R6, R9, R6, RZ, 0xc0, !PT ;  /* 0x0000000609067212 */ /* 0x000fc400078ec0ff */
[----:B------:R-:W-:Y:S02]  /*2b30*/  @!P2 LOP3.LUT R11, RZ, R11, RZ, 0x33, !PT ;  /* 0x0000000bff0ba212 */ /* 0x000fe400078e33ff */
[----:B------:R-:W-:Y:S02]  /*2b40*/  VOTE.ANY R9, PT, P3 ;  /* 0x0000000000097806 */ /* 0x000fe400018e0100 */
[----:B------:R-:W-:Y:S02]  /*2b50*/  LOP3.LUT R6, R11, R6, RZ, 0xc0, !PT ;  /* 0x000000060b067212 */ /* 0x000fe400078ec0ff */
[----:B------:R-:W-:Y:S02]  /*2b60*/  @!P3 LOP3.LUT R9, RZ, R9, RZ, 0x33, !PT ;  /* 0x00000009ff09b212 */ /* 0x000fe400078e33ff */
[----:B------:R-:W-:Y:S02]  /*2b70*/  LOP3.LUT P0, RZ, R10, 0x80, RZ, 0xc0, !PT ;  /* 0x000000800aff7812 */ /* 0x000fe4000780c0ff */
[----:B------:R-:W-:-:S02]  /*2b80*/  VOTE.ANY R11, PT, P4 ;  /* 0x00000000000b7806 */ /* 0x000fc400020e0100 */
[----:B------:R-:W-:Y:S02]  /*2b90*/  LOP3.LUT R6, R9, R6, RZ, 0xc0, !PT ;  /* 0x0000000609067212 */ /* 0x000fe400078ec0ff */
[----:B------:R-:W-:Y:S02]  /*2ba0*/  VOTE.ANY R9, PT, P5 ;  /* 0x0000000000097806 */ /* 0x000fe400028e0100 */
[----:B------:R-:W-:Y:S02]  /*2bb0*/  @!P4 LOP3.LUT R11, RZ, R11, RZ, 0x33, !PT ;  /* 0x0000000bff0bc212 */ /* 0x000fe400078e33ff */
[----:B------:R-:W-:Y:S02]  /*2bc0*/  @!P5 LOP3.LUT R9, RZ, R9, RZ, 0x33, !PT ;  /* 0x00000009ff09d212 */ /* 0x000fe400078e33ff */
[----:B------:R-:W-:Y:S02]  /*2bd0*/  LOP3.LUT R6, R11, R6, RZ, 0xc0, !PT ;  /* 0x000000060b067212 */ /* 0x000fe400078ec0ff */
[----:B------:R-:W-:-:S02]  /*2be0*/  VOTE.ANY R11, PT, P6 ;  /* 0x00000000000b7806 */ /* 0x000fc400030e0100 */
[----:B------:R-:W-:Y:S02]  /*2bf0*/  LOP3.LUT R6, R9, R6, RZ, 0xc0, !PT ;  /* 0x0000000609067212 */ /* 0x000fe400078ec0ff */
[----:B------:R-:W-:Y:S02]  /*2c00*/  VOTE.ANY R9, PT, P0 ;  /* 0x0000000000097806 */ /* 0x000fe400000e0100 */
[----:B------:R-:W-:Y:S02]  /*2c10*/  @!P6 LOP3.LUT R11, RZ, R11, RZ, 0x33, !PT ;  /* 0x0000000bff0be212 */ /* 0x000fe400078e33ff */
[----:B------:R-:W-:Y:S02]  /*2c20*/  @!P0 LOP3.LUT R9, RZ, R9, RZ, 0x33, !PT ;  /* 0x00000009ff098212 */ /* 0x000fe400078e33ff */
[----:B------:R-:W-:-:S04]  /*2c30*/  LOP3.LUT R6, R11, R6, RZ, 0xc0, !PT ;  /* 0x000000060b067212 */ /* 0x000fc800078ec0ff */
[----:B------:R-:W-:-:S04]  /*2c40*/  LOP3.LUT R11, R9, R6, RZ, 0xc0, !PT ;  /* 0x00000006090b7212 */ /* 0x000fc800078ec0ff */
[----:B------:R-:W3:Y:S01]  /*2c50*/  FLO.U32 R9, R11 ;  /* 0x0000000b00097300 */ /* 0x000ee200000e0000 */
[----:B------:R-:W-:-:S07]  /*2c60*/  LOP3.LUT R6, R2, R11, RZ, 0xc0, !PT ;  /* 0x0000000b02067212 */ /* 0x000fce00078ec0ff */
[----:B------:R-:W0:Y:S01]  /*2c70*/  POPC R6, R6 ;  /* 0x0000000600067309 */ /* 0x000e220000000000 */
[----:B---3--:R-:W-:-:S13]  /*2c80*/  ISETP.NE.AND P0, PT, R4, R9, PT ;  /* 0x000000090400720c */ /* 0x008fda0003f05270 */
[----:B0-2-4-:R-:W-:Y:S05]  /*2c90*/  @P0 BRA `(.L_x_32) ;  /* 0x0000000000040947 */ /* 0x015fea0003800000 */
[----:B------:R0:W2:Y:S02]  /*2ca0*/  ATOMS.ADD R12, [R31], R6 ;  /* 0x000000061f0c738c */ /* 0x0000a40000000000 */
.L_x_32:
[----:B------:R-:W-:Y:S05]  /*2cb0*/  BSYNC.RECONVERGENT B0 ;  /* 0x0000000000007941 */ /* 0x000fea0003800200 */
.L_x_31:
[----:B------:R-:W-:Y:S01]  /*2cc0*/  R2P PR, R50, 0x7f ;  /* 0x0000007f32007804 */ /* 0x000fe20000000000 */
[----:B------:R-:W-:-:S12]  /*2cd0*/  BSSY.RECONVERGENT B0, `(.L_x_33) ;  /* 0x0000021000007945 */ /* 0x000fd80003800200 */
        /* <DEDUP_REMOVED lines=22> */
[----:B------:R-:W-:Y:S01]  /*2e40*/  LOP3.LUT R7, R14, R7, RZ, 0xc0, !PT ;  /* 0x000000070e077212 */ /* 0x000fe200078ec0ff */
[----:B------:R-:W-:-:S03]  /*2e50*/  IMAD.MOV.U32 R14, RZ, RZ, RZ ;  /* 0x000000ffff0e7224 */ /* 0x000fc600078e00ff */
[----:B------:R-:W-:Y:S02]  /*2e60*/  LOP3.LUT R13, R10, R7, RZ, 0xc0, !PT ;  /* 0x000000070a0d7212 */ /* 0x000fe400078ec0ff */
[----:B--2---:R2:W3:Y:S02]  /*2e70*/  SHFL.IDX PT, R7, R12, R9, 0x1f ;  /* 0x00001f090c077589 */ /* 0x0044e400000e0000 */
[----:B------:R-:W4:Y:S01]  /*2e80*/  FLO.U32 R11, R13 ;  /* 0x0000000d000b7300 */ /* 0x000f2200000e0000 */
[----:B------:R-:W-:-:S07]  /*2e90*/  LOP3.LUT R10, R2, R13, RZ, 0xc0, !PT ;  /* 0x0000000d020a7212 */ /* 0x000fce00078ec0ff */
[----:B------:R-:W0:Y:S01]  /*2ea0*/  POPC R10, R10 ;  /* 0x0000000a000a7309 */ /* 0x000e220000000000 */
[----:B----4-:R-:W-:-:S13]  /*2eb0*/  ISETP.NE.AND P0, PT, R4, R11, PT ;  /* 0x0000000b0400720c */ /* 0x010fda0003f05270 */
[----:B0-23--:R-:W-:Y:S05]  /*2ec0*/  @P0 BRA `(.L_x_34) ;  /* 0x0000000000040947 */ /* 0x00dfea0003800000 */
[----:B------:R0:W2:Y:S02]  /*2ed0*/  ATOMS.ADD R14, [R29], R10 ;  /* 0x0000000a1d0e738c */ /* 0x0000a40000000000 */
.L_x_34:
[----:B------:R-:W-:Y:S05]  /*2ee0*/  BSYNC.RECONVERGENT B0 ;  /* 0x0000000000007941 */ /* 0x000fea0003800200 */
.L_x_33:
[----:B------:R-:W-:Y:S01]  /*2ef0*/  R2P PR, R49, 0x7f ;  /* 0x0000007f31007804 */ /* 0x000fe20000000000 */
[----:B--2---:R2:W3:Y:S01]  /*2f00*/  SHFL.IDX PT, R11, R14, R11, 0x1f ;  /* 0x00001f0b0e0b7589 */ /* 0x0044e200000e0000 */
[----:B------:R-:W-:Y:S11]  /*2f10*/  BSSY.RECONVERGENT B0, `(.L_x_35) ;  /* 0x0000020000007945 */ /* 0x000ff60003800200 */
[----:B------:R-:W-:-:S02]  /*2f20*/  VOTE.ANY R9, PT, P0 ;  /* 0x0000000000097806 */ /* 0x000fc400000e0100 */
[----:B------:R-:W-:Y:S02]  /*2f30*/  VOTE.ANY R12, PT, P1 ;  /* 0x00000000000c7806 */ /* 0x000fe400008e0100 */
[----:B------:R-:W-:Y:S02]  /*2f40*/  @!P0 LOP3.LUT R9, RZ, R9, RZ, 0x33, !PT ;  /* 0x00000009ff098212 */ /* 0x000fe400078e33ff */
[----:B------:R-:W-:Y:S02]  /*2f50*/  @!P1 LOP3.LUT R12, RZ, R12, RZ, 0x33, !PT ;  /* 0x0000000cff0c9212 */ /* 0x000fe400078e33ff */
[----:B-1----:R-:W-:Y:S02]  /*2f60*/  VOTE.ANY R30, PT, P2 ;  /* 0x00000000001e7806 */ /* 0x002fe400010e0100 */
[----:B------:R-:W-:Y:S02]  /*2f70*/  LOP3.LUT R9, R12, R9, RZ, 0xc0, !PT ;  /* 0x000000090c097212 */ /* 0x000fe400078ec0ff */
[----:B------:R-:W-:-:S02]  /*2f80*/  @!P2 LOP3.LUT R30, RZ, R30, RZ, 0x33, !PT ;  /* 0x0000001eff1ea212 */ /* 0x000fc400078e33ff */
[----:B------:R-:W-:Y:S02]  /*2f90*/  VOTE.ANY R12, PT, P3 ;  /* 0x00000000000c7806 */ /* 0x000fe400018e0100 */
[----:B------:R-:W-:Y:S02]  /*2fa0*/  LOP3.LUT R9, R30, R9, RZ, 0xc0, !PT ;  /* 0x000000091e097212 */ /* 0x000fe400078ec0ff */
[----:B------:R-:W-:Y:S02]  /*2fb0*/  @!P3 LOP3.LUT R12, RZ, R12, RZ, 0x33, !PT ;  /* 0x0000000cff0cb212 */ /* 0x000fe400078e33ff */
[----:B------:R-:W-:Y:S02]  /*2fc0*/  LOP3.LUT P0, RZ, R49, 0x80, RZ, 0xc0, !PT ;  /* 0x0000008031ff7812 */ /* 0x000fe4000780c0ff */
[----:B------:R-:W-:Y:S02]  /*2fd0*/  VOTE.ANY R30, PT, P4 ;  /* 0x00000000001e7806 */ /* 0x000fe400020e0100 */
[----:B------:R-:W-:-:S02]  /*2fe0*/  LOP3.LUT R9, R12, R9, RZ, 0xc0, !PT ;  /* 0x000000090c097212 */ /* 0x000fc400078ec0ff */
[----:B------:R-:W-:Y:S02]  /*2ff0*/  VOTE.ANY R12, PT, P5 ;  /* 0x00000000000c7806 */ /* 0x000fe400028e0100 */
[----:B------:R-:W-:Y:S02]  /*3000*/  @!P4 LOP3.LUT R30, RZ, R30, RZ, 0x33, !PT ;  /* 0x0000001eff1ec212 */ /* 0x000fe400078e33ff */
[----:B------:R-:W-:Y:S02]  /*3010*/  @!P5 LOP3.LUT R12, RZ, R12, RZ, 0x33, !PT ;  /* 0x0000000cff0cd212 */ /* 0x000fe400078e33ff */
[----:B------:R-:W-:Y:S02]  /*3020*/  LOP3.LUT R9, R30, R9, RZ, 0xc0, !PT ;  /* 0x000000091e097212 */ /* 0x000fe400078ec0ff */
[----:B------:R-:W-:Y:S02]  /*3030*/  VOTE.ANY R30, PT, P6 ;  /* 0x00000000001e7806 */ /* 0x000fe400030e0100 */
[----:B------:R-:W-:-:S02]  /*3040*/  LOP3.LUT R9, R12, R9, RZ, 0xc0, !PT ;  /* 0x000000090c097212 */ /* 0x000fc400078ec0ff */
[----:B------:R-:W-:Y:S02]  /*3050*/  VOTE.ANY R12, PT, P0 ;  /* 0x00000000000c7806 */ /* 0x000fe400000e0100 */
[----:B------:R-:W-:Y:S02]  /*3060*/  @!P6 LOP3.LUT R30, RZ, R30, RZ, 0x33, !PT ;  /* 0x0000001eff1ee212 */ /* 0x000fe400078e33ff */
[----:B------:R-:W-:Y:S02]  /*3070*/  @!P0 LOP3.LUT R12, RZ, R12, RZ, 0x33, !PT ;  /* 0x0000000cff0c8212 */ /* 0x000fe400078e33ff */
[----:B------:R-:W-:Y:S01]  /*3080*/  LOP3.LUT R9, R30, R9, RZ, 0xc0, !PT ;  /* 0x000000091e097212 */ /* 0x000fe200078ec0ff */
[----:B------:R-:W-:-:S03]  /*3090*/  IMAD.MOV.U32 R30, RZ, RZ, RZ ;  /* 0x000000ffff1e7224 */ /* 0x000fc600078e00ff */
[----:B0-----:R-:W-:-:S04]  /*30a0*/  LOP3.LUT R29, R12, R9, RZ, 0xc0, !PT ;  /* 0x000000090c1d7212 */ /* 0x001fc800078ec0ff */
[----:B------:R-:W0:Y:S01]  /*30b0*/  FLO.U32 R13, R29 ;  /* 0x0000001d000d7300 */ /* 0x000e2200000e0000 */
[----:B------:R-:W-:-:S07]  /*30c0*/  LOP3.LUT R9, R2, R29, RZ, 0xc0, !PT ;  /* 0x0000001d02097212 */ /* 0x000fce00078ec0ff */
[----:B------:R-:W1:Y:S01]  /*30d0*/  POPC R9, R9 ;  /* 0x0000000900097309 */ /* 0x000e620000000000 */
[----:B0-----:R-:W-:-:S13]  /*30e0*/  ISETP.NE.AND P0, PT, R4, R13, PT ;  /* 0x0000000d0400720c */ /* 0x001fda0003f05270 */
[----:B-123--:R-:W-:Y:S05]  /*30f0*/  @P0 BRA `(.L_x_36) ;  /* 0x0000000000040947 */ /* 0x00efea0003800000 */
[----:B------:R0:W1:Y:S02]  /*3100*/  ATOMS.ADD R30, [R28], R9 ;  /* 0x000000091c1e738c */ /* 0x0000640000000000 */
.L_x_36:
[----:B------:R-:W-:Y:S05]  /*3110*/  BSYNC.RECONVERGENT B0 ;  /* 0x0000000000007941 */ /* 0x000fea0003800200 */
.L_x_35:
[----:B------:R-:W-:Y:S01]  /*3120*/  R2P PR, R48, 0x7f ;  /* 0x0000007f30007804 */ /* 0x000fe20000000000 */
[----:B-1----:R1:W2:Y:S01]  /*3130*/  SHFL.IDX PT, R14, R30, R13, 0x1f ;  /* 0x00001f0d1e0e7589 */ /* 0x0022a200000e0000 */
[----:B------:R-:W-:Y:S01]  /*3140*/  BSSY.RECONVERGENT B0, `(.L_x_37) ;  /* 0x0000020000007945 */ /* 0x000fe20003800200 */
[----:B0-----:R-:W-:-:S10]  /*3150*/  IMAD.MOV.U32 R28, RZ, RZ, RZ ;  /* 0x000000ffff1c7224 */ /* 0x001fd400078e00ff */
        /* <DEDUP_REMOVED lines=24> */
[----:B------:R-:W0:Y:S01]  /*32e0*/  FLO.U32 R29, R31 ;  /* 0x0000001f001d7300 */ /* 0x000e2200000e0000 */
[----:B------:R-:W-:-:S07]  /*32f0*/  LOP3.LUT R12, R2, R31, RZ, 0xc0, !PT ;  /* 0x0000001f020c7212 */ /* 0x000fce00078ec0ff */
[----:B------:R-:W3:Y:S01]  /*3300*/  POPC R12, R12 ;  /* 0x0000000c000c7309 */ /* 0x000ee20000000000 */
[----:B0-----:R-:W-:-:S13]  /*3310*/  ISETP.NE.AND P0, PT, R4, R29, PT ;  /* 0x0000001d0400720c */ /* 0x001fda0003f05270 */
[----:B-123--:R-:W-:Y:S05]  /*3320*/  @P0 BRA `(.L_x_38) ;  /* 0x0000000000040947 */ /* 0x00efea0003800000 */
[----:B------:R0:W1:Y:S02]  /*3330*/  ATOMS.ADD R28, [R27], R12 ;  /* 0x0000000c1b1c738c */ /* 0x0000640000000000 */
.L_x_38:
[----:B------:R-:W-:Y:S05]  /*3340*/  BSYNC.RECONVERGENT B0 ;  /* 0x0000000000007941 */ /* 0x000fea0003800200 */
.L_x_37:
[----:B------:R-:W-:Y:S01]  /*3350*/  R2P PR, R47, 0x7f ;  /* 0x0000007f2f007804 */ /* 0x000fe20000000000 */
[----:B01----:R0:W1:Y:S01]  /*3360*/  SHFL.IDX PT, R27, R28, R29, 0x1f ;  /* 0x00001f1d1c1b7589 */ /* 0x00306200000e0000 */
[----:B------:R-:W-:Y:S11]  /*3370*/  BSSY.RECONVERGENT B0, `(.L_x_39) ;  /* 0x0000020000007945 */ /* 0x000ff60003800200 */
[----:B------:R-:W-:-:S02]  /*3380*/  VOTE.ANY R13, PT, P0 ;  /* 0x00000000000d7806 */ /* 0x000fc400000e0100 */
[----:B------:R-:W-:Y:S02]  /*3390*/  VOTE.ANY R30, PT, P1 ;  /* 0x00000000001e7806 */ /* 0x000fe400008e0100 */
[----:B------:R-:W-:Y:S02]  /*33a0*/  @!P0 LOP3.LUT R13, RZ, R13, RZ, 0x33, !PT ;  /* 0x0000000dff0d8212 */ /* 0x000fe400078e33ff */
[----:B------:R-:W-:Y:S02]  /*33b0*/  @!P1 LOP3.LUT R30, RZ, R30, RZ, 0x33, !PT ;  /* 0x0000001eff1e9212 */ /* 0x000fe400078e33ff */
[----:B------:R-:W-:Y:S02]  /*33c0*/  VOTE.ANY R48, PT, P2 ;  /* 0x0000000000307806 */ /* 0x000fe400010e0100 */
        /* <DEDUP_REMOVED lines=17> */
[----:B------:R-:W-:-:S04]  /*34e0*/  LOP3.LUT R13, R48, R13, RZ, 0xc0, !PT ;  /* 0x0000000d300d7212 */ /* 0x000fc800078ec0ff */
[----:B------:R-:W-:Y:S01]  /*34f0*/  LOP3.LUT R47, R30, R13, RZ, 0xc0, !PT ;  /* 0x0000000d1e2f7212 */ /* 0x000fe200078ec0ff */
[----:B------:R-:W-:-:S03]  /*3500*/  IMAD.MOV.U32 R30, RZ, RZ, RZ ;  /* 0x000000ffff1e7224 */ /* 0x000fc600078e00ff */
[----:B------:R-:W2:Y:S01]  /*3510*/  FLO.U32 R31, R47 ;  /* 0x0000002f001f7300 */ /* 0x000ea200000e0000 */
[----:B------:R-:W-:-:S07]  /*3520*/  LOP3.LUT R13, R2, R47, RZ, 0xc0, !PT ;  /* 0x0000002f020d7212 */ /* 0x000fce00078ec0ff */
[----:B------:R-:W3:Y:S01]  /*3530*/  POPC R13, R13 ;  /* 0x0000000d000d7309 */ /* 0x000ee20000000000 */
[----:B--2---:R-:W-:-:S13]  /*3540*/  ISETP.NE.AND P0, PT, R4, R31, PT ;  /* 0x0000001f0400720c */ /* 0x004fda0003f05270 */
[----:B01-3--:R-:W-:Y:S05]  /*3550*/  @P0 BRA `(.L_x_40) ;  /* 0x0000000000040947 */ /* 0x00bfea0003800000 */
[----:B------:R0:W1:Y:S02]  /*3560*/  ATOMS.ADD R30, [R26], R13 ;  /* 0x0000000d1a1e738c */ /* 0x0000640000000000 */
.L_x_40:
[----:B------:R-:W-:Y:S05]  /*3570*/  BSYNC.RECONVERGENT B0 ;  /* 0x0000000000007941 */ /* 0x000fea0003800200 */
.L_x_39:
[----:B------:R-:W-:Y:S01]  /*3580*/  R2P PR, R46, 0x7f ;  /* 0x0000007f2e007804 */ /* 0x000fe20000000000 */
[----:B-1----:R1:W2:Y:S01]  /*3590*/  SHFL.IDX PT, R28, R30, R31, 0x1f ;  /* 0x00001f1f1e1c7589 */ /* 0x0022a200000e0000 */
[----:B------:R-:W-:Y:S11]  /*35a0*/  BSSY.RECONVERGENT B0, `(.L_x_41) ;  /* 0x0000020000007945 */ /* 0x000ff60003800200 */
[----:B0-----:R-:W-:-:S02]  /*35b0*/  VOTE.ANY R26, PT, P0 ;  /* 0x00000000001a7806 */ /* 0x001fc400000e0100 */
        /* <DEDUP_REMOVED lines=9> */
[----:B------:R-:W-:Y:S01]  /*3650*/  LOP3.LUT P0, RZ, R46, 0x80, RZ, 0xc0, !PT ;  /* 0x000000802eff7812 */ /* 0x000fe2000780c0ff */
[----:B------:R-:W-:Y:S01]  /*3660*/  IMAD.MOV.U32 R46, RZ, RZ, RZ ;  /* 0x000000ffff2e7224 */ /* 0x000fe200078e00ff */
        /* <DEDUP_REMOVED lines=19> */
.L_x_42:
[----:B------:R-:W-:Y:S05]  /*37a0*/  BSYNC.RECONVERGENT B0 ;  /* 0x0000000000007941 */ /* 0x000fea0003800200 */
.L_x_41:
        /* <DEDUP_REMOVED lines=27> */
[----:B------:R-:W-:-:S04]  /*3960*/  LOP3.LUT R45, R30, R25, RZ, 0xc0, !PT ;  /* 0x000000191e2d7212 */ /* 0x000fc800078ec0ff */
[----:B------:R-:W0:Y:S01]  /*3970*/  FLO.U32 R31, R45 ;  /* 0x0000002d001f7300 */ /* 0x000e2200000e0000 */
[----:B------:R-:W-:-:S07]  /*3980*/  LOP3.LUT R25, R2, R45, RZ, 0xc0, !PT ;  /* 0x0000002d02197212 */ /* 0x000fce00078ec0ff */
[----:B------:R-:W3:Y:S01]  /*3990*/  POPC R25, R25 ;  /* 0x0000001900197309 */ /* 0x000ee20000000000 */
[----:B0-----:R-:W-:-:S13]  /*39a0*/  ISETP.NE.AND P0, PT, R4, R31, PT ;  /* 0x0000001f0400720c */ /* 0x001fda0003f05270 */
[----:B-123--:R-:W-:Y:S05]  /*39b0*/  @P0 BRA `(.L_x_44) ;  /* 0x0000000000080947 */ /* 0x00efea0003800000 */
[----:B------:R-:W2:Y:S04]  /*39c0*/  LDL.LU R47, [R1+0x4] ;  /* 0x00000400012f7983 */ /* 0x000ea80000300800 */
[----:B--2---:R0:W1:Y:S02]  /*39d0*/  ATOMS.ADD R48, [R47], R25 ;  /* 0x000000192f30738c */ /* 0x0040640000000000 */
.L_x_44:
[----:B------:R-:W-:Y:S05]  /*39e0*/  BSYNC.RECONVERGENT B0 ;  /* 0x0000000000007941 */ /* 0x000fea0003800200 */
.L_x_43:
[----:B------:R-:W-:Y:S01]  /*39f0*/  R2P PR, R44, 0x7f ;  /* 0x0000007f2c007804 */ /* 0x000fe20000000000 */
[----:B------:R-:W-:Y:S01]  /*3a00*/  BSSY.RECONVERGENT B0, `(.L_x_45) ;  /* 0x0000022000007945 */ /* 0x000fe20003800200 */
[----:B------:R-:W-:-:S11]  /*3a10*/  IMAD.MOV.U32 R46, RZ, RZ, RZ ;  /* 0x000000ffff2e7224 */ /* 0x000fd600078e00ff */
[----:B------:R-:W-:Y:S02]  /*3a20*/  VOTE.ANY R30, PT, P0 ;  /* 0x00000000001e7806 */ /* 0x000fe400000e0100 */
[----:B------:R-:W-:Y:S02]  /*3a30*/  VOTE.ANY R45, PT, P1 ;  /* 0x00000000002d7806 */ /* 0x000fe400008e0100 */
[----:B------:R-:W-:Y:S02]  /*3a40*/  @!P0 LOP3.LUT R30, RZ, R30, RZ, 0x33, !PT ;  /* 0x0000001eff1e8212 */ /* 0x000fe400078e33ff */
[----:B------:R-:W-:Y:S02]  /*3a50*/  @!P1 LOP3.LUT R45, RZ, R45, RZ, 0x33, !PT ;  /* 0x0000002dff2d9212 */ /* 0x000fe400078e33ff */
[----:B0-----:R-:W-:Y:S02]  /*3a60*/  VOTE.ANY R47, PT, P2 ;  /* 0x00000000002f7806 */ /* 0x001fe400010e0100 */
[----:B------:R-:W-:-:S02]  /*3a70*/  LOP3.LUT R30, R45, R30, RZ, 0xc0, !PT ;  /* 0x0000001e2d1e7212 */ /* 0x000fc400078ec0ff */
[----:B------:R-:W-:Y:S02]  /*3a80*/  @!P2 LOP3.LUT R47, RZ, R47, RZ, 0x33, !PT ;  /* 0x0000002fff2fa212 */ /* 0x000fe400078e33ff */
[----:B------:R-:W-:Y:S02]  /*3a90*/  VOTE.ANY R45, PT, P3 ;  /* 0x00000000002d7806 */ /* 0x000fe400018e0100 */
[----:B------:R-:W-:Y:S02]  /*3aa0*/  LOP3.LUT R30, R47, R30, RZ, 0xc0, !PT ;  /* 0x0000001e2f1e7212 */ /* 0x000fe400078ec0ff */
[----:B------:R-:W-:Y:S02]  /*3ab0*/  @!P3 LOP3.LUT R45, RZ, R45, RZ, 0x33, !PT ;  /* 0x0000002dff2db212 */ /* 0x000fe400078e33ff */
[----:B------:R-:W-:Y:S02]  /*3ac0*/  LOP3.LUT P0, RZ, R44, 0x80, RZ, 0xc0, !PT ;  /* 0x000000802cff7812 */ /* 0x000fe4000780c0ff */
[----:B------:R-:W-:Y:S01]  /*3ad0*/  VOTE.ANY R47, PT, P4 ;  /* 0x00000000002f7806 */ /* 0x000fe200020e0100 */
[----:B-1----:R0:W1:Y:S01]  /*3ae0*/  SHFL.IDX PT, R44, R48, R31, 0x1f ;  /* 0x00001f1f302c7589 */ /* 0x00206200000e0000 */
        /* <DEDUP_REMOVED lines=12> */
[----:B------:R-:W2:Y:S01]  /*3bb0*/  FLO.U32 R45, R47 ;  /* 0x0000002f002d7300 */ /* 0x000ea200000e0000 */
[----:B------:R-:W-:-:S07]  /*3bc0*/  LOP3.LUT R30, R2, R47, RZ, 0xc0, !PT ;  /* 0x0000002f021e7212 */ /* 0x000fce00078ec0ff */
[----:B------:R-:W3:Y:S01]  /*3bd0*/  POPC R30, R30 ;  /* 0x0000001e001e7309 */ /* 0x000ee20000000000 */
[----:B--2---:R-:W-:-:S13]  /*3be0*/  ISETP.NE.AND P0, PT, R4, R45, PT ;  /* 0x0000002d0400720c */ /* 0x004fda0003f05270 */
[----:B01-3--:R-:W-:Y:S05]  /*3bf0*/  @P0 BRA `(.L_x_46) ;  /* 0x0000000000080947 */ /* 0x00bfea0003800000 */
[----:B------:R-:W2:Y:S04]  /*3c00*/  LDL.LU R49, [R1] ;  /* 0x0000000001317983 */ /* 0x000ea80000300800 */
[----:B--2---:R0:W1:Y:S02]  /*3c10*/  ATOMS.ADD R46, [R49], R30 ;  /* 0x0000001e312e738c */ /* 0x0040640000000000 */
.L_x_46:
[----:B------:R-:W-:Y:S05]  /*3c20*/  BSYNC.RECONVERGENT B0 ;  /* 0x0000000000007941 */ /* 0x000fea0003800200 */
.L_x_45:
        /* <DEDUP_REMOVED lines=13> */
[----:B------:R-:W-:Y:S01]  /*3d00*/  VOTE.ANY R50, PT, P4 ;  /* 0x0000000000327806 */ /* 0x000fe200020e0100 */
[----:B-1----:R1:W2:Y:S01]  /*3d10*/  SHFL.IDX PT, R43, R46, R45, 0x1f ;  /* 0x00001f2d2e2b7589 */ /* 0x0022a200000e0000 */
        /* <DEDUP_REMOVED lines=11> */
[----:B0-----:R-:W-:Y:S01]  /*3dd0*/  LOP3.LUT R49, R48, R31, RZ, 0xc0, !PT ;  /* 0x0000001f30317212 */ /* 0x001fe200078ec0ff */
[----:B------:R-:W-:-:S03]  /*3de0*/  IMAD.MOV.U32 R48, RZ, RZ, RZ ;  /* 0x000000ffff307224 */ /* 0x000fc600078e00ff */
[----:B------:R-:W0:Y:S01]  /*3df0*/  FLO.U32 R47, R49 ;  /* 0x00000031002f7300 */ /* 0x000e2200000e0000 */
[----:B------:R-:W-:-:S07]  /*3e00*/  LOP3.LUT R31, R2, R49, RZ, 0xc0, !PT ;  /* 0x00000031021f7212 */ /* 0x000fce00078ec0ff */
[----:B------:R-:W3:Y:S01]  /*3e10*/  POPC R31, R31 ;  /* 0x0000001f001f7309 */ /* 0x000ee20000000000 */
[----:B0-----:R-:W-:-:S13]  /*3e20*/  ISETP.NE.AND P0, PT, R4, R47, PT ;  /* 0x0000002f0400720c */ /* 0x001fda0003f05270 */
[----:B-123--:R-:W-:Y:S05]  /*3e30*/  @P0 BRA `(.L_x_48) ;  /* 0x0000000000040947 */ /* 0x00efea0003800000 */
[----:B------:R0:W1:Y:S02]  /*3e40*/  ATOMS.ADD R48, [R24], R31 ;  /* 0x0000001f1830738c */ /* 0x0000640000000000 */
.L_x_48:
[----:B------:R-:W-:Y:S05]  /*3e50*/  BSYNC.RECONVERGENT B0 ;  /* 0x0000000000007941 */ /* 0x000fea0003800200 */
.L_x_47:
[----:B------:R-:W-:Y:S01]  /*3e60*/  R2P PR, R42, 0x7f ;  /* 0x0000007f2a007804 */ /* 0x000fe20000000000 */
[----:B------:R-:W-:Y:S01]  /*3e70*/  BSSY.RECONVERGENT B0, `(.L_x_49) ;  /* 0x0000021000007945 */ /* 0x000fe20003800200 */
[----:B------:R-:W-:-:S11]  /*3e80*/  IMAD.MOV.U32 R46, RZ, RZ, RZ ;  /* 0x000000ffff2e7224 */ /* 0x000fd600078e00ff */
[----:B0-----:R-:W-:Y:S02]  /*3e90*/  VOTE.ANY R24, PT, P0 ;  /* 0x0000000000187806 */ /* 0x001fe400000e0100 */
        /* <DEDUP_REMOVED lines=29> */
[----:B------:R0:W1:Y:S02]  /*4070*/  ATOMS.ADD R46, [R23], R24 ;  /* 0x00000018172e738c */ /* 0x0000640000000000 */
.L_x_50:
[----:B------:R-:W-:Y:S05]  /*4080*/  BSYNC.RECONVERGENT B0 ;  /* 0x0000000000007941 */ /* 0x000fea0003800200 */
.L_x_49:
[----:B------:R-:W-:Y:S01]  /*4090*/  R2P PR, R41, 0x7f ;  /* 0x0000007f29007804 */ /* 0x000fe20000000000 */
[----:B------:R-:W-:-:S12]  /*40a0*/  BSSY.RECONVERGENT B0, `(.L_x_51) ;  /* 0x0000021000007945 */ /* 0x000fd80003800200 */
        /* <DEDUP_REMOVED lines=23> */
[----:B------:R-:W-:Y:S01]  /*4220*/  LOP3.LUT R49, R48, R23, RZ, 0xc0, !PT ;  /* 0x0000001730317212 */ /* 0x000fe200078ec0ff */
[----:B------:R-:W-:Y:S01]  /*4230*/  IMAD.MOV.U32 R48, RZ, RZ, RZ ;  /* 0x000000ffff307224 */ /* 0x000fe200078e00ff */
[----:B-1----:R0:W1:Y:S02]  /*4240*/  SHFL.IDX PT, R23, R46, R45, 0x1f ;  /* 0x00001f2d2e177589 */ /* 0x00206400000e0000 */
[----:B------:R-:W2:Y:S01]  /*4250*/  FLO.U32 R47, R49 ;  /* 0x00000031002f7300 */ /* 0x000ea200000e0000 */
[----:B------:R-:W-:-:S07]  /*4260*/  LOP3.LUT R41, R2, R49, RZ, 0xc0, !PT ;  /* 0x0000003102297212 */ /* 0x000fce00078ec0ff */
[----:B------:R-:W3:Y:S01]  /*4270*/  POPC R41, R41 ;  /* 0x0000002900297309 */ /* 0x000ee20000000000 */
[----:B--2---:R-:W-:-:S13]  /*4280*/  ISETP.NE.AND P0, PT, R4, R47, PT ;  /* 0x0000002f0400720c */ /* 0x004fda0003f05270 */
[----:B01-3--:R-:W-:Y:S05]  /*4290*/  @P0 BRA `(.L_x_52) ;  /* 0x0000000000040947 */ /* 0x00bfea0003800000 */
[----:B------:R0:W1:Y:S02]  /*42a0*/  ATOMS.ADD R48, [R22], R41 ;  /* 0x000000291630738c */ /* 0x0000640000000000 */
.L_x_52:
[----:B------:R-:W-:Y:S05]  /*42b0*/  BSYNC.RECONVERGENT B0 ;  /* 0x0000000000007941 */ /* 0x000fea0003800200 */
.L_x_51:
        /* <DEDUP_REMOVED lines=34> */
.L_x_54:
[----:B------:R-:W-:Y:S05]  /*44e0*/  BSYNC.RECONVERGENT B0 ;  /* 0x0000000000007941 */ /* 0x000fea0003800200 */
.L_x_53:
        /* <DEDUP_REMOVED lines=34> */
.L_x_56:
[----:B------:R-:W-:Y:S05]  /*4710*/  BSYNC.RECONVERGENT B0 ;  /* 0x0000000000007941 */ /* 0x000fea0003800200 */
.L_x_55:
        /* <DEDUP_REMOVED lines=34> */
.L_x_58:
[----:B------:R-:W-:Y:S05]  /*4940*/  BSYNC.RECONVERGENT B0 ;  /* 0x0000000000007941 */ /* 0x000fea0003800200 */
.L_x_57:
        /* <DEDUP_REMOVED lines=34> */
.L_x_60:
[----:B------:R-:W-:Y:S05]  /*4b70*/  BSYNC.RECONVERGENT B0 ;  /* 0x0000000000007941 */ /* 0x000fea0003800200 */
.L_x_59:
        /* <DEDUP_REMOVED lines=26> */
[----:B------:R-:W-:Y:S02]  /*4d20*/  LOP3.LUT R49, R45, R18, RZ, 0xc0, !PT ;  /* 0x000000122d317212 */ /* 0x000fe400078ec0ff */
[----:B-1----:R0:W1:Y:S02]  /*4d30*/  SHFL.IDX PT, R18, R48, R47, 0x1f ;  /* 0x00001f2f30127589 */ /* 0x00206400000e0000 */
[----:B------:R-:W2:Y:S01]  /*4d40*/  FLO.U32 R45, R49 ;  /* 0x00000031002d7300 */ /* 0x000ea200000e0000 */
[----:B------:R-:W-:-:S07]  /*4d50*/  LOP3.LUT R34, R2, R49, RZ, 0xc0, !PT ;  /* 0x0000003102227212 */ /* 0x000fce00078ec0ff */
[----:B------:R-:W3:Y:S01]  /*4d60*/  POPC R34, R34 ;  /* 0x0000002200227309 */ /* 0x000ee20000000000 */
[----:B--2---:R-:W-:-:S13]  /*4d70*/  ISETP.NE.AND P0, PT, R4, R45, PT ;  /* 0x0000002d0400720c */ /* 0x004fda0003f05270 */
[----:B01-3--:R-:W-:Y:S05]  /*4d80*/  @P0 BRA `(.L_x_62) ;  /* 0x0000000000040947 */ /* 0x00bfea0003800000 */
[----:B------:R0:W1:Y:S02]  /*4d90*/  ATOMS.ADD R46, [R17], R34 ;  /* 0x00000022112e738c */ /* 0x0000640000000000 */
.L_x_62:
[----:B------:R-:W-:Y:S05]  /*4da0*/  BSYNC.RECONVERGENT B0 ;  /* 0x0000000000007941 */ /* 0x000fea0003800200 */
.L_x_61:
        /* <DEDUP_REMOVED lines=28> */
[----:B------:R-:W0:Y:S01]  /*4f70*/  FLO.U32 R33, R47 ;  /* 0x0000002f00217300 */ /* 0x000e2200000e0000 */
[----:B------:R-:W-:-:S07]  /*4f80*/  LOP3.LUT R17, R2, R47, RZ, 0xc0, !PT ;  /* 0x0000002f02117212 */ /* 0x000fce00078ec0ff */
[----:B------:R-:W3:Y:S01]  /*4f90*/  POPC R17, R17 ;  /* 0x0000001100117309 */ /* 0x000ee20000000000 */
[----:B0-----:R-:W-:-:S13]  /*4fa0*/  ISETP.NE.AND P0, PT, R4, R33, PT ;  /* 0x000000210400720c */ /* 0x001fda0003f05270 */
[----:B-123--:R-:W-:Y:S05]  /*4fb0*/  @P0 BRA `(.L_x_64) ;  /* 0x0000000000040947 */ /* 0x00efea0003800000 */
[----:B------:R0:W1:Y:S02]  /*4fc0*/  ATOMS.ADD R48, [R16], R17 ;  /* 0x000000111030738c */ /* 0x0000640000000000 */
.L_x_64:
[----:B------:R-:W-:Y:S05]  /*4fd0*/  BSYNC.RECONVERGENT B0 ;  /* 0x0000000000007941 */ /* 0x000fea0003800200 */
.L_x_63:
[----:B------:R-:W-:Y:S01]  /*4fe0*/  R2P PR, R32, 0x7f ;  /* 0x0000007f20007804 */ /* 0x000fe20000000000 */
[----:B-1----:R1:W2:Y:S01]  /*4ff0*/  SHFL.IDX PT, R48, R48, R33, 0x1f ;  /* 0x00001f2130307589 */ /* 0x0022a200000e0000 */
[----:B------:R-:W-:Y:S01]  /*5000*/  BSSY.RECONVERGENT B0, `(.L_x_65) ;  /* 0x0000021000007945 */ /* 0x000fe20003800200 */
[----:B------:R-:W-:Y:S02]  /*5010*/  IMAD.IADD R8, R5, 0x1, R8 ;  /* 0x0000000105087824 */ /* 0x000fe400078e0208 */
[----:B------:R-:W-:-:S08]  /*5020*/  IMAD.MOV.U32 R5, RZ, RZ, RZ ;  /* 0x000000ffff057224 */ /* 0x000fd000078e00ff */
        /* <DEDUP_REMOVED lines=30> */
.L_x_66:
[----:B------:R-:W-:Y:S05]  /*5210*/  BSYNC.RECONVERGENT B0 ;  /* 0x0000000000007941 */ /* 0x000fea0003800200 */
.L_x_65:
[----:B------:R-:W2:Y:S01]  /*5220*/  LDL.LU R4, [R1+0x8] ;  /* 0x0000080001047983 */ /* 0x000ea20000300800 */
[----:B------:R-:W-:Y:S01]  /*5230*/  IMAD.IADD R6, R6, 0x1, R7 ;  /* 0x0000000106067824 */ /* 0x000fe200078e0207 */
[----:B------:R-:W-:Y:S01]  /*5240*/  BSSY B1, `(.L_x_67) ;  /* 0x000006c000017945 */ /* 0x000fe20003800000 */
[----:B------:R-:W-:Y:S01]  /*5250*/  IMAD.IADD R10, R10, 0x1, R11 ;  /* 0x000000010a0a7824 */ /* 0x000fe200078e020b */
[----:B-1----:R-:W0:Y:S01]  /*5260*/  SHFL.IDX PT, R5, R5, R16, 0x1f ;  /* 0x00001f1005057589 */ /* 0x002e2200000e0000 */
[----:B------:R-:W-:Y:S02]  /*5270*/  IMAD.IADD R14, R9, 0x1, R14 ;  /* 0x00000001090e7824 */ /* 0x000fe400078e020e */
[--C-:B------:R-:W-:Y:S01]  /*5280*/  IMAD R8, R8, 0x4, R73.reuse ;  /* 0x0000000408087824 */ /* 0x100fe200078e0249 */
[----:B------:R-:W-:Y:S01]  /*5290*/  BAR.SYNC.DEFER_BLOCKING 0x0 ;  /* 0x0000000000007b1d */ /* 0x000fe20000010000 */
[----:B------:R-:W-:Y:S02]  /*52a0*/  IMAD.IADD R28, R13, 0x1, R28 ;  /* 0x000000010d1c7824 */ /* 0x000fe400078e021c */
[----:B------:R-:W-:-:S02]  /*52b0*/  IMAD R7, R6, 0x4, R73 ;  /* 0x0000000406077824 */ /* 0x000fc400078e0249 */
[----:B------:R-:W-:Y:S02]  /*52c0*/  IMAD.IADD R26, R26, 0x1, R29 ;  /* 0x000000011a1a7824 */ /* 0x000fe400078e021d */
[--C-:B------:R-:W-:Y:S02]  /*52d0*/  IMAD R10, R10, 0x4, R73.reuse ;  /* 0x000000040a0a7824 */ /* 0x100fe400078e0249 */
[----:B------:R-:W-:Y:S02]  /*52e0*/  IMAD.IADD R44, R25, 0x1, R44 ;  /* 0x00000001192c7824 */ /* 0x000fe400078e022c */
[----:B------:R-:W-:Y:S02]  /*52f0*/  IMAD R9, R14, 0x4, R73 ;  /* 0x000000040e097824 */ /* 0x000fe400078e0249 */
[----:B------:R-:W-:Y:S02]  /*5300*/  IMAD.IADD R42, R31, 0x1, R42 ;  /* 0x000000011f2a7824 */ /* 0x000fe400078e022a */
[----:B------:R-:W-:-:S02]  /*5310*/  IMAD.IADD R24, R24, 0x1, R23 ;  /* 0x0000000118187824 */ /* 0x000fc400078e0217 */
[----:B------:R-:W-:Y:S02]  /*5320*/  IMAD R6, R26, 0x4, R73 ;  /* 0x000000041a067824 */ /* 0x000fe400078e0249 */
[----:B------:R-:W-:Y:S02]  /*5330*/  IMAD.IADD R40, R41, 0x1, R40 ;  /* 0x0000000129287824 */ /* 0x000fe400078e0228 */
[----:B0-----:R-:W-:Y:S02]  /*5340*/  IMAD.IADD R2, R2, 0x1, R5 ;  /* 0x0000000102027824 */ /* 0x001fe400078e0205 */
[--C-:B------:R-:W-:Y:S01]  /*5350*/  IMAD R5, R28, 0x4, R73.reuse ;  /* 0x000000041c057824 */ /* 0x100fe200078e0249 */
[----:B------:R0:W-:Y:S01]  /*5360*/  STS [R8+-0x4], R71 ;  /* 0xfffffc4708007388 */ /* 0x0001e20000000800 */
[----:B------:R-:W-:Y:S02]  /*5370*/  IMAD R11, R44, 0x4, R73 ;  /* 0x000000042c0b7824 */ /* 0x000fe400078e0249 */
[----:B------:R-:W-:Y:S01]  /*5380*/  IMAD.IADD R22, R22, 0x1, R37 ;  /* 0x0000000116167824 */ /* 0x000fe200078e0225 */
[----:B------:R1:W-:Y:S01]  /*5390*/  STS [R7+-0x4], R70 ;  /* 0xfffffc4607007388 */ /* 0x0003e20000000800 */
[----:B------:R-:W-:-:S02]  /*53a0*/  IMAD.IADD R36, R21, 0x1, R36 ;  /* 0x0000000115247824 */ /* 0x000fc400078e0224 */
[----:B------:R-:W-:Y:S01]  /*53b0*/  IMAD.IADD R20, R20, 0x1, R35 ;  /* 0x0000000114147824 */ /* 0x000fe200078e0223 */
[----:B------:R3:W-:Y:S01]  /*53c0*/  STS [R10+-0x4], R69 ;  /* 0xfffffc450a007388 */ /* 0x0007e20000000800 */
[----:B------:R-:W-:Y:S02]  /*53d0*/  IMAD.IADD R18, R19, 0x1, R18 ;  /* 0x0000000113127824 */ /* 0x000fe400078e0212 */
[----:B0-----:R-:W-:Y:S01]  /*53e0*/  IMAD R8, R24, 0x4, R73 ;  /* 0x0000000418087824 */ /* 0x001fe200078e0249 */
[----:B------:R0:W-:Y:S01]  /*53f0*/  STS [R9+-0x4], R68 ;  /* 0xfffffc4409007388 */ /* 0x0001e20000000800 */
[----:B------:R-:W-:Y:S02]  /*5400*/  IMAD.IADD R34, R34, 0x1, R45 ;  /* 0x0000000122227824 */ /* 0x000fe400078e022d */
[----:B-1----:R-:W-:Y:S02]  /*5410*/  IMAD R7, R42, 0x4, R73 ;  /* 0x000000042a077824 */ /* 0x002fe400078e0249 */
[----:B------:R-:W-:-:S02]  /*5420*/  IMAD.IADD R48, R17, 0x1, R48 ;  /* 0x0000000111307824 */ /* 0x000fc400078e0230 */
[--C-:B---3--:R-:W-:Y:S02]  /*5430*/  IMAD R10, R22, 0x4, R73.reuse ;  /* 0x00000004160a7824 */ /* 0x108fe400078e0249 */
[--C-:B------:R-:W-:Y:S02]  /*5440*/  IMAD R13, R36, 0x4, R73.reuse ;  /* 0x00000004240d7824 */ /* 0x100fe400078e0249 */
[--C-:B0-----:R-:W-:Y:S02]  /*5450*/  IMAD R9, R40, 0x4, R73.reuse ;  /* 0x0000000428097824 */ /* 0x101fe400078e0249 */
[----:B------:R-:W-:Y:S01]  /*5460*/  IMAD R2, R2, 0x4, R73 ;  /* 0x0000000402027824 */ /* 0x000fe200078e0249 */
[----:B--2---:R-:W-:Y:S01]  /*5470*/  ISETP.NE.AND P0, PT, R4, RZ, PT ;  /* 0x000000ff0400720c */ /* 0x004fe20003f05270 */
[----:B------:R-:W-:Y:S02]  /*5480*/  IMAD.IADD R4, R12, 0x1, R27 ;  /* 0x000000010c047824 */ /* 0x000fe400078e021b */
[----:B------:R-:W-:-:S02]  /*5490*/  IMAD.IADD R12, R30, 0x1, R43 ;  /* 0x000000011e0c7824 */ /* 0x000fc400078e022b */
[--C-:B------:R-:W-:Y:S02]  /*54a0*/  IMAD R4, R4, 0x4, R73.reuse ;  /* 0x0000000404047824 */ /* 0x100fe400078e0249 */
[----:B------:R-:W-:-:S03]  /*54b0*/  IMAD R12, R12, 0x4, R73 ;  /* 0x000000040c0c7824 */ /* 0x000fc600078e0249 */
[----:B------:R0:W-:Y:S04]  /*54c0*/  STS [R4+-0x4], R67 ;  /* 0xfffffc4304007388 */ /* 0x0001e80000000800 */
[----:B------:R1:W-:Y:S04]  /*54d0*/  STS [R5+-0x4], R66 ;  /* 0xfffffc4205007388 */ /* 0x0003e80000000800 */
[----:B------:R2:W-:Y:S01]  /*54e0*/  STS [R6+-0x4], R65 ;  /* 0xfffffc4106007388 */ /* 0x0005e20000000800 */
[----:B0-----:R-:W-:-:S03]  /*54f0*/  IMAD R4, R20, 0x4, R73 ;  /* 0x0000000414047824 */ /* 0x001fc600078e0249 */
[----:B------:R0:W-:Y:S01]  /*5500*/  STS [R11+-0x4], R64 ;  /* 0xfffffc400b007388 */ /* 0x0001e20000000800 */
[----:B-1----:R-:W-:-:S03]  /*5510*/  IMAD R5, R18, 0x4, R73 ;  /* 0x0000000412057824 */ /* 0x002fc600078e0249 */
[----:B------:R-:W-:Y:S01]  /*5520*/  STS [R12+-0x4], R63 ;  /* 0xfffffc3f0c007388 */ /* 0x000fe20000000800 */
[----:B--2---:R-:W-:-:S03]  /*5530*/  IMAD R6, R34, 0x4, R73 ;  /* 0x0000000422067824 */ /* 0x004fc600078e0249 */
[----:B------:R-:W-:Y:S01]  /*5540*/  STS [R7+-0x4], R62 ;  /* 0xfffffc3e07007388 */ /* 0x000fe20000000800 */
[----:B0-----:R-:W-:-:S03]  /*5550*/  IMAD R11, R48, 0x4, R73 ;  /* 0x00000004300b7824 */ /* 0x001fc600078e0249 */
[----:B------:R-:W-:Y:S04]  /*5560*/  STS [R8+-0x4], R61 ;  /* 0xfffffc3d08007388 */ /* 0x000fe80000000800 */
[----:B------:R-:W-:Y:S04]  /*5570*/  STS [R9+-0x4], R60 ;  /* 0xfffffc3c09007388 */ /* 0x000fe80000000800 */
[----:B------:R-:W-:Y:S04]  /*5580*/  STS [R10+-0x4], R59 ;  /* 0xfffffc3b0a007388 */ /* 0x000fe80000000800 */
[----:B------:R0:W-:Y:S04]  /*5590*/  STS [R13+-0x4], R58 ;  /* 0xfffffc3a0d007388 */ /* 0x0001e80000000800 */
[----:B------:R1:W-:Y:S04]  /*55a0*/  STS [R4+-0x4], R57 ;  /* 0xfffffc3904007388 */ /* 0x0003e80000000800 */
[----:B------:R1:W-:Y:S01]  /*55b0*/  STS [R5+-0x4], R56 ;  /* 0xfffffc3805007388 */ /* 0x0003e20000000800 */
[----:B0-----:R-:W-:-:S03]  /*55c0*/  IMAD R13, R39, 0x8, R73 ;  /* 0x00000008270d7824 */ /* 0x001fc600078e0249 */
[----:B------:R1:W-:Y:S04]  /*55d0*/  STS [R6+-0x4], R55 ;  /* 0xfffffc3706007388 */ /* 0x0003e80000000800 */
[----:B------:R1:W-:Y:S04]  /*55e0*/  STS [R11+-0x4], R54 ;  /* 0xfffffc360b007388 */ /* 0x0003e80000000800 */
[----:B------:R1:W-:Y:S01]  /*55f0*/  STS [R2+-0x4], R53 ;  /* 0xfffffc3502007388 */ /* 0x0003e20000000800 */
[----:B------:R-:W-:Y:S05]  /*5600*/  @P0 BRA `(.L_x_68) ;  /* 0x0000000000bc0947 */ /* 0x000fea0003800000 */
[----:B------:R-:W1:Y:S02]  /*5610*/  LDCU.64 UR8, c[0x0][0x398] ;  /* 0x00007300ff0877ac */ /* 0x000e640008000a00 */
[----:B-1----:R-:W-:-:S04]  /*5620*/  LEA R6, P0, R39, UR8, 0x3 ;  /* 0x0000000827067c11 */ /* 0x002fc8000f8018ff */
[----:B------:R-:W-:-:S05]  /*5630*/  LEA.HI.X R7, R39, UR9, RZ, 0x3, P0 ;  /* 0x0000000927077c11 */ /* 0x000fca00080f1cff */
[----:B------:R-:W2:Y:S01]  /*5640*/  LDG.E.64 R4, desc[UR6][R6.64] ;  /* 0x0000000606047981 */ /* 0x000ea2000c1e1b00 */
[----:B------:R-:W-:Y:S02]  /*5650*/  SHF.R.S32.HI R9, RZ, 0x1f, R3 ;  /* 0x0000001fff097819 */ /* 0x000fe40000011403 */
[----:B--2---:R-:W-:-:S05]  /*5660*/  IADD3 R4, P0, PT, -R3, R4, RZ ;  /* 0x0000000403047210 */ /* 0x004fca0007f1e1ff */
[----:B------:R-:W-:Y:S01]  /*5670*/  IMAD.X R5, R5, 0x1, ~R9, P0 ;  /* 0x0000000105057824 */ /* 0x000fe200000e0e09 */
[----:B------:R-:W-:Y:S01]  /*5680*/  ISETP.GE.AND P0, PT, R72, 0x1, PT ;  /* 0x000000014800780c */ /* 0x000fe20003f06270 */
[----:B------:R-:W-:-:S03]  /*5690*/  IMAD.MOV.U32 R9, RZ, RZ, R52 ;  /* 0x000000ffff097224 */ /* 0x000fc600078e0034 */
[----:B------:R0:W-:Y:S09]  /*56a0*/  STS.64 [R13+0x7200], R4 ;  /* 0x007200040d007388 */ /* 0x0001f20000000a00 */
[----:B------:R-:W-:Y:S05]  /*56b0*/  @!P0 BRA `(.L_x_69) ;  /* 0x00000000006c8947 */ /* 0x000fea0003800000 */
[----:B------:R-:W-:Y:S01]  /*56c0*/  BSSY B0, `(.L_x_70) ;  /* 0x0000019000007945 */ /* 0x000fe20003800000 */
[----:B------:R-:W-:Y:S02]  /*56d0*/  IMAD.MOV.U32 R2, RZ, RZ, -0x1 ;  /* 0xffffffffff027424 */ /* 0x000fe400078e00ff */
[----:B------:R-:W-:Y:S02]  /*56e0*/  IMAD.MOV.U32 R6, RZ, RZ, R72 ;  /* 0x000000ffff067224 */ /* 0x000fe400078e0048 */
[----:B------:R-:W-:-:S07]  /*56f0*/  IMAD.MOV.U32 R9, RZ, RZ, R52 ;  /* 0x000000ffff097224 */ /* 0x000fce00078e0034 */
.L_x_74:
[----:B0-----:R-:W0:Y:S01]  /*5700*/  LDC.64 R4, c[0x0][0x380] ;  /* 0x0000e000ff047b82 */ /* 0x001e220000000a00 */
[----:B------:R-:W-:Y:S01]  /*5710*/  VIADD R11, R6, 0xffffffff ;  /* 0xffffffff060b7836 */ /* 0x000fe20000000000 */
[----:B------:R-:W-:Y:S03]  /*5720*/  BSSY B2, `(.L_x_71) ;  /* 0x0000008000027945 */ /* 0x000fe60003800000 */
[----:B------:R-:W-:-:S04]  /*5730*/  IMAD R7, R11, 0x100, R39 ;  /* 0x000001000b077824 */ /* 0x000fc800078e0227 */
[----:B0-----:R-:W-:-:S07]  /*5740*/  IMAD.WIDE R4, R7, 0x4, R4 ;  /* 0x0000000407047825 */ /* 0x001fce00078e0204 */
.L_x_72:
[----:B------:R-:W-:Y:S05]  /*5750*/  YIELD ;  /* 0x0000000000007946 */ /* 0x000fea0003800000 */
[----:B------:R0:W-:Y:S06]  /*5760*/  MEMBAR.SC.CTA ;  /* 0x0000000000007992 */ /* 0x0001ec0000000000 */
[----:B0-----:R-:W2:Y:S02]  /*5770*/  LDG.E.STRONG.SYS R7, desc[UR6][R4.64] ;  /* 0x0000000604077981 */ /* 0x001ea4000c1f5900 */
[----:B--2---:R-:W-:-:S13]  /*5780*/  ISETP.NE.AND P0, PT, R7, RZ, PT ;  /* 0x000000ff0700720c */ /* 0x004fda0003f05270 */
[----:B------:R-:W-:Y:S05]  /*5790*/  @!P0 BRA `(.L_x_72) ;  /* 0xfffffffc00ec8947 */ /* 0x000fea000383ffff */
[----:B------:R-:W-:Y:S05]  /*57a0*/  BSYNC B2 ;  /* 0x0000000000027941 */ /* 0x000fea0003800000 */
.L_x_71:
[----:B------:R-:W-:Y:S01]  /*57b0*/  BSSY.RECONVERGENT B2, `(.L_x_73) ;  /* 0x0000006000027945 */ /* 0x000fe20003800200 */
[C---:B------:R-:W-:Y:S02]  /*57c0*/  ISETP.GT.AND P0, PT, R7.reuse, -0x1, PT ;  /* 0xffffffff0700780c */ /* 0x040fe40003f04270 */
[----:B------:R-:W-:Y:S01]  /*57d0*/  LOP3.LUT R4, R7, 0x3fffffff, RZ, 0xc0, !PT ;  /* 0x3fffffff07047812 */ /* 0x000fe200078ec0ff */
[----:B------:R-:W-:Y:S05]  /*57e0*/  WARPSYNC.EXCLUSIVE R2 ;  /* 0x0000000002007348 */ /* 0x000fea0003a00000 */
[----:B------:R-:W-:-:S05]  /*57f0*/  IMAD.IADD R9, R4, 0x1, R9 ;  /* 0x0000000104097824 */ /* 0x000fca00078e0209 */
[----:B------:R-:W-:-:S07]  /*5800*/  VOTE.ANY R2, PT, P0 ;  /* 0x0000000000027806 */ /* 0x000fce00000e0100 */
[----:B------:R-:W-:Y:S05]  /*5810*/  BSYNC.RECONVERGENT B2 ;  /* 0x0000000000027941 */ /* 0x000fea0003800200 */
.L_x_73:
[----:B------:R-:W-:Y:S01]  /*5820*/  ISETP.GT.U32.AND P1, PT, R6, 0x1, PT ;  /* 0x000000010600780c */ /* 0x000fe20003f24070 */
[----:B------:R-:W-:-:S12]  /*5830*/  IMAD.MOV.U32 R6, RZ, RZ, R11 ;  /* 0x000000ffff067224 */ /* 0x000fd800078e000b */
[----:B------:R-:W-:Y:S05]  /*5840*/  @P0 BRA P1, `(.L_x_74) ;  /* 0xfffffffc00ac0947 */ /* 0x000fea000083ffff */
[----:B------:R-:W-:Y:S05]  /*5850*/  BSYNC B0 ;  /* 0x0000000000007941 */ /* 0x000fea0003800000 */
.L_x_70:
[----:B------:R1:W2:Y:S02]  /*5860*/  LDS.64 R4, [R13+0x7200] ;  /* 0x007200000d047984 */ /* 0x0002a40000000a00 */
.L_x_69:
        /* <DEDUP_REMOVED lines=9> */
.L_x_68:
[----:B------:R-:W-:Y:S05]  /*5900*/  BSYNC B1 ;  /* 0x0000000000017941 */ /* 0x000fea0003800000 */
.L_x_67:
[----:B0-----:R-:W0:Y:S01]  /*5910*/  LDC.64 R8, c[0x0][0x390] ;  /* 0x0000e400ff087b82 */ /* 0x001e220000000a00 */
[----:B-1----:R-:W-:-:S04]  /*5920*/  IMAD.MOV.U32 R5, RZ, RZ, 0x1c80 ;  /* 0x00001c80ff057424 */ /* 0x002fc800078e00ff */
[----:B------:R-:W-:-:S03]  /*5930*/  IMAD R5, R72, R5, 0x1c80 ;  /* 0x00001c8048057424 */ /* 0x000fc600078e0205 */
[----:B------:R-:W1:Y:S01]  /*5940*/  LDC R6, c[0x0][0x3c0] ;  /* 0x0000f000ff067b82 */ /* 0x000e620000000800 */
[----:B0-----:R-:W-:Y:S02]  /*5950*/  ISETP.EQ.U32.AND P1, PT, R8, RZ, PT ;  /* 0x000000ff0800720c */ /* 0x001fe40003f22070 */
[CC--:B-1----:R-:W-:Y:S02]  /*5960*/  ISETP.GE.AND P0, PT, R5.reuse, R6.reuse, PT ;  /* 0x000000060500720c */ /* 0x0c2fe40003f06270 */
[----:B------:R-:W-:Y:S02]  /*5970*/  ISETP.GT.AND P3, PT, R5, R6, PT ;  /* 0x000000060500720c */ /* 0x000fe40003f64270 */
[----:B------:R-:W-:-:S04]  /*5980*/  ISETP.EQ.OR.EX P0, PT, R9, RZ, !P0, P1 ;  /* 0x000000ff0900720c */ /* 0x000fc80004702710 */
[----:B------:R-:W-:-:S13]  /*5990*/  ISETP.GT.U32.OR P0, PT, R39, 0xff, P0 ;  /* 0x000000ff2700780c */ /* 0x000fda0000704470 */
[----:B------:R-:W-:Y:S05]  /*59a0*/  @P0 BRA `(.L_x_75) ;  /* 0x0000000000200947 */ /* 0x000fea0003800000 */
[----:B------:R-:W0:Y:S01]  /*59b0*/  LDS.64 R4, [R13+0x7200] ;  /* 0x007200000d047984 */ /* 0x000e220000000a00 */
[--C-:B------:R-:W-:Y:S02]  /*59c0*/  SHF.R.S32.HI R7, RZ, 0x1f, R52.reuse ;  /* 0x0000001fff077819 */ /* 0x100fe40000011434 */
[C---:B------:R-:W-:Y:S02]  /*59d0*/  LEA R2, P2, R39.reuse, R8, 0x3 ;  /* 0x0000000827027211 */ /* 0x040fe400078418ff */
[----:B0-----:R-:W-:Y:S02]  /*59e0*/  IADD3 R52, P0, P1, R4, R3, R52 ;  /* 0x0000000304347210 */ /* 0x001fe4000791e034 */
[----:B------:R-:W-:Y:S02]  /*59f0*/  SHF.R.S32.HI R4, RZ, 0x1f, R3 ;  /* 0x0000001fff047819 */ /* 0x000fe40000011403 */
[----:B------:R-:W-:Y:S02]  /*5a00*/  LEA.HI.X R3, R39, R9, RZ, 0x3, P2 ;  /* 0x0000000927037211 */ /* 0x000fe400010f1cff */
[----:B------:R-:W-:-:S05]  /*5a10*/  IADD3.X R53, PT, PT, R5, R4, R7, P0, P1 ;  /* 0x0000000405357210 */ /* 0x000fca00007e2407 */
[----:B------:R0:W-:Y:S02]  /*5a20*/  STG.E.64 desc[UR6][R2.64], R52 ;  /* 0x0000003402007986 */ /* 0x0001e4000c101b06 */
.L_x_75:
[----:B------:R-:W-:Y:S05]  /*5a30*/  WARPSYNC.ALL ;  /* 0x0000000000007948 */ /* 0x000fea0003800000 */
[----:B------:R-:W-:Y:S06]  /*5a40*/  BAR.SYNC.DEFER_BLOCKING 0x0 ;  /* 0x0000000000007b1d */ /* 0x000fec0000010000 */
[----:B------:R-:W-:Y:S05]  /*5a50*/  @P3 BRA `(.L_x_76) ;  /* 0x0000000c00503947 */ /* 0x000fea0003800000 */
[----:B------:R-:W0:Y:S01]  /*5a60*/  LDS R9, [R0] ;  /* 0x0000000000097984 */ /* 0x000e220000000800 */
[----:B------:R-:W0:Y:S01]  /*5a70*/  LDCU UR5, c[0x0][0x3c4] ;  /* 0x00007880ff0577ac */ /* 0x000e220008000800 */
[----:B------:R-:W1:Y:S01]  /*5a80*/  LDCU.64 UR8, c[0x0][0x3a0] ;  /* 0x00007400ff0877ac */ /* 0x000e620008000a00 */
[----:B0-----:R-:W-:-:S04]  /*5a90*/  SHF.R.U32.HI R2, RZ, UR5, R9 ;  /* 0x00000005ff027c19 */ /* 0x001fc80008011609 */
[----:B------:R-:W-:-:S05]  /*5aa0*/  LOP3.LUT R2, R2, UR4, RZ, 0x30, !PT ;  /* 0x0000000402027c12 */ /* 0x000fca000f8e30ff */
[----:B------:R-:W-:-:S06]  /*5ab0*/  IMAD R3, R2, 0x8, R73 ;  /* 0x0000000802037824 */ /* 0x000fcc00078e0249 */
[----:B------:R-:W0:Y:S02]  /*5ac0*/  LDS.64 R2, [R3+0x7200] ;  /* 0x0072000003027984 */ /* 0x000e240000000a00 */
[----:B0-----:R-:W-:-:S05]  /*5ad0*/  IADD3 R2, P0, PT, R2, R39, RZ ;  /* 0x0000002702027210 */ /* 0x001fca0007f1e0ff */
[----:B------:R-:W-:Y:S01]  /*5ae0*/  IMAD.X R5, RZ, RZ, R3, P0 ;  /* 0x000000ffff057224 */ /* 0x000fe200000e0603 */
[----:B-1----:R-:W-:-:S04]  /*5af0*/  LEA R4, P0, R2, UR8, 0x2 ;  /* 0x0000000802047c11 */ /* 0x002fc8000f8010ff */
[----:B------:R-:W-:-:S05]  /*5b00*/  LEA.HI.X R5, R2, UR9, R5, 0x2, P0 ;  /* 0x0000000902057c11 */ /* 0x000fca00080f1405 */
[----:B------:R-:W-:Y:S01]  /*5b10*/  STG.E desc[UR6][R4.64], R9 ;  /* 0x0000000904007986 */ /* 0x000fe2000c101906 */
[----:B------:R-:W-:-:S03]  /*5b20*/  NOP ;  /* 0x0000000000007918 */ /* 0x000fc60000000000 */
[----:B------:R-:W0:Y:S02]  /*5b30*/  LDS R11, [R0+0x600] ;  /* 0x00060000000b7984 */ /* 0x000e240000000800 */
[----:B0-----:R-:W-:-:S04]  /*5b40*/  SHF.R.U32.HI R2, RZ, UR5, R11 ;  /* 0x00000005ff027c19 */ /* 0x001fc8000801160b */
[----:B------:R-:W-:-:S05]  /*5b50*/  LOP3.LUT R2, R2, UR4, RZ, 0x30, !PT ;  /* 0x0000000402027c12 */ /* 0x000fca000f8e30ff */
[----:B------:R-:W-:-:S06]  /*5b60*/  IMAD R3, R2, 0x8, R73 ;  /* 0x0000000802037824 */ /* 0x000fcc00078e0249 */
[----:B------:R-:W0:Y:S02]  /*5b70*/  LDS.64 R2, [R3+0x7200] ;  /* 0x0072000003027984 */ /* 0x000e240000000a00 */
[----:B0-----:R-:W-:-:S05]  /*5b80*/  IADD3 R2, P0, PT, R2, R39, RZ ;  /* 0x0000002702027210 */ /* 0x001fca0007f1e0ff */
[----:B------:R-:W-:Y:S01]  /*5b90*/  IMAD.X R7, RZ, RZ, R3, P0 ;  /* 0x000000ffff077224 */ /* 0x000fe200000e0603 */
[----:B------:R-:W-:-:S04]  /*5ba0*/  LEA R6, P0, R2, UR8, 0x2 ;  /* 0x0000000802067c11 */ /* 0x000fc8000f8010ff */
[----:B------:R-:W-:-:S05]  /*5bb0*/  LEA.HI.X R7, R2, UR9, R7, 0x2, P0 ;  /* 0x0000000902077c11 */ /* 0x000fca00080f1407 */
[----:B------:R-:W-:Y:S01]  /*5bc0*/  STG.E desc[UR6][R6.64+0x600], R11 ;  /* 0x0006000b06007986 */ /* 0x000fe2000c101906 */
[----:B------:R-:W-:-:S03]  /*5bd0*/  NOP ;  /* 0x0000000000007918 */ /* 0x000fc60000000000 */
[----:B------:R-:W0:Y:S02]  /*5be0*/  LDS R9, [R0+0xc00] ;  /* 0x000c000000097984 */ /* 0x000e240000000800 */
[----:B0-----:R-:W-:-:S04]  /*5bf0*/  SHF.R.U32.HI R2, RZ, UR5, R9 ;  /* 0x00000005ff027c19 */ /* 0x001fc80008011609 */
[----:B------:R-:W-:-:S05]  /*5c00*/  LOP3.LUT R2, R2, UR4, RZ, 0x30, !PT ;  /* 0x0000000402027c12 */ /* 0x000fca000f8e30ff */
[----:B------:R-:W-:-:S05]  /*5c10*/  IMAD R8, R2, 0x8, R73 ;  /* 0x0000000802087824 */ /* 0x000fca00078e0249 */
        /* <DEDUP_REMOVED lines=182> */
[----:B------:R-:W-:Y:S01]  /*6780*/  NOP ;  /* 0x0000000000007918 */ /* 0x000fe20000000000 */
[----:B------:R-:W-:Y:S05]  /*6790*/  EXIT ;  /* 0x000000000000794d */ /* 0x000fea0003800000 */
.L_x_76:
[----:B0-----:R-:W-:Y:S01]  /*67a0*/  IMAD R3, R72, -0x1c80, R6 ;  /* 0xffffe38048037824 */ /* 0x001fe200078e0206 */
[----:B------:R-:W-:Y:S01]  /*67b0*/  BSSY.RECONVERGENT B0, `(.L_x_77) ;  /* 0x000001c000007945 */ /* 0x000fe20003800200 */
[C---:B------:R-:W-:Y:S02]  /*67c0*/  VIADD R6, R39.reuse, 0x480 ;  /* 0x0000048027067836 */ /* 0x040fe40000000000 */
[C---:B------:R-:W-:Y:S01]  /*67d0*/  VIADD R2, R39.reuse, 0x180 ;  /* 0x0000018027027836 */ /* 0x040fe20000000000 */
[CC--:B------:R-:W-:Y:S01]  /*67e0*/  ISETP.GE.AND P1, PT, R39.reuse, R3.reuse, PT ;  /* 0x000000032700720c */ /* 0x0c0fe20003f26270 */
[C---:B------:R-:W-:Y:S01]  /*67f0*/  VIADD R4, R39.reuse, 0x300 ;  /* 0x0000030027047836 */ /* 0x040fe20000000000 */
[-C--:B------:R-:W-:Y:S01]  /*6800*/  ISETP.GE.AND P4, PT, R6, R3.reuse, PT ;  /* 0x000000030600720c */ /* 0x080fe20003f86270 */
[C---:B------:R-:W-:Y:S01]  /*6810*/  VIADD R6, R39.reuse, 0x900 ;  /* 0x0000090027067836 */ /* 0x040fe20000000000 */
[-C--:B------:R-:W-:Y:S01]  /*6820*/  ISETP.GE.AND P2, PT, R2, R3.reuse, PT ;  /* 0x000000030200720c */ /* 0x080fe20003f46270 */
[C---:B------:R-:W-:Y:S01]  /*6830*/  VIADD R2, R39.reuse, 0x600 ;  /* 0x0000060027027836 */ /* 0x040fe20000000000 */
[-C--:B------:R-:W-:Y:S01]  /*6840*/  ISETP.GE.AND P3, PT, R4, R3.reuse, PT ;  /* 0x000000030400720c */ /* 0x080fe20003f66270 */
[C---:B------:R-:W-:Y:S01]  /*6850*/  VIADD R4, R39.reuse, 0x780 ;  /* 0x0000078027047836 */ /* 0x040fe20000000000 */
[-C--:B------:R-:W-:Y:S01]  /*6860*/  ISETP.GE.AND P0, PT, R6, R3.reuse, PT ;  /* 0x000000030600720c */ /* 0x080fe20003f06270 */
[----:B------:R-:W-:Y:S01]  /*6870*/  VIADD R6, R39, 0xa80 ;  /* 0x00000a8027067836 */ /* 0x000fe20000000000 */
[----:B------:R-:W-:-:S02]  /*6880*/  ISETP.GE.AND P5, PT, R2, R3, PT ;  /* 0x000000030200720c */ /* 0x000fc40003fa6270 */
[----:B------:R-:W-:Y:S01]  /*6890*/  ISETP.GE.AND P6, PT, R4, R3, PT ;  /* 0x000000030400720c */ /* 0x000fe20003fc6270 */
[----:B------:R-:W-:-:S12]  /*68a0*/  @P1 BRA `(.L_x_78) ;  /* 0x0000000000301947 */ /* 0x000fd80003800000 */
[----:B------:R-:W0:Y:S01]  /*68b0*/  LDS R7, [R0] ;  /* 0x0000000000077984 */ /* 0x000e220000000800 */
[----:B------:R-:W0:Y:S01]  /*68c0*/  LDCU UR5, c[0x0][0x3c4] ;  /* 0x00007880ff0577ac */ /* 0x000e220008000800 */
[----:B------:R-:W1:Y:S01]  /*68d0*/  LDCU.64 UR8, c[0x0][0x3a0] ;  /* 0x00007400ff0877ac */ /* 0x000e620008000a00 */
[----:B0-----:R-:W-:-:S04]  /*68e0*/  SHF.R.U32.HI R2, RZ, UR5, R7 ;  /* 0x00000005ff027c19 */ /* 0x001fc80008011607 */
[----:B------:R-:W-:-:S05]  /*68f0*/  LOP3.LUT R2, R2, UR4, RZ, 0x30, !PT ;  /* 0x0000000402027c12 */ /* 0x000fca000f8e30ff */
[----:B------:R-:W-:-:S05]  /*6900*/  IMAD R2, R2, 0x8, R73 ;  /* 0x0000000802027824 */ /* 0x000fca00078e0249 */
[----:B------:R-:W0:Y:S02]  /*6910*/  LDS.64 R4, [R2+0x7200] ;  /* 0x0072000002047984 */ /* 0x000e240000000a00 */
[----:B0-----:R-:W-:-:S05]  /*6920*/  IADD3 R8, P1, PT, R4, R39, RZ ;  /* 0x0000002704087210 */ /* 0x001fca0007f3e0ff */
[----:B------:R-:W-:Y:S01]  /*6930*/  IMAD.X R5, RZ, RZ, R5, P1 ;  /* 0x000000ffff057224 */ /* 0x000fe200008e0605 */
[----:B-1----:R-:W-:-:S04]  /*6940*/  LEA R4, P1, R8, UR8, 0x2 ;  /* 0x0000000808047c11 */ /* 0x002fc8000f8210ff */
[----:B------:R-:W-:-:S05]  /*6950*/  LEA.HI.X R5, R8, UR9, R5, 0x2, P1 ;  /* 0x0000000908057c11 */ /* 0x000fca00088f1405 */
[----:B------:R0:W-:Y:S04]  /*6960*/  STG.E desc[UR6][R4.64], R7 ;  /* 0x0000000704007986 */ /* 0x0001e8000c101906 */
.L_x_78:
[----:B------:R-:W-:Y:S05]  /*6970*/  BSYNC.RECONVERGENT B0 ;  /* 0x0000000000007941 */ /* 0x000fea0003800200 */
.L_x_77:
[----:B------:R-:W-:Y:S01]  /*6980*/  NOP ;  /* 0x0000000000007918 */ /* 0x000fe20000000000 */
[----:B------:R-:W-:Y:S01]  /*6990*/  BSSY.RECONVERGENT B0, `(.L_x_79) ;  /* 0x0000010000007945 */ /* 0x000fe20003800200 */
[----:B------:R-:W-:Y:S02]  /*69a0*/  ISETP.GE.AND P1, PT, R6, R3, PT ;  /* 0x000000030600720c */ /* 0x000fe40003f26270 */
[----:B------:R-:W-:Y:S01]  /*69b0*/  LOP3.LUT R6, R39, 0xc00, RZ, 0xfc, !PT ;  /* 0x00000c0027067812 */ /* 0x000fe200078efcff */
[----:B------:R-:W-:Y:S10]  /*69c0*/  @P2 BRA `(.L_x_80) ;  /* 0x0000000000302947 */ /* 0x000ff40003800000 */
[----:B0-----:R-:W0:Y:S01]  /*69d0*/  LDS R7, [R0+0x600] ;  /* 0x0006000000077984 */ /* 0x001e220000000800 */
        /* <DEDUP_REMOVED lines=11> */
.L_x_80:
[----:B------:R-:W-:Y:S05]  /*6a90*/  BSYNC.RECONVERGENT B0 ;  /* 0x0000000000007941 */ /* 0x000fea0003800200 */
.L_x_79:
[----:B------:R-:W-:Y:S01]  /*6aa0*/  NOP ;  /* 0x0000000000007918 */ /* 0x000fe20000000000 */
[----:B------:R-:W-:Y:S01]  /*6ab0*/  BSSY.RECONVERGENT B0, `(.L_x_81) ;  /* 0x0000010000007945 */ /* 0x000fe20003800200 */
[----:B------:R-:W-:Y:S01]  /*6ac0*/  ISETP.GE.AND P2, PT, R6, R3, PT ;  /* 0x000000030600720c */ /* 0x000fe20003f46270 */
[----:B------:R-:W-:Y:S02]  /*6ad0*/  VIADD R6, R39, 0xd80 ;  /* 0x00000d8027067836 */ /* 0x000fe40000000000 */
[----:B------:R-:W-:Y:S10]  /*6ae0*/  @P3 BRA `(.L_x_82) ;  /* 0x0000000000303947 */ /* 0x000ff40003800000 */
[----:B01----:R-:W0:Y:S01]  /*6af0*/  LDS R7, [R0+0xc00] ;  /* 0x000c000000077984 */ /* 0x003e220000000800 */
        /* <DEDUP_REMOVED lines=11> */
.L_x_82:
[----:B------:R-:W-:Y:S05]  /*6bb0*/  BSYNC.RECONVERGENT B0 ;  /* 0x0000000000007941 */ /* 0x000fea0003800200 */
.L_x_81:
[----:B------:R-:W-:Y:S01]  /*6bc0*/  NOP ;  /* 0x0000000000007918 */ /* 0x000fe20000000000 */
[----:B------:R-:W-:Y:S01]  /*6bd0*/  BSSY.RECONVERGENT B0, `(.L_x_83) ;  /* 0x0000010000007945 */ /* 0x000fe20003800200 */
[----:B------:R-:W-:Y:S01]  /*6be0*/  ISETP.GE.AND P3, PT, R6, R3, PT ;  /* 0x000000030600720c */ /* 0x000fe20003f66270 */
[----:B------:R-:W-:Y:S02]  /*6bf0*/  VIADD R6, R39, 0xf00 ;  /* 0x00000f0027067836 */ /* 0x000fe40000000000 */
[----:B------:R-:W-:Y:S10]  /*6c00*/  @P4 BRA `(.L_x_84) ;  /* 0x0000000000304947 */ /* 0x000ff40003800000 */
[----:B012---:R-:W0:Y:S01]  /*6c10*/  LDS R7, [R0+0x1200] ;  /* 0x0012000000077984 */ /* 0x007e220000000800 */
        /* <DEDUP_REMOVED lines=11> */
.L_x_84:
[----:B------:R-:W-:Y:S05]  /*6cd0*/  BSYNC.RECONVERGENT B0 ;  /* 0x0000000000007941 */ /* 0x000fea0003800200 */
.L_x_83:
[----:B------:R-:W-:Y:S01]  /*6ce0*/  NOP ;  /* 0x0000000000007918 */ /* 0x000fe20000000000 */
[----:B------:R-:W-:Y:S01]  /*6cf0*/  BSSY.RECONVERGENT B0, `(.L_x_85) ;  /* 0x0000010000007945 */ /* 0x000fe20003800200 */
[----:B------:R-:W-:Y:S01]  /*6d00*/  ISETP.GE.AND P4, PT, R6, R3, PT ;  /* 0x000000030600720c */ /* 0x000fe20003f86270 */
[----:B------:R-:W-:Y:S02]  /*6d10*/  VIADD R6, R39, 0x1080 ;  /* 0x0000108027067836 */ /* 0x000fe40000000000 */
[----:B------:R-:W-:Y:S10]  /*6d20*/  @P5 BRA `(.L_x_86) ;  /* 0x0000000000305947 */ /* 0x000ff40003800000 */
[----:B0123--:R-:W0:Y:S01]  /*6d30*/  LDS R7, [R0+0x1800] ;  /* 0x0018000000077984 */ /* 0x00fe220000000800 */
        /* <DEDUP_REMOVED lines=11> */
.L_x_86:
[----:B------:R-:W-:Y:S05]  /*6df0*/  BSYNC.RECONVERGENT B0 ;  /* 0x0000000000007941 */ /* 0x000fea0003800200 */
.L_x_85:
[----:B------:R-:W-:Y:S01]  /*6e00*/  NOP ;  /* 0x0000000000007918 */ /* 0x000fe20000000000 */
[----:B------:R-:W-:Y:S01]  /*6e10*/  BSSY.RECONVERGENT B0, `(.L_x_87) ;  /* 0x0000010000007945 */ /* 0x000fe20003800200 */
[----:B------:R-:W-:Y:S01]  /*6e20*/  ISETP.GE.AND P5, PT, R6, R3, PT ;  /* 0x000000030600720c */ /* 0x000fe20003fa6270 */
[----:B------:R-:W-:Y:S02]  /*6e30*/  VIADD R6, R39, 0x1200 ;  /* 0x0000120027067836 */ /* 0x000fe40000000000 */
[----:B------:R-:W-:Y:S10]  /*6e40*/  @P6 BRA `(.L_x_88) ;  /* 0x0000000000306947 */ /* 0x000ff40003800000 */
[----:B01234-:R-:W0:Y:S01]  /*6e50*/  LDS R7, [R0+0x1e00] ;  /* 0x001e000000077984 */ /* 0x01fe220000000800 */
        /* <DEDUP_REMOVED lines=11> */
.L_x_88:
[----:B------:R-:W-:Y:S05]  /*6f10*/  BSYNC.RECONVERGENT B0 ;  /* 0x0000000000007941 */ /* 0x000fea0003800200 */
.L_x_87:
        /* <DEDUP_REMOVED lines=17> */
.L_x_90:
[----:B------:R-:W-:Y:S05]  /*7030*/  BSYNC.RECONVERGENT B0 ;  /* 0x0000000000007941 */ /* 0x000fea0003800200 */
.L_x_89:
        /* <DEDUP_REMOVED lines=17> */
.L_x_92:
[----:B------:R-:W-:Y:S05]  /*7150*/  BSYNC.RECONVERGENT B0 ;  /* 0x0000000000007941 */ /* 0x000fea0003800200 */
.L_x_91:
        /* <DEDUP_REMOVED lines=17> */
.L_x_94:
[----:B------:R-:W-:Y:S05]  /*7270*/  BSYNC.RECONVERGENT B0 ;  /* 0x0000000000007941 */ /* 0x000fea0003800200 */
.L_x_93:
[----:B------:R-:W-:Y:S01]  /*7280*/  NOP ;  /* 0x0000000000007918 */ /* 0x000fe20000000000 */
[----:B------:R-:W-:Y:S01]  /*7290*/  BSSY.RECONVERGENT B0, `(.L_x_95) ;  /* 0x0000010000007945 */ /* 0x000fe20003800200 */
[----:B------:R-:W-:Y:S02]  /*72a0*/  ISETP.GE.AND P2, PT, R6, R3, PT ;  /* 0x000000030600720c */ /* 0x000fe40003f46270 */
[----:B------:R-:W-:Y:S01]  /*72b0*/  LOP3.LUT R6, R39, 0x1800, RZ, 0xfc, !PT ;  /* 0x0000180027067812 */ /* 0x000fe200078efcff */
        /* <DEDUP_REMOVED lines=13> */
.L_x_96:
[----:B------:R-:W-:Y:S05]  /*7390*/  BSYNC.RECONVERGENT B0 ;  /* 0x0000000000007941 */ /* 0x000fea0003800200 */
.L_x_95:
        /* <DEDUP_REMOVED lines=17> */
.L_x_98:
[----:B------:R-:W-:Y:S05]  /*74b0*/  BSYNC.RECONVERGENT B0 ;  /* 0x0000000000007941 */ /* 0x000fea0003800200 */
.L_x_97:
[----:B------:R-:W-:Y:S01]  /*74c0*/  NOP ;  /* 0x0000000000007918 */ /* 0x000fe20000000000 */
[----:B------:R-:W-:Y:S01]  /*74d0*/  BSSY.RECONVERGENT B0, `(.L_x_99) ;  /* 0x000000f000007945 */ /* 0x000fe20003800200 */
[----:B------:R-:W-:-:S03]  /*74e0*/  ISETP.GE.AND P4, PT, R6, R3, PT ;  /* 0x000000030600720c */ /* 0x000fc60003f86270 */
        /* <DEDUP_REMOVED lines=13> */
.L_x_100:
[----:B------:R-:W-:Y:S05]  /*75c0*/  BSYNC.RECONVERGENT B0 ;  /* 0x0000000000007941 */ /* 0x000fea0003800200 */
.L_x_99:
[----:B------:R-:W-:Y:S01]  /*75d0*/  NOP ;  /* 0x0000000000007918 */ /* 0x000fe20000000000 */
[----:B------:R-:W-:Y:S04]  /*75e0*/  BSSY.RECONVERGENT B0, `(.L_x_101) ;  /* 0x000000e000007945 */ /* 0x000fe80003800200 */
[----:B------:R-:W-:Y:S05]  /*75f0*/  @P6 BRA `(.L_x_102) ;  /* 0x0000000000306947 */ /* 0x000fea0003800000 */
        /* <DEDUP_REMOVED lines=12> */
.L_x_102:
[----:B------:R-:W-:Y:S05]  /*76c0*/  BSYNC.RECONVERGENT B0 ;  /* 0x0000000000007941 */ /* 0x000fea0003800200 */
.L_x_101:
        /* <DEDUP_REMOVED lines=15> */
.L_x_104:
[----:B------:R-:W-:Y:S05]  /*77c0*/  BSYNC.RECONVERGENT B0 ;  /* 0x0000000000007941 */ /* 0x000fea0003800200 */
.L_x_103:
        /* <DEDUP_REMOVED lines=15> */
.L_x_106:
[----:B------:R-:W-:Y:S05]  /*78c0*/  BSYNC.RECONVERGENT B0 ;  /* 0x0000000000007941 */ /* 0x000fea0003800200 */
.L_x_105:
        /* <DEDUP_REMOVED lines=15> */
.L_x_108:
[----:B------:R-:W-:Y:S05]  /*79c0*/  BSYNC.RECONVERGENT B0 ;  /* 0x0000000000007941 */ /* 0x000fea0003800200 */
.L_x_107:
        /* <DEDUP_REMOVED lines=15> */
.L_x_110:
[----:B------:R-:W-:Y:S05]  /*7ac0*/  BSYNC.RECONVERGENT B0 ;  /* 0x0000000000007941 */ /* 0x000fea0003800200 */
.L_x_109:
        /* <DEDUP_REMOVED lines=15> */
.L_x_112:
[----:B------:R-:W-:Y:S05]  /*7bc0*/  BSYNC.RECONVERGENT B0 ;  /* 0x0000000000007941 */ /* 0x000fea0003800200 */
.L_x_111:
[----:B------:R-:W-:Y:S01]  /*7bd0*/  NOP ;  /* 0x0000000000007918 */ /* 0x000fe20000000000 */
[----:B01234-:R-:W0:Y:S01]  /*7be0*/  LDS R7, [R0+0x6c00] ;  /* 0x006c000000077984 */ /* 0x01fe220000000800 */
[----:B------:R-:W0:Y:S02]  /*7bf0*/  LDCU UR5, c[0x0][0x3c4] ;  /* 0x00007880ff0577ac */ /* 0x000e240008000800 */
[----:B0-----:R-:W-:-:S04]  /*7c00*/  SHF.R.U32.HI R2, RZ, UR5, R7 ;  /* 0x00000005ff027c19 */ /* 0x001fc80008011607 */
[----:B------:R-:W-:-:S05]  /*7c10*/  LOP3.LUT R2, R2, UR4, RZ, 0x30, !PT ;  /* 0x0000000402027c12 */ /* 0x000fca000f8e30ff */
[----:B------:R-:W-:Y:S02]  /*7c20*/  IMAD R4, R2, 0x8, R73 ;  /* 0x0000000802047824 */ /* 0x000fe400078e0249 */
[----:B------:R-:W-:-:S04]  /*7c30*/  VIADD R2, R39, 0x1b00 ;  /* 0x00001b0027027836 */ /* 0x000fc80000000000 */
[----:B------:R-:W0:Y:S01]  /*7c40*/  LDS.64 R4, [R4+0x7200] ;  /* 0x0072000004047984 */ /* 0x000e220000000a00 */
[----:B------:R-:W-:-:S13]  /*7c50*/  ISETP.GE.AND P0, PT, R2, R3, PT ;  /* 0x000000030200720c */ /* 0x000fda0003f06270 */
[----:B------:R-:W1:Y:S01]  /*7c60*/  @!P0 LDC.64 R2, c[0x0][0x3a0] ;  /* 0x0000e800ff028b82 */ /* 0x000e620000000a00 */
[----:B0-----:R-:W-:-:S05]  /*7c70*/  IADD3 R38, P1, PT, R4, R39, RZ ;  /* 0x0000002704267210 */ /* 0x001fca0007f3e0ff */
[----:B------:R-:W-:Y:S01]  /*7c80*/  IMAD.X R5, RZ, RZ, R5, P1 ;  /* 0x000000ffff057224 */ /* 0x000fe200008e0605 */
[----:B-1----:R-:W-:-:S04]  /*7c90*/  @!P0 LEA R2, P1, R38, R2, 0x2 ;  /* 0x0000000226028211 */ /* 0x002fc800078210ff */
[----:B------:R-:W-:-:S05]  /*7ca0*/  @!P0 LEA.HI.X R3, R38, R3, R5, 0x2, P1 ;  /* 0x0000000326038211 */ /* 0x000fca00008f1405 */
[----:B------:R-:W-:Y:S01]  /*7cb0*/  @!P0 STG.E desc[UR6][R2.64+0x6c00], R7 ;  /* 0x006c000702008986 */ /* 0x000fe2000c101906 */
[----:B------:R-:W-:Y:S01]  /*7cc0*/  NOP ;  /* 0x0000000000007918 */ /* 0x000fe20000000000 */
[----:B------:R-:W-:Y:S05]  /*7cd0*/  EXIT ;  /* 0x000000000000794d */ /* 0x000fea0003800000 */
.L_x_26:
[----:B------:R-:W-:Y:S02]  /*7ce0*/  IMAD.MOV.U32 R0, RZ, RZ, 0x1 ;  /* 0x00000001ff007424 */ /* 0x000fe400078e00ff */
[----:B------:R-:W-:Y:S02]  /*7cf0*/  IMAD.MOV.U32 R77, RZ, RZ, R2 ;  /* 0x000000ffff4d7224 */ /* 0x000fe400078e0002 */
[----:B------:R-:W-:Y:S02]  /*7d00*/  IMAD.MOV.U32 R75, RZ, RZ, RZ ;  /* 0x000000ffff4b7224 */ /* 0x000fe400078e00ff */
[----:B------:R-:W-:-:S07]  /*7d10*/  IMAD.MOV.U32 R76, RZ, RZ, -0x1 ;  /* 0xffffffffff4c7424 */ /* 0x000fce00078e00ff */
[----:B------:R-:W-:Y:S05]  /*7d20*/  WARPSYNC.COLLECTIVE R76, `(.L_x_113) ;  /* 0x000000004c087348 */ /* 0x000fea0003c00000 */
[----:B------:R0:W1:Y:S02]  /*7d30*/  SHFL.UP P0, R0, R77, R0, R75 ;  /* 0x040000004d007389 */ /* 0x000064000000004b */
[----:B01----:R-:W-:Y:S05]  /*7d40*/  ENDCOLLECTIVE ;  /* 0x000000000000791b */ /* 0x003fea0003800000 */
.L_x_113:
[----:B------:R-:W-:Y:S02]  /*7d50*/  IMAD.MOV.U32 R77, RZ, RZ, R0 ;  /* 0x000000ffff4d7224 */ /* 0x000fe400078e0000 */
[----:B------:R-:W-:Y:S02]  /*7d60*/  IMAD.MOV.U32 R0, RZ, RZ, 0x2 ;  /* 0x00000002ff007424 */ /* 0x000fe400078e00ff */
[----:B------:R-:W-:-:S07]  /*7d70*/  @P0 IMAD.IADD R77, R2, 0x1, R77 ;  /* 0x00000001024d0824 */ /* 0x000fce00078e024d */
[----:B------:R-:W-:Y:S05]  /*7d80*/  WARPSYNC.COLLECTIVE R76, `(.L_x_114) ;  /* 0x000000004c087348 */ /* 0x000fea0003c00000 */
[----:B------:R0:W1:Y:S02]  /*7d90*/  SHFL.UP P0, R0, R77, R0, R75 ;  /* 0x040000004d007389 */ /* 0x000064000000004b */
[----:B01----:R-:W-:Y:S05]  /*7da0*/  ENDCOLLECTIVE ;  /* 0x000000000000791b */ /* 0x003fea0003800000 */
.L_x_114:
[----:B------:R-:W-:Y:S02]  /*7db0*/  IMAD.MOV.U32 R74, RZ, RZ, R0 ;  /* 0x000000ffff4a7224 */ /* 0x000fe400078e0000 */
[----:B------:R-:W-:Y:S02]  /*7dc0*/  IMAD.MOV.U32 R0, RZ, RZ, 0x4 ;  /* 0x00000004ff007424 */ /* 0x000fe400078e00ff */
[----:B------:R-:W-:-:S04]  /*7dd0*/  @P0 IMAD.IADD R74, R77, 0x1, R74 ;  /* 0x000000014d4a0824 */ /* 0x000fc800078e024a */
[----:B------:R-:W-:-:S07]  /*7de0*/  IMAD.MOV.U32 R77, RZ, RZ, R74 ;  /* 0x000000ffff4d7224 */ /* 0x000fce00078e004a */
[----:B------:R-:W-:Y:S05]  /*7df0*/  WARPSYNC.COLLECTIVE R76, `(.L_x_115) ;  /* 0x000000004c087348 */ /* 0x000fea0003c00000 */
[----:B------:R0:W1:Y:S02]  /*7e00*/  SHFL.UP P0, R0, R77, R0, R75 ;  /* 0x040000004d007389 */ /* 0x000064000000004b */
[----:B01----:R-:W-:Y:S05]  /*7e10*/  ENDCOLLECTIVE ;  /* 0x000000000000791b */ /* 0x003fea0003800000 */
.L_x_115:
[----:B------:R-:W-:Y:S02]  /*7e20*/  IMAD.MOV.U32 R77, RZ, RZ, R0 ;  /* 0x000000ffff4d7224 */ /* 0x000fe400078e0000 */
[----:B------:R-:W-:Y:S02]  /*7e30*/  IMAD.MOV.U32 R0, RZ, RZ, 0x8 ;  /* 0x00000008ff007424 */ /* 0x000fe400078e00ff */
[----:B------:R-:W-:-:S07]  /*7e40*/  @P0 IMAD.IADD R77, R74, 0x1, R77 ;  /* 0x000000014a4d0824 */ /* 0x000fce00078e024d */
[----:B------:R-:W-:Y:S05]  /*7e50*/  WARPSYNC.COLLECTIVE R76, `(.L_x_116) ;  /* 0x000000004c087348 */ /* 0x000fea0003c00000 */
[----:B------:R0:W1:Y:S02]  /*7e60*/  SHFL.UP P0, R0, R77, R0, R75 ;  /* 0x040000004d007389 */ /* 0x000064000000004b */
[----:B01----:R-:W-:Y:S05]  /*7e70*/  ENDCOLLECTIVE ;  /* 0x000000000000791b */ /* 0x003fea0003800000 */
.L_x_116:
[----:B------:R-:W-:Y:S02]  /*7e80*/  IMAD.MOV.U32 R74, RZ, RZ, R0 ;  /* 0x000000ffff4a7224 */ /* 0x000fe400078e0000 */
[----:B------:R-:W-:Y:S02]  /*7e90*/  IMAD.MOV.U32 R0, RZ, RZ, 0x10 ;  /* 0x00000010ff007424 */ /* 0x000fe400078e00ff */
[----:B------:R-:W-:-:S04]  /*7ea0*/  @P0 IMAD.IADD R74, R77, 0x1, R74 ;  /* 0x000000014d4a0824 */ /* 0x000fc800078e024a */
[----:B------:R-:W-:-:S07]  /*7eb0*/  IMAD.MOV.U32 R77, RZ, RZ, R74 ;  /* 0x000000ffff4d7224 */ /* 0x000fce00078e004a */
[----:B------:R-:W-:Y:S05]  /*7ec0*/  WARPSYNC.COLLECTIVE R76, `(.L_x_117) ;  /* 0x000000004c087348 */ /* 0x000fea0003c00000 */
[----:B------:R0:W1:Y:S02]  /*7ed0*/  SHFL.UP P0, R0, R77, R0, R75 ;  /* 0x040000004d007389 */ /* 0x000064000000004b */
[----:B01----:R-:W-:Y:S05]  /*7ee0*/  ENDCOLLECTIVE ;  /* 0x000000000000791b */ /* 0x003fea0003800000 */
.L_x_117:
[----:B------:R-:W-:Y:S05]  /*7ef0*/  BRA `(.L_x_118) ;  /* 0xffffffa4001c7947 */ /* 0x000fea000383ffff */
.L_x_119:
[----:B------:R-:W-:-:S00]  /*7f00*/  BRA `(.L_x_119) ;  /* 0xfffffffc00fc7947 */ /* 0x000fc0000383ffff */
[----:B------:R-:W-:-:S00]  /*7f10*/  NOP ;  /* 0x0000000000007918 */ /* 0x000fc00000000000 */
        /* <DEDUP_REMOVED lines=14> */
.L_x_241:


//--------------------- .text._ZN3cub18CUB_300001_SM_10006detail10radix_sort33DeviceRadixSortExclusiveSumKernelINS1_5radix10policy_hubIjNS0_8NullTypeEyE10Policy1000EyEEvPT0_ --------------------------
	.section	.text._ZN3cub18CUB_300001_SM_10006detail10radix_sort33DeviceRadixSortExclusiveSumKernelINS1_5radix10policy_hubIjNS0_8NullTypeEyE10Policy1000EyEEvPT0_,"ax",@progbits
	.align	128
        .global         _ZN3cub18CUB_300001_SM_10006detail10radix_sort33DeviceRadixSortExclusiveSumKernelINS1_5radix10policy_hubIjNS0_8NullTypeEyE10Policy1000EyEEvPT0_
        .type           _ZN3cub18CUB_300001_SM_10006detail10radix_sort33DeviceRadixSortExclusiveSumKernelINS1_5radix10policy_hubIjNS0_8NullTypeEyE10Policy1000EyEEvPT0_,@function
        .size           _ZN3cub18CUB_300001_SM_10006detail10radix_sort33DeviceRadixSortExclusiveSumKernelINS1_5radix10policy_hubIjNS0_8NullTypeEyE10Policy1000EyEEvPT0_,(.L_x_242 - _ZN3cub18CUB_300001_SM_10006detail10radix_sort33DeviceRadixSortExclusiveSumKernelINS1_5radix10policy_hubIjNS0_8NullTypeEyE10Policy1000EyEEvPT0_)
        .other          _ZN3cub18CUB_300001_SM_10006detail10radix_sort33DeviceRadixSortExclusiveSumKernelINS1_5radix10policy_hubIjNS0_8NullTypeEyE10Policy1000EyEEvPT0_,@"STO_CUDA_ENTRY STV_DEFAULT"
_ZN3cub18CUB_300001_SM_10006detail10radix_sort33DeviceRadixSortExclusiveSumKernelINS1_5radix10policy_hubIjNS0_8NullTypeEyE10Policy1000EyEEvPT0_:
.text._ZN3cub18CUB_300001_SM_10006detail10radix_sort33DeviceRadixSortExclusiveSumKernelINS1_5radix10policy_hubIjNS0_8NullTypeEyE10Policy1000EyEEvPT0_:
[----:B------:R-:W-:Y:S01]  /*0000*/  LDC R1, c[0x0][0x37c] ;  /* 0x0000df00ff017b82 */ /* 0x000fe20000000800 */
[----:B------:R-:W0:Y:S07]  /*0010*/  S2R R18, SR_TID.X ;  /* 0x0000000000127919 */ /* 0x000e2e0000002100 */
[----:B------:R-:W1:Y:S01]  /*0020*/  LDC.64 R16, c[0x0][0x380] ;  /* 0x0000e000ff107b82 */ /* 0x000e620000000a00 */
[----:B------:R-:W2:Y:S01]  /*0030*/  LDCU.64 UR4, c[0x0][0x358] ;  /* 0x00006b00ff0477ac */ /* 0x000ea20008000a00 */
[----:B------:R-:W3:Y:S01]  /*0040*/  S2R R5, SR_CTAID.X ;  /* 0x0000000000057919 */ /* 0x000ee20000002500 */
[----:B0-----:R-:W-:Y:S01]  /*0050*/  ISETP.GT.U32.AND P1, PT, R18, 0xff, PT ;  /* 0x000000ff1200780c */ /* 0x001fe20003f24070 */
[----:B---3--:R-:W-:-:S04]  /*0060*/  IMAD R5, R5, 0x100, R18 ;  /* 0x0000010005057824 */ /* 0x008fc800078e0212 */
[----:B-1----:R-:W-:-:S08]  /*0070*/  IMAD.WIDE R16, R5, 0x8, R16 ;  /* 0x0000000805107825 */ /* 0x002fd000078e0210 */
[----:B--2---:R-:W2:Y:S01]  /*0080*/  @!P1 LDG.E.64 R2, desc[UR4][R16.64] ;  /* 0x0000000410029981 */ /* 0x004ea2000c1e1b00 */
[----:B------:R-:W-:Y:S02]  /*0090*/  MOV R0, 0x400 ;  /* 0x0000040000007802 */ /* 0x000fe40000000f00 */
[C---:B------:R-:W-:Y:S01]  /*00a0*/  ISETP.GT.U32.AND P0, PT, R18.reuse, 0x1f, PT ;  /* 0x0000001f1200780c */ /* 0x040fe20003f04070 */
[----:B------:R-:W0:Y:S02]  /*00b0*/  S2R R5, SR_CgaCtaId ;  /* 0x0000000000057919 */ /* 0x000e240000008800 */
[----:B0-----:R-:W-:Y:S02]  /*00c0*/  LEA R5, R5, R0, 0x18 ;  /* 0x0000000005057211 */ /* 0x001fe400078ec0ff */
[----:B------:R-:W-:-:S05]  /*00d0*/  LEA.HI R0, R18, R18, RZ, 0x1d ;  /* 0x0000001212007211 */ /* 0x000fca00078fe8ff */
[----:B------:R-:W-:-:S05]  /*00e0*/  IMAD R0, R0, 0x8, R5 ;  /* 0x0000000800007824 */ /* 0x000fca00078e0205 */
[----:B--2---:R0:W-:Y:S01]  /*00f0*/  STS.64 [R0+0x10], R2 ;  /* 0x0000100200007388 */ /* 0x0041e20000000a00 */
[----:B------:R-:W-:Y:S06]  /*0100*/  BAR.SYNC.DEFER_BLOCKING 0x0 ;  /* 0x0000000000007b1d */ /* 0x000fec0000010000 */
[----:B------:R-:W-:Y:S05]  /*0110*/  @P0 BRA `(.L_x_120) ;  /* 0x0000000400240947 */ /* 0x000fea0003800000 */
[----:B------:R-:W-:Y:S01]  /*0120*/  IMAD R18, R18, 0x48, R5 ;  /* 0x0000004812127824 */ /* 0x000fe200078e0205 */
[----:B------:R-:W-:-:S04]  /*0130*/  UMOV UR6, 0xffffffff ;  /* 0xffffffff00067882 */ /* 0x000fc80000000000 */
[----:B------:R-:W-:Y:S04]  /*0140*/  LDS.64 R14, [R18+0x10] ;  /* 0x00001000120e7984 */ /* 0x000fe80000000a00 */
[----:B------:R-:W-:Y:S04]  /*0150*/  LDS.64 R12, [R18+0x18] ;  /* 0x00001800120c7984 */ /* 0x000fe80000000a00 */
[----:B------:R-:W1:Y:S04]  /*0160*/  LDS.64 R10, [R18+0x20] ;  /* 0x00002000120a7984 */ /* 0x000e680000000a00 */
[----:B------:R-:W-:Y:S04]  /*0170*/  LDS.64 R8, [R18+0x28] ;  /* 0x0000280012087984 */ /* 0x000fe80000000a00 */
[----:B------:R-:W2:Y:S04]  /*0180*/  LDS.64 R6, [R18+0x30] ;  /* 0x0000300012067984 */ /* 0x000ea80000000a00 */
[----:B------:R-:W-:Y:S04]  /*0190*/  LDS.64 R4, [R18+0x38] ;  /* 0x0000380012047984 */ /* 0x000fe80000000a00 */
[----:B0-----:R-:W0:Y:S04]  /*01a0*/  LDS.64 R2, [R18+0x40] ;  /* 0x0000400012027984 */ /* 0x001e280000000a00 */
[----:B------:R-:W3:Y:S01]  /*01b0*/  LDS.64 R20, [R18+0x48] ;  /* 0x0000480012147984 */ /* 0x000ee20000000a00 */
[----:B-1----:R-:W-:-:S04]  /*01c0*/  IADD3 R19, P3, P4, R10, R12, R14 ;  /* 0x0000000c0a137210 */ /* 0x002fc80007c7e00e */
[----:B------:R-:W-:Y:S02]  /*01d0*/  IADD3.X R23, PT, PT, R11, R13, R15, P3, P4 ;  /* 0x0000000d0b177210 */ /* 0x000fe40001fe840f */
[----:B--2---:R-:W-:-:S04]  /*01e0*/  IADD3 R19, P0, P2, R6, R19, R8 ;  /* 0x0000001306137210 */ /* 0x004fc80007a1e008 */
[----:B------:R-:W-:Y:S02]  /*01f0*/  IADD3.X R23, PT, PT, R7, R23, R9, P0, P2 ;  /* 0x0000001707177210 */ /* 0x000fe400007e4409 */
[----:B0-----:R-:W-:-:S04]  /*0200*/  IADD3 R19, P3, P4, R2, R19, R4 ;  /* 0x0000001302137210 */ /* 0x001fc80007c7e004 */
[----:B---3--:R-:W-:Y:S02]  /*0210*/  IADD3 R20, P0, PT, R20, R19, RZ ;  /* 0x0000001314147210 */ /* 0x008fe40007f1e0ff */
[----:B------:R-:W-:-:S05]  /*0220*/  IADD3.X R19, PT, PT, R3, R23, R5, P3, P4 ;  /* 0x0000001703137210 */ /* 0x000fca0001fe8405 */
[----:B------:R-:W-:Y:S01]  /*0230*/  IMAD.X R19, R21, 0x1, R19, P0 ;  /* 0x0000000115137824 */ /* 0x000fe200000e0613 */
[----:B------:R-:W-:Y:S06]  /*0240*/  BRA.DIV UR6, `(.L_x_121) ;  /* 0x0000000206f07947 */ /* 0x000fec000b800000 */
[----:B------:R-:W0:Y:S04]  /*0250*/  SHFL.UP PT, R27, R20, 0x1, RZ ;  /* 0x04200000141b7989 */ /* 0x000e2800000e00ff */
[----:B------:R-:W1:Y:S01]  /*0260*/  SHFL.UP P0, R25, R19, 0x1, RZ ;  /* 0x0420000013197989 */ /* 0x000e6200000000ff */
[----:B0-----:R-:W-:-:S04]  /*0270*/  IADD3 R22, P2, PT, R27, R20, RZ ;  /* 0x000000141b167210 */ /* 0x001fc80007f5e0ff */
[----:B-1----:R-:W-:Y:S01]  /*0280*/  SEL R27, R22, R27, P0 ;  /* 0x0000001b161b7207 */ /* 0x002fe20000000000 */
[----:B------:R-:W-:-:S04]  /*0290*/  IMAD.X R26, R25, 0x1, R19, P2 ;  /* 0x00000001191a7824 */ /* 0x000fc800010e0613 */
[----:B------:R-:W0:Y:S01]  /*02a0*/  SHFL.UP PT, R28, R27, 0x2, RZ ;  /* 0x044000001b1c7989 */ /* 0x000e2200000e00ff */
[----:B------:R-:W-:-:S05]  /*02b0*/  SEL R26, R26, R25, P0 ;  /* 0x000000191a1a7207 */ /* 0x000fca0000000000 */
[----:B------:R-:W1:Y:S01]  /*02c0*/  SHFL.UP P0, R25, R26, 0x2, RZ ;  /* 0x044000001a197989 */ /* 0x000e6200000000ff */
[----:B0-----:R-:W-:-:S05]  /*02d0*/  IADD3 R21, P2, PT, R28, R27, RZ ;  /* 0x0000001b1c157210 */ /* 0x001fca0007f5e0ff */
[----:B-1----:R-:W-:Y:S01]  /*02e0*/  IMAD.X R22, R25, 0x1, R26, P2 ;  /* 0x0000000119167824 */ /* 0x002fe200010e061a */
[----:B------:R-:W-:-:S04]  /*02f0*/  SEL R28, R21, R28, P0 ;  /* 0x0000001c151c7207 */ /* 0x000fc80000000000 */
[----:B------:R-:W-:Y:S01]  /*0300*/  SEL R29, R22, R25, P0 ;  /* 0x00000019161d7207 */ /* 0x000fe20000000000 */
        /* <DEDUP_REMOVED lines=12> */
[----:B------:R0:W1:Y:S04]  /*03d0*/  SHFL.UP PT, R28, R27, 0x10, RZ ;  /* 0x060000001b1c7989 */ /* 0x00006800000e00ff */
[----:B------:R0:W2:Y:S02]  /*03e0*/  SHFL.UP P0, R25, R26, 0x10, RZ ;  /* 0x060000001a197989 */ /* 0x0000a400000000ff */
.L_x_132:
[----:B-1----:R-:W-:-:S04]  /*03f0*/  IADD3 R21, P2, PT, R28, R27, RZ ;  /* 0x0000001b1c157210 */ /* 0x002fc80007f5e0ff */
[----:B--2---:R-:W-:Y:S01]  /*0400*/  SEL R21, R21, R28, P0 ;  /* 0x0000001c15157207 */ /* 0x004fe20000000000 */
[----:B------:R-:W-:-:S05]  /*0410*/  IMAD.X R22, R25, 0x1, R26, P2 ;  /* 0x0000000119167824 */ /* 0x000fca00010e061a */
[----:B------:R-:W-:Y:S02]  /*0420*/  SEL R22, R22, R25, P0 ;  /* 0x0000001916167207 */ /* 0x000fe40000000000 */
[----:B------:R-:W-:-:S05]  /*0430*/  IADD3 R20, P0, PT, R21, -R20, RZ ;  /* 0x8000001415147210 */ /* 0x000fca0007f1e0ff */
[----:B------:R-:W-:Y:S01]  /*0440*/  IMAD.X R21, R22, 0x1, ~R19, P0 ;  /* 0x0000000116157824 */ /* 0x000fe200000e0e13 */
[----:B------:R-:W-:-:S04]  /*0450*/  IADD3 R14, P0, PT, R14, R20, RZ ;  /* 0x000000140e0e7210 */ /* 0x000fc80007f1e0ff */
[----:B------:R1:W-:Y:S01]  /*0460*/  STS.64 [R18+0x10], R20 ;  /* 0x0000101412007388 */ /* 0x0003e20000000a00 */
[----:B------:R-:W-:Y:S01]  /*0470*/  IMAD.X R15, R15, 0x1, R21, P0 ;  /* 0x000000010f0f7824 */ /* 0x000fe200000e0615 */
        /* <DEDUP_REMOVED lines=17> */
[----:B------:R-:W-:-:S05]  /*0590*/  IMAD.X R3, R3, 0x1, R5, P0 ;  /* 0x0000000103037824 */ /* 0x000fca00000e0605 */
[----:B------:R1:W-:Y:S03]  /*05a0*/  STS.64 [R18+0x48], R2 ;  /* 0x0000480212007388 */ /* 0x0003e60000000a00 */
.L_x_120:
[----:B------:R-:W-:Y:S05]  /*05b0*/  WARPSYNC.ALL ;  /* 0x0000000000007948 */ /* 0x000fea0003800000 */
[----:B------:R-:W-:Y:S06]  /*05c0*/  BAR.SYNC.DEFER_BLOCKING 0x0 ;  /* 0x0000000000007b1d */ /* 0x000fec0000010000 */
[----:B------:R-:W-:Y:S05]  /*05d0*/  @P1 EXIT ;  /* 0x000000000000194d */ /* 0x000fea0003800000 */
[----:B01----:R-:W0:Y:S04]  /*05e0*/  LDS.64 R2, [R0+0x10] ;  /* 0x0000100000027984 */ /* 0x003e280000000a00 */
[----:B0-----:R-:W-:Y:S01]  /*05f0*/  STG.E.64 desc[UR4][R16.64], R2 ;  /* 0x0000000210007986 */ /* 0x001fe2000c101b04 */
[----:B------:R-:W-:Y:S05]  /*0600*/  EXIT ;  /* 0x000000000000794d */ /* 0x000fea0003800000 */
.L_x_121:
[----:B------:R-:W-:Y:S02]  /*0610*/  IMAD.MOV.U32 R24, RZ, RZ, R20 ;  /* 0x000000ffff187224 */ /* 0x000fe400078e0014 */
[----:B------:R-:W-:Y:S02]  /*0620*/  IMAD.MOV.U32 R23, RZ, RZ, 0x1 ;  /* 0x00000001ff177424 */ /* 0x000fe400078e00ff */
[----:B------:R-:W-:Y:S02]  /*0630*/  IMAD.MOV.U32 R22, RZ, RZ, RZ ;  /* 0x000000ffff167224 */ /* 0x000fe400078e00ff */
[----:B------:R-:W-:-:S07]  /*0640*/  IMAD.MOV.U32 R21, RZ, RZ, -0x1 ;  /* 0xffffffffff157424 */ /* 0x000fce00078e00ff */
[----:B------:R-:W-:Y:S05]  /*0650*/  WARPSYNC.COLLECTIVE R21, `(.L_x_122) ;  /* 0x0000000015087348 */ /* 0x000fea0003c00000 */
[----:B------:R0:W1:Y:S02]  /*0660*/  SHFL.UP P0, R25, R24, R23, R22 ;  /* 0x0400001718197389 */ /* 0x0000640000000016 */
[----:B01----:R-:W-:Y:S05]  /*0670*/  ENDCOLLECTIVE ;  /* 0x000000000000791b */ /* 0x003fea0003800000 */
.L_x_122:
[----:B------:R-:W-:Y:S02]  /*0680*/  IMAD.MOV.U32 R24, RZ, RZ, R19 ;  /* 0x000000ffff187224 */ /* 0x000fe400078e0013 */
[----:B------:R-:W-:-:S07]  /*0690*/  IMAD.MOV.U32 R27, RZ, RZ, R25 ;  /* 0x000000ffff1b7224 */ /* 0x000fce00078e0019 */
[----:B------:R-:W-:Y:S05]  /*06a0*/  WARPSYNC.COLLECTIVE R21, `(.L_x_123) ;  /* 0x0000000015087348 */ /* 0x000fea0003c00000 */
[----:B------:R0:W1:Y:S02]  /*06b0*/  SHFL.UP P0, R25, R24, R23, R22 ;  /* 0x0400001718197389 */ /* 0x0000640000000016 */
[----:B01----:R-:W-:Y:S05]  /*06c0*/  ENDCOLLECTIVE ;  /* 0x000000000000791b */ /* 0x003fea0003800000 */
.L_x_123:
[----:B------:R-:W-:Y:S01]  /*06d0*/  IADD3 R26, P2, PT, R27, R20, RZ ;  /* 0x000000141b1a7210 */ /* 0x000fe20007f5e0ff */
[----:B------:R-:W-:-:S03]  /*06e0*/  IMAD.MOV.U32 R23, RZ, RZ, 0x2 ;  /* 0x00000002ff177424 */ /* 0x000fc600078e00ff */
[----:B------:R-:W-:Y:S01]  /*06f0*/  SEL R27, R26, R27, P0 ;  /* 0x0000001b1a1b7207 */ /* 0x000fe20000000000 */
[----:B------:R-:W-:-:S04]  /*0700*/  IMAD.X R26, R25, 0x1, R19, P2 ;  /* 0x00000001191a7824 */ /* 0x000fc800010e0613 */
[----:B------:R-:W-:Y:S01]  /*0710*/  IMAD.MOV.U32 R24, RZ, RZ, R27 ;  /* 0x000000ffff187224 */ /* 0x000fe200078e001b */
[----:B------:R-:W-:-:S07]  /*0720*/  SEL R26, R26, R25, P0 ;  /* 0x000000191a1a7207 */ /* 0x000fce0000000000 */
[----:B------:R-:W-:Y:S05]  /*0730*/  WARPSYNC.COLLECTIVE R21, `(.L_x_124) ;  /* 0x0000000015087348 */ /* 0x000fea0003c00000 */
[----:B------:R0:W1:Y:S02]  /*0740*/  SHFL.UP P0, R25, R24, R23, R22 ;  /* 0x0400001718197389 */ /* 0x0000640000000016 */
[----:B01----:R-:W-:Y:S05]  /*0750*/  ENDCOLLECTIVE ;  /* 0x000000000000791b */ /* 0x003fea0003800000 */
.L_x_124:
[----:B------:R-:W-:Y:S02]  /*0760*/  IMAD.MOV.U32 R24, RZ, RZ, R26 ;  /* 0x000000ffff187224 */ /* 0x000fe400078e001a */
[----:B------:R-:W-:-:S07]  /*0770*/  IMAD.MOV.U32 R28, RZ, RZ, R25 ;  /* 0x000000ffff1c7224 */ /* 0x000fce00078e0019 */
[----:B------:R-:W-:Y:S05]  /*0780*/  WARPSYNC.COLLECTIVE R21, `(.L_x_125) ;  /* 0x0000000015087348 */ /* 0x000fea0003c00000 */
[----:B------:R0:W1:Y:S02]  /*0790*/  SHFL.UP P0, R25, R24, R23, R22 ;  /* 0x0400001718197389 */ /* 0x0000640000000016 */
[----:B01----:R-:W-:Y:S05]  /*07a0*/  ENDCOLLECTIVE ;  /* 0x000000000000791b */ /* 0x003fea0003800000 */
.L_x_125:
        /* <DEDUP_REMOVED lines=9> */
.L_x_126:
[----:B------:R-:W-:Y:S02]  /*0840*/  IMAD.MOV.U32 R24, RZ, RZ, R29 ;  /* 0x000000ffff187224 */ /* 0x000fe400078e001d */
[----:B------:R-:W-:-:S07]  /*0850*/  IMAD.MOV.U32 R27, RZ, RZ, R25 ;  /* 0x000000ffff1b7224 */ /* 0x000fce00078e0019 */
[----:B------:R-:W-:Y:S05]  /*0860*/  WARPSYNC.COLLECTIVE R21, `(.L_x_127) ;  /* 0x0000000015087348 */ /* 0x000fea0003c00000 */
[----:B------:R0:W1:Y:S02]  /*0870*/  SHFL.UP P0, R25, R24, R23, R22 ;  /* 0x0400001718197389 */ /* 0x0000640000000016 */
[----:B01----:R-:W-:Y:S05]  /*0880*/  ENDCOLLECTIVE ;  /* 0x000000000000791b */ /* 0x003fea0003800000 */
.L_x_127:
        /* <DEDUP_REMOVED lines=9> */
.L_x_128:
[----:B------:R-:W-:Y:S02]  /*0920*/  IMAD.MOV.U32 R24, RZ, RZ, R29 ;  /* 0x000000ffff187224 */ /* 0x000fe400078e001d */
[----:B------:R-:W-:-:S07]  /*0930*/  IMAD.MOV.U32 R27, RZ, RZ, R25 ;  /* 0x000000ffff1b7224 */ /* 0x000fce00078e0019 */
[----:B------:R-:W-:Y:S05]  /*0940*/  WARPSYNC.COLLECTIVE R21, `(.L_x_129) ;  /* 0x0000000015087348 */ /* 0x000fea0003c00000 */
[----:B------:R0:W1:Y:S02]  /*0950*/  SHFL.UP P0, R25, R24, R23, R22 ;  /* 0x0400001718197389 */ /* 0x0000640000000016 */
[----:B01----:R-:W-:Y:S05]  /*0960*/  ENDCOLLECTIVE ;  /* 0x000000000000791b */ /* 0x003fea0003800000 */
.L_x_129:
        /* <DEDUP_REMOVED lines=9> */
.L_x_130:
[----:B------:R-:W-:Y:S02]  /*0a00*/  IMAD.MOV.U32 R24, RZ, RZ, R26 ;  /* 0x000000ffff187224 */ /* 0x000fe400078e001a */
[----:B------:R-:W-:-:S07]  /*0a10*/  IMAD.MOV.U32 R28, RZ, RZ, R25 ;  /* 0x000000ffff1c7224 */ /* 0x000fce00078e0019 */
[----:B------:R-:W-:Y:S05]  /*0a20*/  WARPSYNC.COLLECTIVE R21, `(.L_x_131) ;  /* 0x0000000015087348 */ /* 0x000fea0003c00000 */
[----:B------:R0:W1:Y:S02]  /*0a30*/  SHFL.UP P0, R25, R24, R23, R22 ;  /* 0x0400001718197389 */ /* 0x0000640000000016 */
[----:B01----:R-:W-:Y:S05]  /*0a40*/  ENDCOLLECTIVE ;  /* 0x000000000000791b */ /* 0x003fea0003800000 */
.L_x_131:
[----:B------:R-:W-:Y:S05]  /*0a50*/  BRA `(.L_x_132) ;  /* 0xfffffff800647947 */ /* 0x000fea000383ffff */
.L_x_133:
        /* <DEDUP_REMOVED lines=10> */
.L_x_242:


//--------------------- .text._ZN3cub18CUB_300001_SM_10006detail10radix_sort30DeviceRadixSortHistogramKernelINS1_5radix10policy_hubIjNS0_8NullTypeEyE10Policy1000ELNS0_9SortOrderE0EjyNS1_21identity_decomposer_tEEEvPT2_PKT1_SB_iiT3_ --------------------------
	.section	.text._ZN3cub18CUB_300001_SM_10006detail10radix_sort30DeviceRadixSortHistogramKernelINS1_5radix10policy_hubIjNS0_8NullTypeEyE10Policy1000ELNS0_9SortOrderE0EjyNS1_21identity_decomposer_tEEEvPT2_PKT1_SB_iiT3_,"ax",@progbits
	.align	128
        .global         _ZN3cub18CUB_300001_SM_10006detail10radix_sort30DeviceRadixSortHistogramKernelINS1_5radix10policy_hubIjNS0_8NullTypeEyE10Policy1000ELNS0_9SortOrderE0EjyNS1_21identity_decomposer_tEEEvPT2_PKT1_SB_iiT3_
        .type           _ZN3cub18CUB_300001_SM_10006detail10radix_sort30DeviceRadixSortHistogramKernelINS1_5radix10policy_hubIjNS0_8NullTypeEyE10Policy1000ELNS0_9SortOrderE0EjyNS1_21identity_decomposer_tEEEvPT2_PKT1_SB_iiT3_,@function
        .size           _ZN3cub18CUB_300001_SM_10006detail10radix_sort30DeviceRadixSortHistogramKernelINS1_5radix10policy_hubIjNS0_8NullTypeEyE10Policy1000ELNS0_9SortOrderE0EjyNS1_21identity_decomposer_tEEEvPT2_PKT1_SB_iiT3_,(.L_x_243 - _ZN3cub18CUB_300001_SM_10006detail10radix_sort30DeviceRadixSortHistogramKernelINS1_5radix10policy_hubIjNS0_8NullTypeEyE10Policy1000ELNS0_9SortOrderE0EjyNS1_21identity_decomposer_tEEEvPT2_PKT1_SB_iiT3_)
        .other          _ZN3cub18CUB_300001_SM_10006detail10radix_sort30DeviceRadixSortHistogramKernelINS1_5radix10policy_hubIjNS0_8NullTypeEyE10Policy1000ELNS0_9SortOrderE0EjyNS1_21identity_decomposer_tEEEvPT2_PKT1_SB_iiT3_,@"STO_CUDA_ENTRY STV_DEFAULT"
_ZN3cub18CUB_300001_SM_10006detail10radix_sort30DeviceRadixSortHistogramKernelINS1_5radix10policy_hubIjNS0_8NullTypeEyE10Policy1000ELNS0_9SortOrderE0EjyNS1_21identity_decomposer_tEEEvPT2_PKT1_SB_iiT3_:
.text._ZN3cub18CUB_300001_SM_10006detail10radix_sort30DeviceRadixSortHistogramKernelINS1_5radix10policy_hubIjNS0_8NullTypeEyE10Policy1000ELNS0_9SortOrderE0EjyNS1_21identity_decomposer_tEEEvPT2_PKT1_SB_iiT3_:
[----:B------:R-:W-:Y:S01]  /*0000*/  LDC R1, c[0x0][0x37c] ;  /* 0x0000df00ff017b82 */ /* 0x000fe20000000800 */
[----:B------:R-:W0:Y:S02]  /*0010*/  LDCU.64 UR4, c[0x0][0x390] ;  /* 0x00007200ff0477ac */ /* 0x000e240008000a00 */
[----:B0-----:R-:W-:-:S04]  /*0020*/  ISETP.NE.U32.AND P0, PT, RZ, UR4, PT ;  /* 0x00000004ff007c0c */ /* 0x001fc8000bf05070 */
[----:B------:R-:W-:-:S13]  /*0030*/  ISETP.NE.AND.EX P0, PT, RZ, UR5, PT, P0 ;  /* 0x00000005ff007c0c */ /* 0x000fda000bf05300 */
[----:B------:R-:W-:Y:S05]  /*0040*/  @!P0 EXIT ;  /* 0x000000000000894d */ /* 0x000fea0003800000 */
[----:B------:R-:W0:Y:S01]  /*0050*/  S2R R18, SR_TID.X ;  /* 0x0000000000127919 */ /* 0x000e220000002100 */
[----:B------:R-:W1:Y:S01]  /*0060*/  LDCU.64 UR4, c[0x0][0x398] ;  /* 0x00007300ff0477ac */ /* 0x000e620008000a00 */
[----:B------:R-:W2:Y:S01]  /*0070*/  S2UR UR7, SR_CgaCtaId ;  /* 0x00000000000779c3 */ /* 0x000ea20000008800 */
[----:B------:R-:W-:Y:S01]  /*0080*/  UMOV UR6, 0x400 ;  /* 0x0000040000067882 */ /* 0x000fe20000000000 */
[----:B------:R-:W3:Y:S06]  /*0090*/  LDCU.64 UR18, c[0x0][0x358] ;  /* 0x00006b00ff1277ac */ /* 0x000eec0008000a00 */
[----:B------:R-:W4:Y:S01]  /*00a0*/  S2UR UR8, SR_CTAID.X ;  /* 0x00000000000879c3 */ /* 0x000f220000002500 */
[----:B------:R-:W0:Y:S01]  /*00b0*/  LDCU UR21, c[0x0][0x370] ;  /* 0x00006e00ff1577ac */ /* 0x000e220008000800 */
[----:B-1----:R-:W-:-:S04]  /*00c0*/  UIADD3 UR4, UPT, UPT, UR5, 0x7, -UR4 ;  /* 0x0000000705047890 */ /* 0x002fc8000fffe804 */
[----:B------:R-:W-:Y:S02]  /*00d0*/  UISETP.GE.AND UP0, UPT, UR4, 0x8, UPT ;  /* 0x000000080400788c */ /* 0x000fe4000bf06270 */
[----:B------:R-:W-:Y:S02]  /*00e0*/  USHF.R.S32.HI UR5, URZ, 0x1f, UR4 ;  /* 0x0000001fff057899 */ /* 0x000fe40008011404 */
[----:B--2---:R-:W-:Y:S02]  /*00f0*/  ULEA UR6, UR7, UR6, 0x18 ;  /* 0x0000000607067291 */ /* 0x004fe4000f8ec0ff */
[----:B------:R-:W-:Y:S01]  /*0100*/  PLOP3.LUT P0, PT, PT, PT, UP0, 0x80, 0x8 ;  /* 0x000000000008781c */ /* 0x000fe20003f0f008 */
[----:B------:R-:W-:Y:S01]  /*0110*/  ULEA.HI UR5, UR5, UR4, URZ, 0x3 ;  /* 0x0000000405057291 */ /* 0x000fe2000f8f18ff */
[C---:B0-----:R-:W-:Y:S02]  /*0120*/  VIADD R19, R18.reuse, 0x80 ;  /* 0x0000008012137836 */ /* 0x041fe40000000000 */
[C---:B------:R-:W-:Y:S01]  /*0130*/  ISETP.GT.U32.OR P0, PT, R18.reuse, 0xff, !P0 ;  /* 0x000000ff1200780c */ /* 0x040fe20004704470 */
[----:B------:R-:W-:Y:S01]  /*0140*/  USHF.R.S32.HI UR5, URZ, 0x3, UR5 ;  /* 0x00000003ff057899 */ /* 0x000fe20008011405 */
[C---:B------:R-:W-:Y:S01]  /*0150*/  VIADD R20, R18.reuse, 0x100 ;  /* 0x0000010012147836 */ /* 0x040fe20000000000 */
[C---:B------:R-:W-:Y:S01]  /*0160*/  IADD3 R25, PT, PT, R18.reuse, 0x500, RZ ;  /* 0x0000050012197810 */ /* 0x040fe20007ffe0ff */
[C---:B------:R-:W-:Y:S01]  /*0170*/  VIADD R21, R18.reuse, 0x180 ;  /* 0x0000018012157836 */ /* 0x040fe20000000000 */
[----:B------:R-:W-:Y:S01]  /*0180*/  P2R R28, PR, RZ, 0x1 ;  /* 0x00000001ff1c7803 */ /* 0x000fe20000000000 */
[C---:B------:R-:W-:Y:S01]  /*0190*/  VIADD R22, R18.reuse, 0x200 ;  /* 0x0000020012167836 */ /* 0x040fe20000000000 */
[C---:B------:R-:W-:Y:S01]  /*01a0*/  LEA R27, R18.reuse, UR6, 0x2 ;  /* 0x00000006121b7c11 */ /* 0x040fe2000f8e10ff */
[C---:B------:R-:W-:Y:S01]  /*01b0*/  VIADD R23, R18.reuse, 0x280 ;  /* 0x0000028012177836 */ /* 0x040fe20000000000 */
[----:B----4-:R-:W-:Y:S01]  /*01c0*/  USHF.L.U32 UR8, UR8, 0xb, URZ ;  /* 0x0000000b08087899 */ /* 0x010fe200080006ff */
[C---:B------:R-:W-:Y:S01]  /*01d0*/  VIADD R24, R18.reuse, 0x300 ;  /* 0x0000030012187836 */ /* 0x040fe20000000000 */
[----:B------:R-:W-:Y:S01]  /*01e0*/  ULOP3.LUT UR20, UR5, 0x7, URZ, 0xc0, !UPT ;  /* 0x0000000705147892 */ /* 0x000fe2000f8ec0ff */
[----:B------:R-:W-:Y:S01]  /*01f0*/  VIADD R26, R18, 0x780 ;  /* 0x00000780121a7836 */ /* 0x000fe20000000000 */
[----:B------:R-:W-:Y:S01]  /*0200*/  ULOP3.LUT UR9, UR5, 0x3, URZ, 0xc0, !UPT ;  /* 0x0000000305097892 */ /* 0x000fe2000f8ec0ff */
[----:B------:R-:W-:Y:S01]  /*0210*/  UMOV UR6, URZ ;  /* 0x000000ff00067c82 */ /* 0x000fe20008000000 */
[----:B---3--:R-:W-:-:S10]  /*0220*/  UMOV UR7, URZ ;  /* 0x000000ff00077c82 */ /* 0x008fd40008000000 */
.L_x_217:
[----:B------:R-:W-:Y:S01]  /*0230*/  ISETP.NE.AND P0, PT, R28, RZ, PT ;  /* 0x000000ff1c00720c */ /* 0x000fe20003f05270 */
[----:B------:R-:W-:-:S12]  /*0240*/  BSSY.RECONVERGENT B0, `(.L_x_134) ;  /* 0x0000082000007945 */ /* 0x000fd80003800200 */
[----:B0-2345:R-:W-:Y:S05]  /*0250*/  @P0 BRA `(.L_x_135) ;  /* 0x0000000800000947 */ /* 0x03dfea0003800000 */
[----:B------:R-:W0:Y:S02]  /*0260*/  LDC.64 R2, c[0x0][0x398] ;  /* 0x0000e600ff027b82 */ /* 0x000e240000000a00 */
[----:B0-----:R-:W-:-:S04]  /*0270*/  IADD3 R2, PT, PT, R3, 0x7, -R2 ;  /* 0x0000000703027810 */ /* 0x001fc80007ffe802 */
[----:B------:R-:W-:-:S04]  /*0280*/  SHF.R.S32.HI R3, RZ, 0x1f, R2 ;  /* 0x0000001fff037819 */ /* 0x000fc80000011402 */
[----:B------:R-:W-:-:S04]  /*0290*/  LEA.HI R3, R3, R2, RZ, 0x3 ;  /* 0x0000000203037211 */ /* 0x000fc800078f18ff */
[----:B------:R-:W-:-:S04]  /*02a0*/  SHF.R.S32.HI R3, RZ, 0x3, R3 ;  /* 0x00000003ff037819 */ /* 0x000fc80000011403 */
[C---:B------:R-:W-:Y:S01]  /*02b0*/  LOP3.LUT R5, R3.reuse, 0xffffff0, RZ, 0xc0, !PT ;  /* 0x0ffffff003057812 */ /* 0x040fe200078ec0ff */
[----:B------:R-:W-:-:S05]  /*02c0*/  VIADD R0, R3, 0xffffffff ;  /* 0xffffffff03007836 */ /* 0x000fca0000000000 */
[----:B------:R-:W-:Y:S01]  /*02d0*/  ISETP.GE.U32.AND P0, PT, R0, 0xf, PT ;  /* 0x0000000f0000780c */ /* 0x000fe20003f06070 */
[----:B------:R-:W-:-:S12]  /*02e0*/  IMAD.MOV.U32 R0, RZ, RZ, RZ ;  /* 0x000000ffff007224 */ /* 0x000fd800078e00ff */
[----:B------:R-:W-:Y:S05]  /*02f0*/  @!P0 BRA `(.L_x_136) ;  /* 0x00000000005c8947 */ /* 0x000fea0003800000 */
[----:B------:R-:W-:Y:S02]  /*0300*/  IMAD.MOV R2, RZ, RZ, -R5 ;  /* 0x000000ffff027224 */ /* 0x000fe400078e0a05 */
[----:B------:R-:W-:-:S07]  /*0310*/  VIADD R0, R27, 0x2000 ;  /* 0x000020001b007836 */ /* 0x000fce0000000000 */
.L_x_137:
[----:B------:R-:W-:Y:S01]  /*0320*/  VIADD R2, R2, 0x10 ;  /* 0x0000001002027836 */ /* 0x000fe20000000000 */
[----:B------:R-:W-:Y:S04]  /*0330*/  STS [R0+-0x2000], RZ ;  /* 0xffe000ff00007388 */ /* 0x000fe80000000800 */
        /* <DEDUP_REMOVED lines=16> */
[----:B0-----:R-:W-:Y:S01]  /*0440*/  IADD3 R0, PT, PT, R0, 0x4000, RZ ;  /* 0x0000400000007810 */ /* 0x001fe20007ffe0ff */
[----:B------:R-:W-:Y:S06]  /*0450*/  @P1 BRA `(.L_x_137) ;  /* 0xfffffffc00b01947 */ /* 0x000fec000383ffff */
[----:B------:R-:W-:-:S07]  /*0460*/  IMAD.MOV.U32 R0, RZ, RZ, R5 ;  /* 0x000000ffff007224 */ /* 0x000fce00078e0005 */
.L_x_136:
[----:B------:R-:W-:Y:S01]  /*0470*/  LOP3.LUT R2, R3, 0xf, RZ, 0xc0, !PT ;  /* 0x0000000f03027812 */ /* 0x000fe200078ec0ff */
[----:B------:R-:W-:-:S03]  /*0480*/  IMAD.U32 R4, RZ, RZ, UR20 ;  /* 0x00000014ff047e24 */ /* 0x000fc6000f8e00ff */
[C---:B------:R-:W-:Y:S01]  /*0490*/  ISETP.NE.AND P1, PT, R2.reuse, RZ, PT ;  /* 0x000000ff0200720c */ /* 0x040fe20003f25270 */
[----:B------:R-:W-:Y:S02]  /*04a0*/  VIADD R2, R2, 0xffffffff ;  /* 0xffffffff02027836 */ /* 0x000fe40000000000 */
[----:B------:R-:W-:-:S10]  /*04b0*/  VIADD R4, R4, 0xffffffff ;  /* 0xffffffff04047836 */ /* 0x000fd40000000000 */
[----:B------:R-:W-:Y:S05]  /*04c0*/  @!P1 BRA `(.L_x_138) ;  /* 0x00000000007c9947 */ /* 0x000fea0003800000 */
[----:B------:R-:W-:Y:S01]  /*04d0*/  ISETP.GE.U32.AND P2, PT, R2, 0x7, PT ;  /* 0x000000070200780c */ /* 0x000fe20003f46070 */
[----:B------:R-:W-:-:S12]  /*04e0*/  UISETP.NE.AND UP0, UPT, UR20, URZ, UPT ;  /* 0x000000ff1400728c */ /* 0x000fd8000bf05270 */
[----:B------:R-:W-:Y:S05]  /*04f0*/  @!P2 BRA `(.L_x_139) ;  /* 0x000000000028a947 */ /* 0x000fea0003800000 */
        /* <DEDUP_REMOVED lines=10> */
.L_x_139:
[----:B------:R-:W-:Y:S05]  /*05a0*/  BRA.U !UP0, `(.L_x_138) ;  /* 0x0000000108447547 */ /* 0x000fea000b800000 */
[----:B------:R-:W-:Y:S01]  /*05b0*/  ISETP.GE.U32.AND P2, PT, R4, 0x3, PT ;  /* 0x000000030400780c */ /* 0x000fe20003f46070 */
[----:B------:R-:W-:-:S12]  /*05c0*/  UISETP.NE.AND UP0, UPT, UR9, URZ, UPT ;  /* 0x000000ff0900728c */ /* 0x000fd8000bf05270 */
[C---:B0-----:R-:W-:Y:S01]  /*05d0*/  @P2 LEA R3, R0.reuse, R27, 0xa ;  /* 0x0000001b00032211 */ /* 0x041fe200078e50ff */
[----:B------:R-:W-:-:S04]  /*05e0*/  @P2 VIADD R0, R0, 0x4 ;  /* 0x0000000400002836 */ /* 0x000fc80000000000 */
[----:B------:R1:W-:Y:S04]  /*05f0*/  @P2 STS [R3], RZ ;  /* 0x000000ff03002388 */ /* 0x0003e80000000800 */
[----:B------:R1:W-:Y:S04]  /*0600*/  @P2 STS [R3+0x400], RZ ;  /* 0x000400ff03002388 */ /* 0x0003e80000000800 */
[----:B------:R1:W-:Y:S04]  /*0610*/  @P2 STS [R3+0x800], RZ ;  /* 0x000800ff03002388 */ /* 0x0003e80000000800 */
[----:B------:R1:W-:Y:S01]  /*0620*/  @P2 STS [R3+0xc00], RZ ;  /* 0x000c00ff03002388 */ /* 0x0003e20000000800 */
[----:B------:R-:W-:Y:S05]  /*0630*/  BRA.U !UP0, `(.L_x_138) ;  /* 0x0000000108207547 */ /* 0x000fea000b800000 */
[----:B------:R-:W-:Y:S01]  /*0640*/  IMAD R0, R0, 0x400, R27 ;  /* 0x0000040000007824 */ /* 0x000fe200078e021b */
[----:B------:R-:W-:-:S04]  /*0650*/  UISETP.NE.AND UP0, UPT, UR9, 0x1, UPT ;  /* 0x000000010900788c */ /* 0x000fc8000bf05270 */
[----:B------:R2:W-:Y:S05]  /*0660*/  STS [R0], RZ ;  /* 0x000000ff00007388 */ /* 0x0005ea0000000800 */
[----:B------:R-:W-:Y:S05]  /*0670*/  BRA.U !UP0, `(.L_x_138) ;  /* 0x0000000108107547 */ /* 0x000fea000b800000 */
[----:B------:R-:W-:Y:S01]  /*0680*/  UISETP.NE.AND UP0, UPT, UR9, 0x2, UPT ;  /* 0x000000020900788c */ /* 0x000fe2000bf05270 */
[----:B------:R3:W-:Y:S05]  /*0690*/  STS [R0+0x400], RZ ;  /* 0x000400ff00007388 */ /* 0x0007ea0000000800 */
[----:B------:R-:W-:-:S13]  /*06a0*/  PLOP3.LUT P2, PT, PT, PT, UP0, 0x80, 0x8 ;  /* 0x000000000008781c */ /* 0x000fda0003f4f008 */
[----:B------:R3:W-:Y:S02]  /*06b0*/  @P2 STS [R0+0x800], RZ ;  /* 0x000800ff00002388 */ /* 0x0007e40000000800 */
.L_x_138:
[----:B------:R-:W-:-:S13]  /*06c0*/  ISETP.GT.U32.AND P2, PT, R18, 0x7f, PT ;  /* 0x0000007f1200780c */ /* 0x000fda0003f44070 */
[----:B------:R-:W-:Y:S05]  /*06d0*/  @P2 BRA `(.L_x_135) ;  /* 0x0000000000e02947 */ /* 0x000fea0003800000 */
[----:B--23--:R-:W-:Y:S01]  /*06e0*/  IMAD.MOV.U32 R0, RZ, RZ, RZ ;  /* 0x000000ffff007224 */ /* 0x00cfe200078e00ff */
[----:B------:R-:W-:Y:S06]  /*06f0*/  @!P0 BRA `(.L_x_140) ;  /* 0x0000000000588947 */ /* 0x000fec0003800000 */
[----:B------:R-:W-:-:S07]  /*0700*/  IMAD.MOV.U32 R0, RZ, RZ, RZ ;  /* 0x000000ffff007224 */ /* 0x000fce00078e00ff */
.L_x_141:
[C---:B012---:R-:W-:Y:S02]  /*0710*/  IMAD R3, R0.reuse, 0x400, R27 ;  /* 0x0000040000037824 */ /* 0x047fe400078e021b */
[----:B------:R-:W-:-:S03]  /*0720*/  VIADD R0, R0, 0x10 ;  /* 0x0000001000007836 */ /* 0x000fc60000000000 */
[----:B------:R2:W-:Y:S02]  /*0730*/  STS [R3+0x200], RZ ;  /* 0x000200ff03007388 */ /* 0x0005e40000000800 */
[----:B------:R-:W-:Y:S02]  /*0740*/  ISETP.NE.AND P0, PT, R0, R5, PT ;  /* 0x000000050000720c */ /* 0x000fe40003f05270 */
[----:B------:R2:W-:Y:S04]  /*0750*/  STS [R3+0x600], RZ ;  /* 0x000600ff03007388 */ /* 0x0005e80000000800 */
        /* <DEDUP_REMOVED lines=13> */
[----:B------:R2:W-:Y:S01]  /*0830*/  STS [R3+0x3e00], RZ ;  /* 0x003e00ff03007388 */ /* 0x0005e20000000800 */
[----:B------:R-:W-:Y:S05]  /*0840*/  @P0 BRA `(.L_x_141) ;  /* 0xfffffffc00b00947 */ /* 0x000fea000383ffff */
[----:B------:R-:W-:-:S07]  /*0850*/  MOV R0, R5 ;  /* 0x0000000500007202 */ /* 0x000fce0000000f00 */
.L_x_140:
[----:B------:R-:W-:Y:S05]  /*0860*/  @!P1 BRA `(.L_x_135) ;  /* 0x00000000007c9947 */ /* 0x000fea0003800000 */
[----:B------:R-:W-:Y:S01]  /*0870*/  ISETP.GE.U32.AND P0, PT, R2, 0x7, PT ;  /* 0x000000070200780c */ /* 0x000fe20003f06070 */
[----:B------:R-:W-:-:S12]  /*0880*/  UISETP.NE.AND UP0, UPT, UR20, URZ, UPT ;  /* 0x000000ff1400728c */ /* 0x000fd8000bf05270 */
[----:B------:R-:W-:Y:S05]  /*0890*/  @!P0 BRA `(.L_x_142) ;  /* 0x0000000000288947 */ /* 0x000fea0003800000 */
[C---:B------:R-:W-:Y:S02]  /*08a0*/  IMAD R2, R0.reuse, 0x400, R27 ;  /* 0x0000040000027824 */ /* 0x040fe400078e021b */
[----:B------:R-:W-:-:S03]  /*08b0*/  VIADD R0, R0, 0x8 ;  /* 0x0000000800007836 */ /* 0x000fc60000000000 */
[----:B------:R3:W-:Y:S04]  /*08c0*/  STS [R2+0x200], RZ ;  /* 0x000200ff02007388 */ /* 0x0007e80000000800 */
[----:B------:R3:W-:Y:S04]  /*08d0*/  STS [R2+0x600], RZ ;  /* 0x000600ff02007388 */ /* 0x0007e80000000800 */
[----:B------:R3:W-:Y:S04]  /*08e0*/  STS [R2+0xa00], RZ ;  /* 0x000a00ff02007388 */ /* 0x0007e80000000800 */
[----:B------:R3:W-:Y:S04]  /*08f0*/  STS [R2+0xe00], RZ ;  /* 0x000e00ff02007388 */ /* 0x0007e80000000800 */
[----:B------:R3:W-:Y:S04]  /*0900*/  STS [R2+0x1200], RZ ;  /* 0x001200ff02007388 */ /* 0x0007e80000000800 */
[----:B------:R3:W-:Y:S04]  /*0910*/  STS [R2+0x1600], RZ ;  /* 0x001600ff02007388 */ /* 0x0007e80000000800 */
[----:B------:R3:W-:Y:S04]  /*0920*/  STS [R2+0x1a00], RZ ;  /* 0x001a00ff02007388 */ /* 0x0007e80000000800 */
[----:B------:R3:W-:Y:S02]  /*0930*/  STS [R2+0x1e00], RZ ;  /* 0x001e00ff02007388 */ /* 0x0007e40000000800 */
.L_x_142:
[----:B------:R-:W-:Y:S05]  /*0940*/  BRA.U !UP0, `(.L_x_135) ;  /* 0x0000000108447547 */ /* 0x000fea000b800000 */
[----:B------:R-:W-:Y:S01]  /*0950*/  ISETP.GE.U32.AND P0, PT, R4, 0x3, PT ;  /* 0x000000030400780c */ /* 0x000fe20003f06070 */
[----:B------:R-:W-:-:S12]  /*0960*/  UISETP.NE.AND UP0, UPT, UR9, URZ, UPT ;  /* 0x000000ff0900728c */ /* 0x000fd8000bf05270 */
[C---:B---3--:R-:W-:Y:S02]  /*0970*/  @P0 IMAD R2, R0.reuse, 0x400, R27 ;  /* 0x0000040000020824 */ /* 0x048fe400078e021b */
[----:B------:R-:W-:-:S03]  /*0980*/  @P0 VIADD R0, R0, 0x4 ;  /* 0x0000000400000836 */ /* 0x000fc60000000000 */
[----:B------:R4:W-:Y:S04]  /*0990*/  @P0 STS [R2+0x200], RZ ;  /* 0x000200ff02000388 */ /* 0x0009e80000000800 */
[----:B------:R4:W-:Y:S04]  /*09a0*/  @P0 STS [R2+0x600], RZ ;  /* 0x000600ff02000388 */ /* 0x0009e80000000800 */
[----:B------:R4:W-:Y:S04]  /*09b0*/  @P0 STS [R2+0xa00], RZ ;  /* 0x000a00ff02000388 */ /* 0x0009e80000000800 */
[----:B------:R4:W-:Y:S01]  /*09c0*/  @P0 STS [R2+0xe00], RZ ;  /* 0x000e00ff02000388 */ /* 0x0009e20000000800 */
[----:B------:R-:W-:Y:S05]  /*09d0*/  BRA.U !UP0, `(.L_x_135) ;  /* 0x0000000108207547 */ /* 0x000fea000b800000 */
[----:B------:R-:W-:Y:S01]  /*09e0*/  IMAD R0, R0, 0x400, R27 ;  /* 0x0000040000007824 */ /* 0x000fe200078e021b */
[----:B------:R-:W-:-:S04]  /*09f0*/  UISETP.NE.AND UP0, UPT, UR9, 0x1, UPT ;  /* 0x000000010900788c */ /* 0x000fc8000bf05270 */
[----:B------:R3:W-:Y:S05]  /*0a00*/  STS [R0+0x200], RZ ;  /* 0x000200ff00007388 */ /* 0x0007ea0000000800 */
[----:B------:R-:W-:Y:S05]  /*0a10*/  BRA.U !UP0, `(.L_x_135) ;  /* 0x0000000108107547 */ /* 0x000fea000b800000 */
[----:B------:R-:W-:Y:S01]  /*0a20*/  UISETP.NE.AND UP0, UPT, UR9, 0x2, UPT ;  /* 0x000000020900788c */ /* 0x000fe2000bf05270 */
[----:B------:R0:W-:Y:S05]  /*0a30*/  STS [R0+0x600], RZ ;  /* 0x000600ff00007388 */ /* 0x0001ea0000000800 */
[----:B------:R-:W-:-:S13]  /*0a40*/  PLOP3.LUT P0, PT, PT, PT, UP0, 0x80, 0x8 ;  /* 0x000000000008781c */ /* 0x000fda0003f0f008 */
[----:B------:R0:W-:Y:S02]  /*0a50*/  @P0 STS [R0+0xa00], RZ ;  /* 0x000a00ff00000388 */ /* 0x0001e40000000800 */
.L_x_135:
[----:B------:R-:W-:Y:S05]  /*0a60*/  BSYNC.RECONVERGENT B0 ;  /* 0x0000000000007941 */ /* 0x000fea0003800200 */
.L_x_134:
[----:B------:R-:W5:Y:S01]  /*0a70*/  LDCU.64 UR10, c[0x0][0x390] ;  /* 0x00007200ff0a77ac */ /* 0x000f620008000a00 */
[----:B------:R-:W-:Y:S02]  /*0a80*/  USHF.L.U32 UR4, UR6, 0x1e, URZ ;  /* 0x0000001e06047899 */ /* 0x000fe400080006ff */
[----:B------:R-:W-:Y:S02]  /*0a90*/  USHF.L.U64.HI UR5, UR6, 0x1e, UR7 ;  /* 0x0000001e06057899 */ /* 0x000fe40008010207 */
[----:B-----5:R-:W-:-:S04]  /*0aa0*/  UIADD3 UR4, UP0, UPT, -UR4, UR10, URZ ;  /* 0x0000000a04047290 */ /* 0x020fc8000ff1e1ff */
[----:B------:R-:W-:Y:S02]  /*0ab0*/  UIADD3.X UR5, UPT, UPT, ~UR5, UR11, URZ, UP0, !UPT ;  /* 0x0000000b05057290 */ /* 0x000fe400087fe5ff */
[----:B------:R-:W-:-:S04]  /*0ac0*/  UISETP.LT.U32.AND UP0, UPT, UR4, 0x40000000, UPT ;  /* 0x400000000400788c */ /* 0x000fc8000bf01070 */
[----:B------:R-:W-:-:S04]  /*0ad0*/  UISETP.LT.U32.AND.EX UP0, UPT, UR5, URZ, UPT, UP0 ;  /* 0x000000ff0500728c */ /* 0x000fc8000bf01100 */
[----:B------:R-:W-:Y:S02]  /*0ae0*/  USEL UR11, UR4, 0x40000000, UP0 ;  /* 0x40000000040b7887 */ /* 0x000fe40008000000 */
[----:B------:R-:W-:Y:S02]  /*0af0*/  USEL UR12, UR5, URZ, UP0 ;  /* 0x000000ff050c7287 */ /* 0x000fe40008000000 */
[----:B------:R-:W-:-:S04]  /*0b00*/  UISETP.GT.U32.AND UP0, UPT, UR11, UR8, UPT ;  /* 0x000000080b00728c */ /* 0x000fc8000bf04070 */
[----:B------:R-:W-:Y:S01]  /*0b10*/  UISETP.GT.U32.AND.EX UP0, UPT, UR12, URZ, UPT, UP0 ;  /* 0x000000ff0c00728c */ /* 0x000fe2000bf04100 */
[----:B------:R-:W-:Y:S08]  /*0b20*/  BAR.SYNC.DEFER_BLOCKING 0x0 ;  /* 0x0000000000007b1d */ /* 0x000ff00000010000 */
[----:B------:R-:W-:Y:S06]  /*0b30*/  BAR.SYNC.DEFER_BLOCKING 0x0 ;  /* 0x0000000000007b1d */ /* 0x000fec0000010000 */
[----:B------:R-:W-:Y:S05]  /*0b40*/  BRA.U !UP0, `(.L_x_143) ;  /* 0x0000000908d87547 */ /* 0x000fea000b800000 */
[----:B------:R-:W-:Y:S01]  /*0b50*/  UMOV UR10, UR8 ;  /* 0x00000008000a7c82 */ /* 0x000fe20008000000 */
[----:B------:R-:W-:-:S05]  /*0b60*/  UMOV UR5, URZ ;  /* 0x000000ff00057c82 */ /* 0x000fca0008000000 */
.L_x_148:
[----:B-----5:R-:W5:Y:S01]  /*0b70*/  LDCU.64 UR16, c[0x0][0x390] ;  /* 0x00007200ff1077ac */ /* 0x020f620008000a00 */
[----:B------:R-:W-:Y:S02]  /*0b80*/  USHF.L.U32 UR13, UR6, 0x1e, URZ ;  /* 0x0000001e060d7899 */ /* 0x000fe400080006ff */
[----:B------:R-:W-:Y:S02]  /*0b90*/  USHF.L.U64.HI UR14, UR6, 0x1e, UR7 ;  /* 0x0000001e060e7899 */ /* 0x000fe40008010207 */
[----:B------:R-:W-:-:S04]  /*0ba0*/  UIADD3 UR13, UP0, UPT, UR10, UR13, URZ ;  /* 0x0000000d0a0d7290 */ /* 0x000fc8000ff1e0ff */
[----:B------:R-:W-:Y:S02]  /*0bb0*/  UIADD3.X UR14, UPT, UPT, UR5, UR14, URZ, UP0, !UPT ;  /* 0x0000000e050e7290 */ /* 0x000fe400087fe4ff */
[----:B------:R-:W-:Y:S02]  /*0bc0*/  ULEA UR10, UP0, UR21, UR10, 0xb ;  /* 0x0000000a150a7291 */ /* 0x000fe4000f8058ff */
[----:B-----5:R-:W-:Y:S02]  /*0bd0*/  UIADD3 UR15, UP1, UPT, -UR13, UR16, URZ ;  /* 0x000000100d0f7290 */ /* 0x020fe4000ff3e1ff */
[----:B------:R-:W-:Y:S02]  /*0be0*/  UIADD3.X UR5, UPT, UPT, URZ, UR5, URZ, UP0, !UPT ;  /* 0x00000005ff057290 */ /* 0x000fe400087fe4ff */
[----:B------:R-:W-:Y:S02]  /*0bf0*/  UIADD3.X UR4, UPT, UPT, ~UR14, UR17, URZ, UP1, !UPT ;  /* 0x000000110e047290 */ /* 0x000fe40008ffe5ff */
[----:B------:R-:W-:-:S02]  /*0c00*/  UISETP.GE.U32.AND UP1, UPT, UR15, 0x800, UPT ;  /* 0x000008000f00788c */ /* 0x000fc4000bf26070 */
[----:B------:R-:W-:Y:S02]  /*0c10*/  UISETP.GE.U32.AND UP0, UPT, UR10, UR11, UPT ;  /* 0x0000000b0a00728c */ /* 0x000fe4000bf06070 */
[----:B------:R-:W-:Y:S02]  /*0c20*/  UISETP.GE.U32.AND.EX UP1, UPT, UR4, URZ, UPT, UP1 ;  /* 0x000000ff0400728c */ /* 0x000fe4000bf26110 */
[----:B------:R-:W-:-:S07]  /*0c30*/  UISETP.GE.U32.AND.EX UP0, UPT, UR5, UR12, UPT, UP0 ;  /* 0x0000000c0500728c */ /* 0x000fce000bf06100 */
[----:B012---:R-:W-:Y:S05]  /*0c40*/  BRA.U !UP1, `(.L_x_144) ;  /* 0x0000000109587547 */ /* 0x007fea000b800000 */
[----:B------:R-:W4:Y:S01]  /*0c50*/  LDCU.64 UR16, c[0x0][0x388] ;  /* 0x00007100ff1077ac */ /* 0x000f220008000a00 */
[----:B0-23--:R-:W-:-:S05]  /*0c60*/  IADD3 R0, P0, PT, R18, UR13, RZ ;  /* 0x0000000d12007c10 */ /* 0x00dfca000ff1e0ff */
[----:B-1----:R-:W-:Y:S01]  /*0c70*/  IMAD.X R3, RZ, RZ, UR14, P0 ;  /* 0x0000000eff037e24 */ /* 0x002fe200080e06ff */
[----:B----4-:R-:W-:-:S04]  /*0c80*/  LEA R14, P0, R0, UR16, 0x2 ;  /* 0x00000010000e7c11 */ /* 0x010fc8000f8010ff */
        /* <DEDUP_REMOVED lines=18> */
.L_x_144:
[C---:B------:R-:W-:Y:S01]  /*0db0*/  ISETP.GE.AND P5, PT, R18.reuse, UR15, PT ;  /* 0x0000000f12007c0c */ /* 0x040fe2000bfa6270 */
[----:B------:R-:W4:Y:S01]  /*0dc0*/  LDCU.64 UR16, c[0x0][0x388] ;  /* 0x00007100ff1077ac */ /* 0x000f220008000a00 */
[----:B0-23--:R-:W-:Y:S01]  /*0dd0*/  IADD3 R0, P0, PT, R18, UR13, RZ ;  /* 0x0000000d12007c10 */ /* 0x00dfe2000ff1e0ff */
[----:B------:R-:W-:Y:S01]  /*0de0*/  IMAD.MOV.U32 R17, RZ, RZ, -0x1 ;  /* 0xffffffffff117424 */ /* 0x000fe200078e00ff */
[----:B------:R-:W0:Y:S01]  /*0df0*/  S2R R18, SR_TID.X ;  /* 0x0000000000127919 */ /* 0x000e220000002100 */
[----:B------:R-:W-:Y:S01]  /*0e00*/  ISETP.GE.AND P2, PT, R19, UR15, PT ;  /* 0x0000000f13007c0c */ /* 0x000fe2000bf46270 */
[----:B------:R-:W-:Y:S01]  /*0e10*/  IMAD.MOV.U32 R16, RZ, RZ, -0x1 ;  /* 0xffffffffff107424 */ /* 0x000fe200078e00ff */
[----:B-1----:R-:W-:Y:S02]  /*0e20*/  IADD3.X R3, PT, PT, RZ, UR14, RZ, P0, !PT ;  /* 0x0000000eff037c10 */ /* 0x002fe400087fe4ff */
[----:B------:R-:W-:Y:S02]  /*0e30*/  ISETP.GE.AND P3, PT, R20, UR15, PT ;  /* 0x0000000f14007c0c */ /* 0x000fe4000bf66270 */
[----:B------:R-:W-:-:S02]  /*0e40*/  ISETP.GE.AND P4, PT, R21, UR15, PT ;  /* 0x0000000f15007c0c */ /* 0x000fc4000bf86270 */
[----:B----4-:R-:W-:-:S04]  /*0e50*/  LEA R14, P0, R0, UR16, 0x2 ;  /* 0x00000010000e7c11 */ /* 0x010fc8000f8010ff */
[----:B------:R-:W-:Y:S01]  /*0e60*/  LEA.HI.X R15, R0, UR17, R3, 0x2, P0 ;  /* 0x00000011000f7c11 */ /* 0x000fe200080f1403 */
[----:B------:R-:W-:Y:S02]  /*0e70*/  IMAD.MOV.U32 R13, RZ, RZ, -0x1 ;  /* 0xffffffffff0d7424 */ /* 0x000fe400078e00ff */
[----:B------:R-:W-:Y:S02]  /*0e80*/  IMAD.MOV.U32 R12, RZ, RZ, -0x1 ;  /* 0xffffffffff0c7424 */ /* 0x000fe400078e00ff */
[----:B------:R1:W5:Y:S01]  /*0e90*/  @!P5 LDG.E R17, desc[UR18][R14.64] ;  /* 0x000000120e11d981 */ /* 0x000362000c1e1900 */
[----:B------:R-:W-:-:S03]  /*0ea0*/  ISETP.GE.AND P5, PT, R22, UR15, PT ;  /* 0x0000000f16007c0c */ /* 0x000fc6000bfa6270 */
[----:B------:R1:W5:Y:S01]  /*0eb0*/  @!P2 LDG.E R16, desc[UR18][R14.64+0x200] ;  /* 0x000200120e10a981 */ /* 0x000362000c1e1900 */
[C---:B0-----:R-:W-:Y:S01]  /*0ec0*/  LOP3.LUT R0, R18.reuse, 0x400, RZ, 0xfc, !PT ;  /* 0x0000040012007812 */ /* 0x041fe200078efcff */
[----:B------:R-:W-:Y:S01]  /*0ed0*/  VIADD R2, R18, 0x380 ;  /* 0x0000038012027836 */ /* 0x000fe20000000000 */
[----:B------:R-:W-:Y:S01]  /*0ee0*/  ISETP.GE.AND P2, PT, R23, UR15, PT ;  /* 0x0000000f17007c0c */ /* 0x000fe2000bf46270 */
[----:B------:R1:W5:Y:S01]  /*0ef0*/  @!P3 LDG.E R13, desc[UR18][R14.64+0x400] ;  /* 0x000400120e0db981 */ /* 0x000362000c1e1900 */
[----:B------:R-:W-:Y:S01]  /*0f00*/  ISETP.GE.AND P1, PT, R0, UR15, PT ;  /* 0x0000000f00007c0c */ /* 0x000fe2000bf26270 */
[----:B------:R-:W-:Y:S01]  /*0f10*/  VIADD R0, R18, 0x480 ;  /* 0x0000048012007836 */ /* 0x000fe20000000000 */
[----:B------:R-:W-:Y:S01]  /*0f20*/  ISETP.GE.AND P0, PT, R2, UR15, PT ;  /* 0x0000000f02007c0c */ /* 0x000fe2000bf06270 */
[----:B------:R1:W5:Y:S01]  /*0f30*/  @!P4 LDG.E R12, desc[UR18][R14.64+0x600] ;  /* 0x000600120e0cc981 */ /* 0x000362000c1e1900 */
[----:B------:R-:W-:Y:S01]  /*0f40*/  ISETP.GE.AND P3, PT, R24, UR15, PT ;  /* 0x0000000f18007c0c */ /* 0x000fe2000bf66270 */
[----:B------:R-:W-:Y:S01]  /*0f50*/  IMAD.MOV.U32 R10, RZ, RZ, -0x1 ;  /* 0xffffffffff0a7424 */ /* 0x000fe200078e00ff */
[----:B------:R-:W-:-:S02]  /*0f60*/  ISETP.GE.AND P4, PT, R0, UR15, PT ;  /* 0x0000000f00007c0c */ /* 0x000fc4000bf86270 */
[----:B------:R-:W-:Y:S01]  /*0f70*/  MOV R11, 0xffffffff ;  /* 0xffffffff000b7802 */ /* 0x000fe20000000f00 */
[C---:B------:R-:W-:Y:S02]  /*0f80*/  VIADD R0, R18.reuse, 0x580 ;  /* 0x0000058012007836 */ /* 0x040fe40000000000 */
[----:B------:R-:W-:Y:S01]  /*0f90*/  VIADD R2, R18, 0x600 ;  /* 0x0000060012027836 */ /* 0x000fe20000000000 */
[----:B------:R1:W5:Y:S01]  /*0fa0*/  @!P2 LDG.E R10, desc[UR18][R14.64+0xa00] ;  /* 0x000a00120e0aa981 */ /* 0x000362000c1e1900 */
[----:B------:R-:W-:Y:S01]  /*0fb0*/  IMAD.MOV.U32 R9, RZ, RZ, -0x1 ;  /* 0xffffffffff097424 */ /* 0x000fe200078e00ff */
[----:B------:R-:W-:Y:S01]  /*0fc0*/  MOV R7, 0xffffffff ;  /* 0xffffffff00077802 */ /* 0x000fe20000000f00 */
[----:B------:R-:W-:Y:S01]  /*0fd0*/  IMAD.MOV.U32 R8, RZ, RZ, -0x1 ;  /* 0xffffffffff087424 */ /* 0x000fe200078e00ff */
[----:B------:R1:W5:Y:S01]  /*0fe0*/  @!P5 LDG.E R11, desc[UR18][R14.64+0x800] ;  /* 0x000800120e0bd981 */ /* 0x000362000c1e1900 */
[----:B------:R-:W-:Y:S01]  /*0ff0*/  IMAD.MOV.U32 R6, RZ, RZ, -0x1 ;  /* 0xffffffffff067424 */ /* 0x000fe200078e00ff */
[----:B------:R-:W-:Y:S01]  /*1000*/  ISETP.GE.AND P5, PT, R0, UR15, PT ;  /* 0x0000000f00007c0c */ /* 0x000fe2000bfa6270 */
[----:B------:R-:W-:Y:S01]  /*1010*/  VIADD R0, R18, 0x680 ;  /* 0x0000068012007836 */ /* 0x000fe20000000000 */
[----:B------:R-:W-:Y:S01]  /*1020*/  ISETP.GE.AND P2, PT, R2, UR15, PT ;  /* 0x0000000f02007c0c */ /* 0x000fe2000bf46270 */
[----:B------:R-:W-:Y:S01]  /*1030*/  VIADD R2, R18, 0x700 ;  /* 0x0000070012027836 */ /* 0x000fe20000000000 */
[----:B------:R1:W5:Y:S01]  /*1040*/  @!P3 LDG.E R9, desc[UR18][R14.64+0xc00] ;  /* 0x000c00120e09b981 */ /* 0x000362000c1e1900 */
[----:B------:R-:W-:-:S03]  /*1050*/  ISETP.GE.AND P3, PT, R25, UR15, PT ;  /* 0x0000000f19007c0c */ /* 0x000fc6000bf66270 */
[----:B------:R1:W5:Y:S01]  /*1060*/  @!P0 LDG.E R8, desc[UR18][R14.64+0xe00] ;  /* 0x000e00120e088981 */ /* 0x000362000c1e1900 */
[----:B------:R-:W-:-:S03]  /*1070*/  ISETP.GE.AND P0, PT, R0, UR15, PT ;  /* 0x0000000f00007c0c */ /* 0x000fc6000bf06270 */
[----:B------:R1:W5:Y:S01]  /*1080*/  @!P1 LDG.E R7, desc[UR18][R14.64+0x1000] ;  /* 0x001000120e079981 */ /* 0x000362000c1e1900 */
[----:B------:R-:W-:-:S03]  /*1090*/  ISETP.GE.AND P1, PT, R2, UR15, PT ;  /* 0x0000000f02007c0c */ /* 0x000fc6000bf26270 */
[----:B------:R1:W5:Y:S01]  /*10a0*/  @!P4 LDG.E R6, desc[UR18][R14.64+0x1200] ;  /* 0x001200120e06c981 */ /* 0x000362000c1e1900 */
[----:B------:R-:W-:Y:S01]  /*10b0*/  ISETP.GE.AND P4, PT, R26, UR15, PT ;  /* 0x0000000f1a007c0c */ /* 0x000fe2000bf86270 */
[----:B------:R-:W-:Y:S01]  /*10c0*/  IMAD.MOV.U32 R5, RZ, RZ, -0x1 ;  /* 0xffffffffff057424 */ /* 0x000fe200078e00ff */
[----:B------:R-:W-:Y:S01]  /*10d0*/  MOV R0, 0xffffffff ;  /* 0xffffffff00007802 */ /* 0x000fe20000000f00 */
[----:B------:R-:W-:Y:S02]  /*10e0*/  IMAD.MOV.U32 R4, RZ, RZ, -0x1 ;  /* 0xffffffffff047424 */ /* 0x000fe400078e00ff */
        /* <DEDUP_REMOVED lines=9> */
.L_x_145:
[----:B------:R-:W2:Y:S02]  /*1180*/  LDCU.64 UR16, c[0x0][0x398] ;  /* 0x00007300ff1077ac */ /* 0x000ea40008000a00 */
[----:B--2---:R-:W-:-:S09]  /*1190*/  UISETP.GT.AND UP1, UPT, UR17, UR16, UPT ;  /* 0x000000101100728c */ /* 0x004fd2000bf24270 */
[----:B------:R-:W-:Y:S05]  /*11a0*/  BRA.U !UP1, `(.L_x_146) ;  /* 0x00000005093c7547 */ /* 0x000fea000b800000 */
[----:B------:R-:W2:Y:S01]  /*11b0*/  S2UR UR13, SR_CgaCtaId ;  /* 0x00000000000d79c3 */ /* 0x000ea20000008800 */
[----:B------:R-:W-:Y:S01]  /*11c0*/  UMOV UR4, 0x400 ;  /* 0x0000040000047882 */ /* 0x000fe20000000000 */
[----:B------:R-:W3:Y:S01]  /*11d0*/  LDCU UR14, c[0x0][0x398] ;  /* 0x00007300ff0e77ac */ /* 0x000ee20008000800 */
[----:B--2---:R-:W-:-:S03]  /*11e0*/  ULEA UR13, UR13, UR4, 0x18 ;  /* 0x000000040d0d7291 */ /* 0x004fc6000f8ec0ff */
[----:B---3--:R-:W-:-:S09]  /*11f0*/  UMOV UR4, URZ ;  /* 0x000000ff00047c82 */ /* 0x008fd20008000000 */
.L_x_147:
[----:B012---:R-:W-:Y:S01]  /*1200*/  IMAD R14, RZ, RZ, -UR14 ;  /* 0x8000000eff0e7e24 */ /* 0x007fe2000f8e02ff */
[----:B------:R-:W-:Y:S01]  /*1210*/  ULEA UR15, UR4, UR13, 0xa ;  /* 0x0000000d040f7291 */ /* 0x000fe2000f8e50ff */
[----:B------:R-:W-:Y:S01]  /*1220*/  IMAD.U32 R15, RZ, RZ, UR17 ;  /* 0x00000011ff0f7e24 */ /* 0x000fe2000f8e00ff */
[----:B------:R-:W-:-:S04]  /*1230*/  UIADD3 UR4, UPT, UPT, UR4, 0x1, URZ ;  /* 0x0000000104047890 */ /* 0x000fc8000fffe0ff */
[----:B------:R-:W-:Y:S01]  /*1240*/  VIADDMNMX R14, R14, R15, 0x8, PT ;  /* 0x000000080e0e7446 */ /* 0x000fe2000380010f */
[----:B------:R-:W-:-:S05]  /*1250*/  IMAD.MOV.U32 R15, RZ, RZ, -0x1 ;  /* 0xffffffffff0f7424 */ /* 0x000fca00078e00ff */
[----:B------:R-:W-:Y:S02]  /*1260*/  SHF.L.U32 R14, R15, R14, RZ ;  /* 0x0000000e0f0e7219 */ /* 0x000fe400000006ff */
[----:B-----5:R-:W-:-:S04]  /*1270*/  SHF.R.U32.HI R15, RZ, UR14, R17 ;  /* 0x0000000eff0f7c19 */ /* 0x020fc80008011611 */
[----:B------:R-:W-:-:S04]  /*1280*/  LOP3.LUT R15, R15, R14, RZ, 0x30, !PT ;  /* 0x0000000e0f0f7212 */ /* 0x000fc800078e30ff */
[----:B------:R-:W-:-:S05]  /*1290*/  LEA R15, R15, UR15, 0x2 ;  /* 0x0000000f0f0f7c11 */ /* 0x000fca000f8e10ff */
[----:B------:R0:W-:Y:S02]  /*12a0*/  ATOMS.POPC.INC.32 RZ, [R15+URZ] ;  /* 0x000000000fff7f8c */ /* 0x0001e4000d8000ff */
[----:B0-----:R-:W-:-:S04]  /*12b0*/  SHF.R.U32.HI R15, RZ, UR14, R16 ;  /* 0x0000000eff0f7c19 */ /* 0x001fc80008011610 */
        /* <DEDUP_REMOVED lines=55> */
[----:B0-----:R-:W-:Y:S01]  /*1630*/  SHF.R.U32.HI R15, RZ, UR14, R29 ;  /* 0x0000000eff0f7c19 */ /* 0x001fe2000801161d */
[----:B------:R-:W-:-:S03]  /*1640*/  UIADD3 UR14, UPT, UPT, UR14, 0x8, URZ ;  /* 0x000000080e0e7890 */ /* 0x000fc6000fffe0ff */
[----:B------:R-:W-:Y:S01]  /*1650*/  LOP3.LUT R14, R15, R14, RZ, 0x30, !PT ;  /* 0x0000000e0f0e7212 */ /* 0x000fe200078e30ff */
[----:B------:R-:W-:-:S03]  /*1660*/  UISETP.GE.AND UP1, UPT, UR14, UR17, UPT ;  /* 0x000000110e00728c */ /* 0x000fc6000bf26270 */
[----:B------:R-:W-:-:S05]  /*1670*/  LEA R14, R14, UR15, 0x2 ;  /* 0x0000000f0e0e7c11 */ /* 0x000fca000f8e10ff */
[----:B------:R2:W-:Y:S01]  /*1680*/  ATOMS.POPC.INC.32 RZ, [R14+URZ] ;  /* 0x000000000eff7f8c */ /* 0x0005e2000d8000ff */
[----:B------:R-:W-:Y:S05]  /*1690*/  BRA.U !UP1, `(.L_x_147) ;  /* 0xfffffff909d87547 */ /* 0x000fea000b83ffff */
.L_x_146:
[----:B------:R-:W-:Y:S05]  /*16a0*/  BRA.U !UP0, `(.L_x_148) ;  /* 0xfffffff508307547 */ /* 0x000fea000b83ffff */
.L_x_143:
[----:B------:R-:W-:Y:S01]  /*16b0*/  BAR.SYNC.DEFER_BLOCKING 0x0 ;  /* 0x0000000000007b1d */ /* 0x000fe20000010000 */
[----:B------:R-:W-:-:S05]  /*16c0*/  ISETP.NE.AND P0, PT, R28, RZ, PT ;  /* 0x000000ff1c00720c */ /* 0x000fca0003f05270 */
[----:B------:R-:W-:Y:S08]  /*16d0*/  BSSY.RECONVERGENT B0, `(.L_x_149) ;  /* 0x000016e000007945 */ /* 0x000ff00003800200 */
[----:B------:R-:W-:Y:S05]  /*16e0*/  @P0 BRA `(.L_x_150) ;  /* 0x0000001400b00947 */ /* 0x000fea0003800000 */
[----:B012345:R-:W0:Y:S01]  /*16f0*/  LDC.64 R2, c[0x0][0x398] ;  /* 0x0000e600ff027b82 */ /* 0x03fe220000000a00 */
[----:B------:R-:W-:Y:S01]  /*1700*/  IMAD.MOV.U32 R7, RZ, RZ, RZ ;  /* 0x000000ffff077224 */ /* 0x000fe200078e00ff */
[----:B0-----:R-:W-:-:S04]  /*1710*/  IADD3 R2, PT, PT, R3, 0x7, -R2 ;  /* 0x0000000703027810 */ /* 0x001fc80007ffe802 */
[----:B------:R-:W-:-:S04]  /*1720*/  SHF.R.S32.HI R3, RZ, 0x1f, R2 ;  /* 0x0000001fff037819 */ /* 0x000fc80000011402 */
[----:B------:R-:W-:-:S04]  /*1730*/  LEA.HI R0, R3, R2, RZ, 0x3 ;  /* 0x0000000203007211 */ /* 0x000fc800078f18ff */
[----:B------:R-:W-:-:S04]  /*1740*/  SHF.R.S32.HI R0, RZ, 0x3, R0 ;  /* 0x00000003ff007819 */ /* 0x000fc80000011400 */
[C---:B------:R-:W-:Y:S01]  /*1750*/  LOP3.LUT R9, R0.reuse, 0xffffff8, RZ, 0xc0, !PT ;  /* 0x0ffffff800097812 */ /* 0x040fe200078ec0ff */
[----:B------:R-:W-:-:S05]  /*1760*/  VIADD R8, R0, 0xffffffff ;  /* 0xffffffff00087836 */ /* 0x000fca0000000000 */
[----:B------:R-:W-:-:S13]  /*1770*/  ISETP.GE.U32.AND P0, PT, R8, 0x7, PT ;  /* 0x000000070800780c */ /* 0x000fda0003f06070 */
[----:B------:R-:W-:Y:S05]  /*1780*/  @!P0 BRA `(.L_x_151) ;  /* 0x00000004006c8947 */ /* 0x000fea0003800000 */
[----:B------:R-:W0:Y:S01]  /*1790*/  LDC.64 R2, c[0x0][0x380] ;  /* 0x0000e000ff027b82 */ /* 0x000e220000000a00 */
[----:B------:R-:W-:-:S07]  /*17a0*/  HFMA2 R11, -RZ, RZ, 0, 0 ;  /* 0x00000000ff0b7431 */ /* 0x000fce00000001ff */
.L_x_168:
[----:B------:R-:W-:Y:S01]  /*17b0*/  IMAD R29, R11, 0x400, R27 ;  /* 0x000004000b1d7824 */ /* 0x000fe200078e021b */
[----:B------:R-:W-:Y:S04]  /*17c0*/  BSSY.RECONVERGENT B1, `(.L_x_152) ;  /* 0x000000a000017945 */ /* 0x000fe80003800200 */
[----:B01234-:R-:W1:Y:S04]  /*17d0*/  LDS R4, [R29] ;  /* 0x000000001d047984 */ /* 0x01fe680000000800 */
[----:B------:R2:W3:Y:S04]  /*17e0*/  LDS R17, [R29+0x400] ;  /* 0x000400001d117984 */ /* 0x0004e80000000800 */
[----:B------:R2:W4:Y:S01]  /*17f0*/  LDS R15, [R29+0x800] ;  /* 0x000800001d0f7984 */ /* 0x0005220000000800 */
[----:B-1----:R-:W-:-:S13]  /*1800*/  ISETP.NE.AND P0, PT, R4, RZ, PT ;  /* 0x000000ff0400720c */ /* 0x002fda0003f05270 */
[----:B--234-:R-:W-:Y:S05]  /*1810*/  @!P0 BRA `(.L_x_153) ;  /* 0x0000000000108947 */ /* 0x01cfea0003800000 */
[----:B------:R-:W-:Y:S02]  /*1820*/  IMAD R7, R11, 0x100, R18 ;  /* 0x000001000b077824 */ /* 0x000fe400078e0212 */
[----:B------:R-:W-:Y:S02]  /*1830*/  IMAD.MOV.U32 R5, RZ, RZ, RZ ;  /* 0x000000ffff057224 */ /* 0x000fe400078e00ff */
[----:B0-----:R-:W-:-:S05]  /*1840*/  IMAD.WIDE.U32 R6, R7, 0x8, R2 ;  /* 0x0000000807067825 */ /* 0x001fca00078e0002 */
[----:B------:R1:W-:Y:S02]  /*1850*/  REDG.E.ADD.64.STRONG.GPU desc[UR18][R6.64], R4 ;  /* 0x000000040600798e */ /* 0x0003e4000c12e512 */
.L_x_153:
[----:B------:R-:W-:Y:S05]  /*1860*/  BSYNC.RECONVERGENT B1 ;  /* 0x0000000000017941 */ /* 0x000fea0003800200 */
.L_x_152:
[----:B------:R-:W2:Y:S01]  /*1870*/  LDS R10, [R29+0xc00] ;  /* 0x000c00001d0a7984 */ /* 0x000ea20000000800 */
[----:B------:R-:W-:Y:S01]  /*1880*/  ISETP.NE.AND P6, PT, R17, RZ, PT ;  /* 0x000000ff1100720c */ /* 0x000fe20003fc5270 */
[----:B------:R-:W-:Y:S01]  /*1890*/  BSSY.RECONVERGENT B1, `(.L_x_154) ;  /* 0x0000012000017945 */ /* 0x000fe20003800200 */
[----:B------:R-:W-:Y:S01]  /*18a0*/  ISETP.NE.AND P0, PT, R15, RZ, PT ;  /* 0x000000ff0f00720c */ /* 0x000fe20003f05270 */
[----:B------:R-:W3:Y:S04]  /*18b0*/  LDS R12, [R29+0x1000] ;  /* 0x001000001d0c7984 */ /* 0x000ee80000000800 */
[----:B------:R-:W4:Y:S04]  /*18c0*/  LDS R14, [R29+0x1400] ;  /* 0x001400001d0e7984 */ /* 0x000f280000000800 */
[----:B------:R-:W5:Y:S04]  /*18d0*/  LDS R16, [R29+0x1800] ;  /* 0x001800001d107984 */ /* 0x000f680000000800 */
[----:B------:R-:W0:Y:S01]  /*18e0*/  LDS R13, [R29+0x1c00] ;  /* 0x001c00001d0d7984 */ /* 0x000e220000000800 */
[----:B--2---:R-:W-:-:S02]  /*18f0*/  ISETP.NE.AND P1, PT, R10, RZ, PT ;  /* 0x000000ff0a00720c */ /* 0x004fc40003f25270 */
[----:B---3--:R-:W-:Y:S02]  /*1900*/  ISETP.NE.AND P2, PT, R12, RZ, PT ;  /* 0x000000ff0c00720c */ /* 0x008fe40003f45270 */
[----:B----4-:R-:W-:Y:S02]  /*1910*/  ISETP.NE.AND P3, PT, R14, RZ, PT ;  /* 0x000000ff0e00720c */ /* 0x010fe40003f65270 */
[----:B-----5:R-:W-:Y:S02]  /*1920*/  ISETP.NE.AND P4, PT, R16, RZ, PT ;  /* 0x000000ff1000720c */ /* 0x020fe40003f85270 */
[----:B0-----:R-:W-:Y:S01]  /*1930*/  ISETP.NE.AND P5, PT, R13, RZ, PT ;  /* 0x000000ff0d00720c */ /* 0x001fe20003fa5270 */
[----:B------:R-:W-:-:S12]  /*1940*/  @!P6 BRA `(.L_x_155) ;  /* 0x000000000018e947 */ /* 0x000fd80003800000 */
[----:B-1----:R-:W-:Y:S01]  /*1950*/  IMAD R7, R11, 0x100, R18 ;  /* 0x000001000b077824 */ /* 0x002fe200078e0212 */
[----:B------:R-:W-:Y:S01]  /*1960*/  MOV R5, RZ ;  /* 0x000000ff00057202 */ /* 0x000fe20000000f00 */
[----:B------:R-:W-:Y:S02]  /*1970*/  IMAD.MOV.U32 R4, RZ, RZ, R17 ;  /* 0x000000ffff047224 */ /* 0x000fe400078e0011 */
[----:B------:R-:W-:-:S04]  /*1980*/  VIADD R7, R7, 0x100 ;  /* 0x0000010007077836 */ /* 0x000fc80000000000 */
[----:B------:R-:W-:-:S05]  /*1990*/  IMAD.WIDE.U32 R6, R7, 0x8, R2 ;  /* 0x0000000807067825 */ /* 0x000fca00078e0002 */
[----:B------:R0:W-:Y:S02]  /*19a0*/  REDG.E.ADD.64.STRONG.GPU desc[UR18][R6.64], R4 ;  /* 0x000000040600798e */ /* 0x0001e4000c12e512 */
.L_x_155:
[----:B------:R-:W-:Y:S05]  /*19b0*/  BSYNC.RECONVERGENT B1 ;  /* 0x0000000000017941 */ /* 0x000fea0003800200 */
.L_x_154:
[----:B------:R-:W-:Y:S04]  /*19c0*/  BSSY.RECONVERGENT B1, `(.L_x_156) ;  /* 0x0000008000017945 */ /* 0x000fe80003800200 */
[----:B------:R-:W-:Y:S05]  /*19d0*/  @!P0 BRA `(.L_x_157) ;  /* 0x0000000000188947 */ /* 0x000fea0003800000 */
[----:B01----:R-:W-:Y:S02]  /*19e0*/  IMAD R5, R11, 0x100, R18 ;  /* 0x000001000b057824 */ /* 0x003fe400078e0212 */
[----:B------:R-:W-:Y:S02]  /*19f0*/  IMAD.MOV.U32 R6, RZ, RZ, R15 ;  /* 0x000000ffff067224 */ /* 0x000fe400078e000f */
[----:B------:R-:W-:Y:S02]  /*1a00*/  VIADD R5, R5, 0x200 ;  /* 0x0000020005057836 */ /* 0x000fe40000000000 */
[----:B------:R-:W-:Y:S02]  /*1a10*/  IMAD.MOV.U32 R7, RZ, RZ, RZ ;  /* 0x000000ffff077224 */ /* 0x000fe400078e00ff */
[----:B------:R-:W-:-:S05]  /*1a20*/  IMAD.WIDE.U32 R4, R5, 0x8, R2 ;  /* 0x0000000805047825 */ /* 0x000fca00078e0002 */
[----:B------:R2:W-:Y:S02]  /*1a30*/  REDG.E.ADD.64.STRONG.GPU desc[UR18][R4.64], R6 ;  /* 0x000000060400798e */ /* 0x0005e4000c12e512 */
.L_x_157:
[----:B------:R-:W-:Y:S05]  /*1a40*/  BSYNC.RECONVERGENT B1 ;  /* 0x0000000000017941 */ /* 0x000fea0003800200 */
.L_x_156:
[----:B------:R-:W-:Y:S04]  /*1a50*/  BSSY.RECONVERGENT B1, `(.L_x_158) ;  /* 0x0000008000017945 */ /* 0x000fe80003800200 */
[----:B------:R-:W-:Y:S05]  /*1a60*/  @!P1 BRA `(.L_x_159) ;  /* 0x0000000000189947 */ /* 0x000fea0003800000 */
[----:B012---:R-:W-:Y:S01]  /*1a70*/  IMAD R5, R11, 0x100, R18 ;  /* 0x000001000b057824 */ /* 0x007fe200078e0212 */
[----:B------:R-:W-:Y:S01]  /*1a80*/  MOV R6, R10 ;  /* 0x0000000a00067202 */ /* 0x000fe20000000f00 */
[----:B------:R-:W-:Y:S02]  /*1a90*/  IMAD.MOV.U32 R7, RZ, RZ, RZ ;  /* 0x000000ffff077224 */ /* 0x000fe400078e00ff */
[----:B------:R-:W-:-:S04]  /*1aa0*/  VIADD R5, R5, 0x300 ;  /* 0x0000030005057836 */ /* 0x000fc80000000000 */
[----:B------:R-:W-:-:S05]  /*1ab0*/  IMAD.WIDE.U32 R4, R5, 0x8, R2 ;  /* 0x0000000805047825 */ /* 0x000fca00078e0002 */
[----:B------:R3:W-:Y:S02]  /*1ac0*/  REDG.E.ADD.64.STRONG.GPU desc[UR18][R4.64], R6 ;  /* 0x000000060400798e */ /* 0x0007e4000c12e512 */
.L_x_159:
[----:B------:R-:W-:Y:S05]  /*1ad0*/  BSYNC.RECONVERGENT B1 ;  /* 0x0000000000017941 */ /* 0x000fea0003800200 */
.L_x_158:
[----:B------:R-:W-:Y:S04]  /*1ae0*/  BSSY.RECONVERGENT B1, `(.L_x_160) ;  /* 0x0000008000017945 */ /* 0x000fe80003800200 */
[----:B------:R-:W-:Y:S05]  /*1af0*/  @!P2 BRA `(.L_x_161) ;  /* 0x000000000018a947 */ /* 0x000fea0003800000 */
[----:B0123--:R-:W-:Y:S02]  /*1b00*/  IMAD R5, R11, 0x100, R18 ;  /* 0x000001000b057824 */ /* 0x00ffe400078e0212 */
[----:B------:R-:W-:Y:S02]  /*1b10*/  IMAD.MOV.U32 R6, RZ, RZ, R12 ;  /* 0x000000ffff067224 */ /* 0x000fe400078e000c */
[----:B------:R-:W-:Y:S02]  /*1b20*/  VIADD R5, R5, 0x400 ;  /* 0x0000040005057836 */ /* 0x000fe40000000000 */
[----:B------:R-:W-:Y:S02]  /*1b30*/  IMAD.MOV.U32 R7, RZ, RZ, RZ ;  /* 0x000000ffff077224 */ /* 0x000fe400078e00ff */
[----:B------:R-:W-:-:S05]  /*1b40*/  IMAD.WIDE.U32 R4, R5, 0x8, R2 ;  /* 0x0000000805047825 */ /* 0x000fca00078e0002 */
[----:B------:R4:W-:Y:S02]  /*1b50*/  REDG.E.ADD.64.STRONG.GPU desc[UR18][R4.64], R6 ;  /* 0x000000060400798e */ /* 0x0009e4000c12e512 */
.L_x_161:
[----:B------:R-:W-:Y:S05]  /*1b60*/  BSYNC.RECONVERGENT B1 ;  /* 0x0000000000017941 */ /* 0x000fea0003800200 */
.L_x_160:
[----:B------:R-:W-:Y:S04]  /*1b70*/  BSSY.RECONVERGENT B1, `(.L_x_162) ;  /* 0x0000007000017945 */ /* 0x000fe80003800200 */
[----:B------:R-:W-:Y:S05]  /*1b80*/  @!P3 BRA `(.L_x_163) ;  /* 0x000000000014b947 */ /* 0x000fea0003800000 */
[----:B01234-:R-:W-:Y:S02]  /*1b90*/  IMAD R5, R11, 0x100, R18 ;  /* 0x000001000b057824 */ /* 0x01ffe400078e0212 */
[----:B------:R-:W-:-:S03]  /*1ba0*/  IMAD.MOV.U32 R15, RZ, RZ, RZ ;  /* 0x000000ffff0f7224 */ /* 0x000fc600078e00ff */
[----:B------:R-:W-:-:S05]  /*1bb0*/  IADD3 R5, PT, PT, R5, 0x500, RZ ;  /* 0x0000050005057810 */ /* 0x000fca0007ffe0ff */
[----:B------:R-:W-:-:S05]  /*1bc0*/  IMAD.WIDE.U32 R4, R5, 0x8, R2 ;  /* 0x0000000805047825 */ /* 0x000fca00078e0002 */
[----:B------:R0:W-:Y:S02]  /*1bd0*/  REDG.E.ADD.64.STRONG.GPU desc[UR18][R4.64], R14 ;  /* 0x0000000e0400798e */ /* 0x0001e4000c12e512 */
.L_x_163:
[----:B------:R-:W-:Y:S05]  /*1be0*/  BSYNC.RECONVERGENT B1 ;  /* 0x0000000000017941 */ /* 0x000fea0003800200 */
.L_x_162:
[----:B------:R-:W-:Y:S04]  /*1bf0*/  BSSY.RECONVERGENT B1, `(.L_x_164) ;  /* 0x0000007000017945 */ /* 0x000fe80003800200 */
[----:B------:R-:W-:Y:S05]  /*1c00*/  @!P4 BRA `(.L_x_165) ;  /* 0x000000000014c947 */ /* 0x000fea0003800000 */
[----:B01234-:R-:W-:Y:S02]  /*1c10*/  IMAD R5, R11, 0x100, R18 ;  /* 0x000001000b057824 */ /* 0x01ffe400078e0212 */
[----:B------:R-:W-:Y:S02]  /*1c20*/  IMAD.MOV.U32 R17, RZ, RZ, RZ ;  /* 0x000000ffff117224 */ /* 0x000fe400078e00ff */
[----:B------:R-:W-:-:S04]  /*1c30*/  VIADD R5, R5, 0x600 ;  /* 0x0000060005057836 */ /* 0x000fc80000000000 */
[----:B------:R-:W-:-:S05]  /*1c40*/  IMAD.WIDE.U32 R4, R5, 0x8, R2 ;  /* 0x0000000805047825 */ /* 0x000fca00078e0002 */
[----:B------:R0:W-:Y:S02]  /*1c50*/  REDG.E.ADD.64.STRONG.GPU desc[UR18][R4.64], R16 ;  /* 0x000000100400798e */ /* 0x0001e4000c12e512 */
.L_x_165:
[----:B------:R-:W-:Y:S05]  /*1c60*/  BSYNC.RECONVERGENT B1 ;  /* 0x0000000000017941 */ /* 0x000fea0003800200 */
.L_x_164:
[----:B------:R-:W-:Y:S04]  /*1c70*/  BSSY.RECONVERGENT B1, `(.L_x_166) ;  /* 0x0000008000017945 */ /* 0x000fe80003800200 */
[----:B------:R-:W-:Y:S05]  /*1c80*/  @!P5 BRA `(.L_x_167) ;  /* 0x000000000018d947 */ /* 0x000fea0003800000 */
[----:B01234-:R-:W-:Y:S01]  /*1c90*/  IMAD R5, R11, 0x100, R18 ;  /* 0x000001000b057824 */ /* 0x01ffe200078e0212 */
[----:B------:R-:W-:Y:S01]  /*1ca0*/  MOV R6, R13 ;  /* 0x0000000d00067202 */ /* 0x000fe20000000f00 */
[----:B------:R-:W-:Y:S02]  /*1cb0*/  IMAD.MOV.U32 R7, RZ, RZ, RZ ;  /* 0x000000ffff077224 */ /* 0x000fe400078e00ff */
[----:B------:R-:W-:-:S04]  /*1cc0*/  VIADD R5, R5, 0x700 ;  /* 0x0000070005057836 */ /* 0x000fc80000000000 */
[----:B------:R-:W-:-:S05]  /*1cd0*/  IMAD.WIDE.U32 R4, R5, 0x8, R2 ;  /* 0x0000000805047825 */ /* 0x000fca00078e0002 */
[----:B------:R0:W-:Y:S02]  /*1ce0*/  REDG.E.ADD.64.STRONG.GPU desc[UR18][R4.64], R6 ;  /* 0x000000060400798e */ /* 0x0001e4000c12e512 */
.L_x_167:
[----:B------:R-:W-:Y:S05]  /*1cf0*/  BSYNC.RECONVERGENT B1 ;  /* 0x0000000000017941 */ /* 0x000fea0003800200 */
.L_x_166:
[----:B------:R-:W-:-:S05]  /*1d00*/  VIADD R11, R11, 0x8 ;  /* 0x000000080b0b7836 */ /* 0x000fca0000000000 */
[----:B------:R-:W-:-:S13]  /*1d10*/  ISETP.NE.AND P0, PT, R11, R9, PT ;  /* 0x000000090b00720c */ /* 0x000fda0003f05270 */
[----:B------:R-:W-:Y:S05]  /*1d20*/  @P0 BRA `(.L_x_168) ;  /* 0xfffffff800a00947 */ /* 0x000fea000383ffff */
[----:B01234-:R-:W-:-:S07]  /*1d30*/  IMAD.MOV.U32 R7, RZ, RZ, R9 ;  /* 0x000000ffff077224 */ /* 0x01ffce00078e0009 */
.L_x_151:
[----:B------:R-:W-:Y:S01]  /*1d40*/  UISETP.NE.AND UP0, UPT, UR20, URZ, UPT ;  /* 0x000000ff1400728c */ /* 0x000fe2000bf05270 */
[----:B------:R-:W-:Y:S01]  /*1d50*/  IMAD.U32 R2, RZ, RZ, UR9 ;  /* 0x00000009ff027e24 */ /* 0x000fe2000f8e00ff */
[----:B------:R-:W-:Y:S01]  /*1d60*/  LOP3.LUT R11, R0, 0x1, RZ, 0xc0, !PT ;  /* 0x00000001000b7812 */ /* 0x000fe200078ec0ff */
[----:B------:R-:W-:-:S03]  /*1d70*/  IMAD.U32 R10, RZ, RZ, UR20 ;  /* 0x00000014ff0a7e24 */ /* 0x000fc6000f8e00ff */
[----:B------:R-:W-:Y:S01]  /*1d80*/  IADD3 R0, PT, PT, R2, -0x1, RZ ;  /* 0xffffffff02007810 */ /* 0x000fe20007ffe0ff */
[----:B------:R-:W-:Y:S02]  /*1d90*/  VIADD R10, R10, 0xffffffff ;  /* 0xffffffff0a0a7836 */ /* 0x000fe40000000000 */
[----:B------:R-:W-:Y:S05]  /*1da0*/  BRA.U !UP0, `(.L_x_169) ;  /* 0x00000005086c7547 */ /* 0x000fea000b800000 */
[----:B------:R-:W-:-:S13]  /*1db0*/  ISETP.GE.U32.AND P0, PT, R10, 0x3, PT ;  /* 0x000000030a00780c */ /* 0x000fda0003f06070 */
[----:B------:R-:W-:Y:S05]  /*1dc0*/  @!P0 BRA `(.L_x_170) ;  /* 0x0000000000bc8947 */ /* 0x000fea0003800000 */
[----:B------:R-:W-:Y:S01]  /*1dd0*/  IMAD R2, R7, 0x400, R27 ;  /* 0x0000040007027824 */ /* 0x000fe200078e021b */
[----:B------:R-:W-:Y:S04]  /*1de0*/  BSSY.RECONVERGENT B1, `(.L_x_171) ;  /* 0x0000010000017945 */ /* 0x000fe80003800200 */
[----:B------:R-:W0:Y:S04]  /*1df0*/  LDS R13, [R2] ;  /* 0x00000000020d7984 */ /* 0x000e280000000800 */
[----:B------:R-:W1:Y:S04]  /*1e00*/  LDS R14, [R2+0x400] ;  /* 0x00040000020e7984 */ /* 0x000e680000000800 */
[----:B------:R-:W2:Y:S04]  /*1e10*/  LDS R6, [R2+0x800] ;  /* 0x0008000002067984 */ /* 0x000ea80000000800 */
[----:B------:R-:W3:Y:S01]  /*1e20*/  LDS R12, [R2+0xc00] ;  /* 0x000c0000020c7984 */ /* 0x000ee20000000800 */
[----:B0-----:R-:W-:-:S02]  /*1e30*/  ISETP.NE.AND P0, PT, R13, RZ, PT ;  /* 0x000000ff0d00720c */ /* 0x001fc40003f05270 */
[----:B-1----:R-:W-:Y:S02]  /*1e40*/  ISETP.NE.AND P1, PT, R14, RZ, PT ;  /* 0x000000ff0e00720c */ /* 0x002fe40003f25270 */
[----:B--2---:R-:W-:Y:S02]  /*1e50*/  ISETP.NE.AND P2, PT, R6, RZ, PT ;  /* 0x000000ff0600720c */ /* 0x004fe40003f45270 */
[----:B---3--:R-:W-:-:S07]  /*1e60*/  ISETP.NE.AND P3, PT, R12, RZ, PT ;  /* 0x000000ff0c00720c */ /* 0x008fce0003f65270 */
[----:B------:R-:W-:Y:S06]  /*1e70*/  @!P0 BRA `(.L_x_172) ;  /* 0x0000000000188947 */ /* 0x000fec0003800000 */
[----:B------:R-:W0:Y:S01]  /*1e80*/  LDC.64 R4, c[0x0][0x380] ;  /* 0x0000e000ff047b82 */ /* 0x000e220000000a00 */
[----:B------:R-:W-:Y:S02]  /*1e90*/  IMAD R3, R7, 0x100, R18 ;  /* 0x0000010007037824 */ /* 0x000fe400078e0212 */
[----:B------:R-:W-:Y:S02]  /*1ea0*/  IMAD.MOV.U32 R2, RZ, RZ, R13 ;  /* 0x000000ffff027224 */ /* 0x000fe400078e000d */
[----:B0-----:R-:W-:-:S04]  /*1eb0*/  IMAD.WIDE.U32 R4, R3, 0x8, R4 ;  /* 0x0000000803047825 */ /* 0x001fc800078e0004 */
[----:B------:R-:W-:-:S05]  /*1ec0*/  IMAD.MOV.U32 R3, RZ, RZ, RZ ;  /* 0x000000ffff037224 */ /* 0x000fca00078e00ff */
[----:B------:R0:W-:Y:S02]  /*1ed0*/  REDG.E.ADD.64.STRONG.GPU desc[UR18][R4.64], R2 ;  /* 0x000000020400798e */ /* 0x0001e4000c12e512 */
.L_x_172:
[----:B------:R-:W-:Y:S05]  /*1ee0*/  BSYNC.RECONVERGENT B1 ;  /* 0x0000000000017941 */ /* 0x000fea0003800200 */
.L_x_171:
[----:B------:R-:W-:Y:S04]  /*1ef0*/  BSSY.RECONVERGENT B1, `(.L_x_173) ;  /* 0x0000008000017945 */ /* 0x000fe80003800200 */
[----:B------:R-:W-:Y:S05]  /*1f00*/  @!P1 BRA `(.L_x_174) ;  /* 0x0000000000189947 */ /* 0x000fea0003800000 */
[----:B0-----:R-:W0:Y:S01]  /*1f10*/  LDC.64 R2, c[0x0][0x380] ;  /* 0x0000e000ff027b82 */ /* 0x001e220000000a00 */
[----:B------:R-:W-:Y:S02]  /*1f20*/  IMAD R5, R7, 0x100, R18 ;  /* 0x0000010007057824 */ /* 0x000fe400078e0212 */
[----:B------:R-:W-:Y:S02]  /*1f30*/  HFMA2 R15, -RZ, RZ, 0, 0 ;  /* 0x00000000ff0f7431 */ /* 0x000fe400000001ff */
[----:B------:R-:W-:-:S04]  /*1f40*/  VIADD R5, R5, 0x100 ;  /* 0x0000010005057836 */ /* 0x000fc80000000000 */
[----:B0-----:R-:W-:-:S05]  /*1f50*/  IMAD.WIDE.U32 R2, R5, 0x8, R2 ;  /* 0x0000000805027825 */ /* 0x001fca00078e0002 */
[----:B------:R1:W-:Y:S02]  /*1f60*/  REDG.E.ADD.64.STRONG.GPU desc[UR18][R2.64], R14 ;  /* 0x0000000e0200798e */ /* 0x0003e4000c12e512 */
.L_x_174:
[----:B------:R-:W-:Y:S05]  /*1f70*/  BSYNC.RECONVERGENT B1 ;  /* 0x0000000000017941 */ /* 0x000fea0003800200 */
.L_x_173:
[----:B------:R-:W-:Y:S04]  /*1f80*/  BSSY.RECONVERGENT B1, `(.L_x_175) ;  /* 0x0000009000017945 */ /* 0x000fe80003800200 */
[----:B------:R-:W-:Y:S05]  /*1f90*/  @!P2 BRA `(.L_x_176) ;  /* 0x00000000001ca947 */ /* 0x000fea0003800000 */
[----:B01----:R-:W0:Y:S01]  /*1fa0*/  LDC.64 R2, c[0x0][0x380] ;  /* 0x0000e000ff027b82 */ /* 0x003e220000000a00 */
[----:B------:R-:W-:Y:S02]  /*1fb0*/  IMAD R5, R7, 0x100, R18 ;  /* 0x0000010007057824 */ /* 0x000fe400078e0212 */
[----:B------:R-:W-:Y:S02]  /*1fc0*/  IMAD.MOV.U32 R4, RZ, RZ, R6 ;  /* 0x000000ffff047224 */ /* 0x000fe400078e0006 */
[----:B------:R-:W-:-:S04]  /*1fd0*/  VIADD R5, R5, 0x200 ;  /* 0x0000020005057836 */ /* 0x000fc80000000000 */
[----:B0-----:R-:W-:-:S04]  /*1fe0*/  IMAD.WIDE.U32 R2, R5, 0x8, R2 ;  /* 0x0000000805027825 */ /* 0x001fc800078e0002 */
[----:B------:R-:W-:-:S05]  /*1ff0*/  IMAD.MOV.U32 R5, RZ, RZ, RZ ;  /* 0x000000ffff057224 */ /* 0x000fca00078e00ff */
[----:B------:R2:W-:Y:S02]  /*2000*/  REDG.E.ADD.64.STRONG.GPU desc[UR18][R2.64], R4 ;  /* 0x000000040200798e */ /* 0x0005e4000c12e512 */
.L_x_176:
[----:B------:R-:W-:Y:S05]  /*2010*/  BSYNC.RECONVERGENT B1 ;  /* 0x0000000000017941 */ /* 0x000fea0003800200 */
.L_x_175:
[----:B------:R-:W-:Y:S04]  /*2020*/  BSSY.RECONVERGENT B1, `(.L_x_177) ;  /* 0x0000008000017945 */ /* 0x000fe80003800200 */
[----:B------:R-:W-:Y:S05]  /*2030*/  @!P3 BRA `(.L_x_178) ;  /* 0x000000000018b947 */ /* 0x000fea0003800000 */
[----:B012---:R-:W0:Y:S01]  /*2040*/  LDC.64 R2, c[0x0][0x380] ;  /* 0x0000e000ff027b82 */ /* 0x007e220000000a00 */
[----:B------:R-:W-:Y:S01]  /*2050*/  IMAD R5, R7, 0x100, R18 ;  /* 0x0000010007057824 */ /* 0x000fe200078e0212 */
[----:B------:R-:W-:-:S03]  /*2060*/  MOV R13, RZ ;  /* 0x000000ff000d7202 */ /* 0x000fc60000000f00 */
[----:B------:R-:W-:-:S04]  /*2070*/  VIADD R5, R5, 0x300 ;  /* 0x0000030005057836 */ /* 0x000fc80000000000 */
[----:B0-----:R-:W-:-:S05]  /*2080*/  IMAD.WIDE.U32 R2, R5, 0x8, R2 ;  /* 0x0000000805027825 */ /* 0x001fca00078e0002 */
[----:B------:R3:W-:Y:S02]  /*2090*/  REDG.E.ADD.64.STRONG.GPU desc[UR18][R2.64], R12 ;  /* 0x0000000c0200798e */ /* 0x0007e4000c12e512 */
.L_x_178:
[----:B------:R-:W-:Y:S05]  /*20a0*/  BSYNC.RECONVERGENT B1 ;  /* 0x0000000000017941 */ /* 0x000fea0003800200 */
.L_x_177:
[----:B------:R-:W-:-:S07]  /*20b0*/  VIADD R7, R7, 0x4 ;  /* 0x0000000407077836 */ /* 0x000fce0000000000 */
.L_x_170:
[----:B------:R-:W-:Y:S01]  /*20c0*/  UISETP.NE.AND UP0, UPT, UR9, URZ, UPT ;  /* 0x000000ff0900728c */ /* 0x000fe2000bf05270 */
[----:B------:R-:W-:Y:S08]  /*20d0*/  BSSY.RECONVERGENT B1, `(.L_x_169) ;  /* 0x0000028000017945 */ /* 0x000ff00003800200 */
[----:B------:R-:W-:Y:S05]  /*20e0*/  BRA.U !UP0, `(.L_x_179) ;  /* 0x0000000108987547 */ /* 0x000fea000b800000 */
[----:B------:R-:W-:-:S13]  /*20f0*/  ISETP.NE.AND P0, PT, R0, RZ, PT ;  /* 0x000000ff0000720c */ /* 0x000fda0003f05270 */
[----:B------:R-:W-:Y:S05]  /*2100*/  @!P0 BRA `(.L_x_180) ;  /* 0x0000000000608947 */ /* 0x000fea0003800000 */
[----:B0123--:R-:W-:Y:S01]  /*2110*/  IMAD R2, R7, 0x400, R27 ;  /* 0x0000040007027824 */ /* 0x00ffe200078e021b */
[----:B------:R-:W-:Y:S04]  /*2120*/  BSSY.RECONVERGENT B2, `(.L_x_181) ;  /* 0x000000b000027945 */ /* 0x000fe80003800200 */
[----:B------:R-:W0:Y:S04]  /*2130*/  LDS R4, [R2] ;  /* 0x0000000002047984 */ /* 0x000e280000000800 */
[----:B------:R-:W1:Y:S01]  /*2140*/  LDS R6, [R2+0x400] ;  /* 0x0004000002067984 */ /* 0x000e620000000800 */
[----:B0-----:R-:W-:-:S02]  /*2150*/  ISETP.NE.AND P0, PT, R4, RZ, PT ;  /* 0x000000ff0400720c */ /* 0x001fc40003f05270 */
[----:B-1----:R-:W-:-:S11]  /*2160*/  ISETP.NE.AND P1, PT, R6, RZ, PT ;  /* 0x000000ff0600720c */ /* 0x002fd60003f25270 */
[----:B------:R-:W-:Y:S05]  /*2170*/  @!P0 BRA `(.L_x_182) ;  /* 0x0000000000148947 */ /* 0x000fea0003800000 */
[----:B------:R-:W0:Y:S01]  /*2180*/  LDC.64 R2, c[0x0][0x380] ;  /* 0x0000e000ff027b82 */ /* 0x000e220000000a00 */
[----:B------:R-:W-:-:S04]  /*2190*/  IMAD R5, R7, 0x100, R18 ;  /* 0x0000010007057824 */ /* 0x000fc800078e0212 */
[----:B0-----:R-:W-:-:S04]  /*21a0*/  IMAD.WIDE.U32 R2, R5, 0x8, R2 ;  /* 0x0000000805027825 */ /* 0x001fc800078e0002 */
[----:B------:R-:W-:-:S05]  /*21b0*/  IMAD.MOV.U32 R5, RZ, RZ, RZ ;  /* 0x000000ffff057224 */ /* 0x000fca00078e00ff */
[----:B------:R0:W-:Y:S02]  /*21c0*/  REDG.E.ADD.64.STRONG.GPU desc[UR18][R2.64], R4 ;  /* 0x000000040200798e */ /* 0x0001e4000c12e512 */
.L_x_182:
[----:B------:R-:W-:Y:S05]  /*21d0*/  BSYNC.RECONVERGENT B2 ;  /* 0x0000000000027941 */ /* 0x000fea0003800200 */
.L_x_181:
[----:B------:R-:W-:Y:S04]  /*21e0*/  BSSY.RECONVERGENT B2, `(.L_x_183) ;  /* 0x0000009000027945 */ /* 0x000fe80003800200 */
[----:B------:R-:W-:Y:S05]  /*21f0*/  @!P1 BRA `(.L_x_184) ;  /* 0x00000000001c9947 */ /* 0x000fea0003800000 */
[----:B0-----:R-:W0:Y:S01]  /*2200*/  LDC.64 R2, c[0x0][0x380] ;  /* 0x0000e000ff027b82 */ /* 0x001e220000000a00 */
[----:B------:R-:W-:-:S05]  /*2210*/  IMAD R4, R7, 0x100, R18 ;  /* 0x0000010007047824 */ /* 0x000fca00078e0212 */
[----:B------:R-:W-:Y:S01]  /*2220*/  IADD3 R5, PT, PT, R4, 0x100, RZ ;  /* 0x0000010004057810 */ /* 0x000fe20007ffe0ff */
[----:B------:R-:W-:-:S04]  /*2230*/  IMAD.MOV.U32 R4, RZ, RZ, R6 ;  /* 0x000000ffff047224 */ /* 0x000fc800078e0006 */
[----:B0-----:R-:W-:-:S04]  /*2240*/  IMAD.WIDE.U32 R2, R5, 0x8, R2 ;  /* 0x0000000805027825 */ /* 0x001fc800078e0002 */
[----:B------:R-:W-:-:S05]  /*2250*/  IMAD.MOV.U32 R5, RZ, RZ, RZ ;  /* 0x000000ffff057224 */ /* 0x000fca00078e00ff */
[----:B------:R1:W-:Y:S02]  /*2260*/  REDG.E.ADD.64.STRONG.GPU desc[UR18][R2.64], R4 ;  /* 0x000000040200798e */ /* 0x0003e4000c12e512 */
.L_x_184:
[----:B------:R-:W-:Y:S05]  /*2270*/  BSYNC.RECONVERGENT B2 ;  /* 0x0000000000027941 */ /* 0x000fea0003800200 */
.L_x_183:
[----:B------:R-:W-:-:S07]  /*2280*/  VIADD R7, R7, 0x2 ;  /* 0x0000000207077836 */ /* 0x000fce0000000000 */
.L_x_180:
[----:B------:R-:W-:-:S13]  /*2290*/  ISETP.NE.AND P0, PT, R11, RZ, PT ;  /* 0x000000ff0b00720c */ /* 0x000fda0003f05270 */
[----:B------:R-:W-:Y:S05]  /*22a0*/  @!P0 BRA `(.L_x_179) ;  /* 0x0000000000288947 */ /* 0x000fea0003800000 */
[----:B0123--:R-:W-:-:S05]  /*22b0*/  IMAD R2, R7, 0x400, R27 ;  /* 0x0000040007027824 */ /* 0x00ffca00078e021b */
[----:B------:R-:W0:Y:S02]  /*22c0*/  LDS R6, [R2] ;  /* 0x0000000002067984 */ /* 0x000e240000000800 */
[----:B0-----:R-:W-:-:S13]  /*22d0*/  ISETP.NE.AND P0, PT, R6, RZ, PT ;  /* 0x000000ff0600720c */ /* 0x001fda0003f05270 */
[----:B------:R-:W-:Y:S05]  /*22e0*/  @!P0 BRA `(.L_x_179) ;  /* 0x0000000000188947 */ /* 0x000fea0003800000 */
[----:B------:R-:W0:Y:S01]  /*22f0*/  LDC.64 R2, c[0x0][0x380] ;  /* 0x0000e000ff027b82 */ /* 0x000e220000000a00 */
[----:B------:R-:W-:-:S04]  /*2300*/  IMAD R5, R7, 0x100, R18 ;  /* 0x0000010007057824 */ /* 0x000fc800078e0212 */
[----:B0-----:R-:W-:Y:S01]  /*2310*/  IMAD.WIDE.U32 R4, R5, 0x8, R2 ;  /* 0x0000000805047825 */ /* 0x001fe200078e0002 */
[----:B------:R-:W-:-:S03]  /*2320*/  MOV R2, R6 ;  /* 0x0000000600027202 */ /* 0x000fc60000000f00 */
[----:B------:R-:W-:-:S05]  /*2330*/  IMAD.MOV.U32 R3, RZ, RZ, RZ ;  /* 0x000000ffff037224 */ /* 0x000fca00078e00ff */
[----:B------:R4:W-:Y:S02]  /*2340*/  REDG.E.ADD.64.STRONG.GPU desc[UR18][R4.64], R2 ;  /* 0x000000020400798e */ /* 0x0009e4000c12e512 */
.L_x_179:
[----:B------:R-:W-:Y:S05]  /*2350*/  BSYNC.RECONVERGENT B1 ;  /* 0x0000000000017941 */ /* 0x000fea0003800200 */
.L_x_169:
[----:B------:R-:W-:-:S13]  /*2360*/  ISETP.GT.U32.AND P0, PT, R18, 0x7f, PT ;  /* 0x0000007f1200780c */ /* 0x000fda0003f04070 */
[----:B------:R-:W-:Y:S05]  /*2370*/  @P0 BRA `(.L_x_150) ;  /* 0x00000008008c0947 */ /* 0x000fea0003800000 */
[----:B------:R-:W-:Y:S01]  /*2380*/  ISETP.GE.U32.AND P0, PT, R8, 0x7, PT ;  /* 0x000000070800780c */ /* 0x000fe20003f06070 */
[----:B------:R-:W-:-:S12]  /*2390*/  IMAD.MOV.U32 R7, RZ, RZ, RZ ;  /* 0x000000ffff077224 */ /* 0x000fd800078e00ff */
[----:B------:R-:W-:Y:S05]  /*23a0*/  @!P0 BRA `(.L_x_185) ;  /* 0x0000000400148947 */ /* 0x000fea0003800000 */
[----:B01234-:R-:W0:Y:S01]  /*23b0*/  LDC.64 R2, c[0x0][0x380] ;  /* 0x0000e000ff027b82 */ /* 0x01fe220000000a00 */
[----:B------:R-:W-:-:S07]  /*23c0*/  IMAD.MOV.U32 R8, RZ, RZ, RZ ;  /* 0x000000ffff087224 */ /* 0x000fce00078e00ff */
.L_x_202:
[C---:B------:R-:W-:Y:S01]  /*23d0*/  IMAD R29, R8.reuse, 0x400, R27 ;  /* 0x00000400081d7824 */ /* 0x040fe200078e021b */
[----:B------:R-:W-:Y:S01]  /*23e0*/  BSSY.RECONVERGENT B1, `(.L_x_186) ;  /* 0x000000c000017945 */ /* 0x000fe20003800200 */
[----:B01234-:R-:W-:-:S03]  /*23f0*/  IMAD R5, R8, 0x100, R18 ;  /* 0x0000010008057824 */ /* 0x01ffc600078e0212 */
[----:B------:R-:W1:Y:S01]  /*2400*/  LDS R6, [R29+0x200] ;  /* 0x000200001d067984 */ /* 0x000e620000000800 */
[----:B0-----:R-:W-:-:S03]  /*2410*/  IMAD.WIDE.U32 R4, R5, 0x8, R2 ;  /* 0x0000000805047825 */ /* 0x001fc600078e0002 */
[----:B------:R-:W0:Y:S04]  /*2420*/  LDS R12, [R29+0x600] ;  /* 0x000600001d0c7984 */ /* 0x000e280000000800 */
[----:B------:R2:W3:Y:S04]  /*2430*/  LDS R17, [R29+0xa00] ;  /* 0x000a00001d117984 */ /* 0x0004e80000000800 */
[----:B------:R2:W4:Y:S01]  /*2440*/  LDS R13, [R29+0xe00] ;  /* 0x000e00001d0d7984 */ /* 0x0005220000000800 */
[----:B-1----:R-:W-:Y:S02]  /*2450*/  ISETP.NE.AND P0, PT, R6, RZ, PT ;  /* 0x000000ff0600720c */ /* 0x002fe40003f05270 */
[----:B0-----:R-:W-:-:S11]  /*2460*/  ISETP.NE.AND P1, PT, R12, RZ, PT ;  /* 0x000000ff0c00720c */ /* 0x001fd60003f25270 */
[----:B--234-:R-:W-:Y:S05]  /*2470*/  @!P0 BRA `(.L_x_187) ;  /* 0x0000000000088947 */ /* 0x01cfea0003800000 */
[----:B------:R-:W-:-:S05]  /*2480*/  HFMA2 R7, -RZ, RZ, 0, 0 ;  /* 0x00000000ff077431 */ /* 0x000fca00000001ff */
[----:B------:R0:W-:Y:S02]  /*2490*/  REDG.E.ADD.64.STRONG.GPU desc[UR18][R4.64+0x400], R6 ;  /* 0x000400060400798e */ /* 0x0001e4000c12e512 */
.L_x_187:
[----:B------:R-:W-:Y:S05]  /*24a0*/  BSYNC.RECONVERGENT B1 ;  /* 0x0000000000017941 */ /* 0x000fea0003800200 */
.L_x_186:
[----:B------:R-:W-:Y:S04]  /*24b0*/  BSSY.RECONVERGENT B1, `(.L_x_188) ;  /* 0x0000005000017945 */ /* 0x000fe80003800200 */
[----:B------:R-:W-:Y:S05]  /*24c0*/  @!P1 BRA `(.L_x_189) ;  /* 0x00000000000c9947 */ /* 0x000fea0003800000 */
[----:B0-----:R-:W-:Y:S02]  /*24d0*/  IMAD.MOV.U32 R6, RZ, RZ, R12 ;  /* 0x000000ffff067224 */ /* 0x001fe400078e000c */
[----:B------:R-:W-:-:S05]  /*24e0*/  IMAD.MOV.U32 R7, RZ, RZ, RZ ;  /* 0x000000ffff077224 */ /* 0x000fca00078e00ff */
[----:B------:R1:W-:Y:S02]  /*24f0*/  REDG.E.ADD.64.STRONG.GPU desc[UR18][R4.64+0xc00], R6 ;  /* 0x000c00060400798e */ /* 0x0003e4000c12e512 */
.L_x_189:
[----:B------:R-:W-:Y:S05]  /*2500*/  BSYNC.RECONVERGENT B1 ;  /* 0x0000000000017941 */ /* 0x000fea0003800200 */
.L_x_188:
[----:B------:R-:W2:Y:S01]  /*2510*/  LDS R15, [R29+0x1200] ;  /* 0x001200001d0f7984 */ /* 0x000ea20000000800 */
[----:B------:R-:W-:Y:S01]  /*2520*/  ISETP.NE.AND P6, PT, R17, RZ, PT ;  /* 0x000000ff1100720c */ /* 0x000fe20003fc5270 */
[----:B------:R-:W-:Y:S01]  /*2530*/  VIADD R8, R8, 0x8 ;  /* 0x0000000808087836 */ /* 0x000fe20000000000 */
[----:B------:R-:W-:Y:S01]  /*2540*/  BSSY.RECONVERGENT B1, `(.L_x_190) ;  /* 0x000000e000017945 */ /* 0x000fe20003800200 */
[----:B------:R-:W3:Y:S01]  /*2550*/  LDS R12, [R29+0x1600] ;  /* 0x001600001d0c7984 */ /* 0x000ee20000000800 */
[----:B------:R-:W-:Y:S02]  /*2560*/  ISETP.NE.AND P1, PT, R13, RZ, PT ;  /* 0x000000ff0d00720c */ /* 0x000fe40003f25270 */
[----:B------:R-:W-:Y:S01]  /*2570*/  ISETP.NE.AND P0, PT, R8, R9, PT ;  /* 0x000000090800720c */ /* 0x000fe20003f05270 */
[----:B------:R-:W4:Y:S04]  /*2580*/  LDS R14, [R29+0x1a00] ;  /* 0x001a00001d0e7984 */ /* 0x000f280000000800 */
[----:B------:R-:W5:Y:S01]  /*2590*/  LDS R16, [R29+0x1e00] ;  /* 0x001e00001d107984 */ /* 0x000f620000000800 */
[----:B--2---:R-:W-:-:S02]  /*25a0*/  ISETP.NE.AND P2, PT, R15, RZ, PT ;  /* 0x000000ff0f00720c */ /* 0x004fc40003f45270 */
[----:B---3--:R-:W-:Y:S02]  /*25b0*/  ISETP.NE.AND P3, PT, R12, RZ, PT ;  /* 0x000000ff0c00720c */ /* 0x008fe40003f65270 */
[----:B----4-:R-:W-:Y:S02]  /*25c0*/  ISETP.NE.AND P4, PT, R14, RZ, PT ;  /* 0x000000ff0e00720c */ /* 0x010fe40003f85270 */
[----:B-----5:R-:W-:Y:S01]  /*25d0*/  ISETP.NE.AND P5, PT, R16, RZ, PT ;  /* 0x000000ff1000720c */ /* 0x020fe20003fa5270 */
[----:B------:R-:W-:-:S12]  /*25e0*/  @!P6 BRA `(.L_x_191) ;  /* 0x00000000000ce947 */ /* 0x000fd80003800000 */
[----:B01----:R-:W-:Y:S02]  /*25f0*/  IMAD.MOV.U32 R6, RZ, RZ, R17 ;  /* 0x000000ffff067224 */ /* 0x003fe400078e0011 */
[----:B------:R-:W-:-:S05]  /*2600*/  IMAD.MOV.U32 R7, RZ, RZ, RZ ;  /* 0x000000ffff077224 */ /* 0x000fca00078e00ff */
[----:B------:R2:W-:Y:S02]  /*2610*/  REDG.E.ADD.64.STRONG.GPU desc[UR18][R4.64+0x1400], R6 ;  /* 0x001400060400798e */ /* 0x0005e4000c12e512 */
.L_x_191:
[----:B------:R-:W-:Y:S05]  /*2620*/  BSYNC.RECONVERGENT B1 ;  /* 0x0000000000017941 */ /* 0x000fea0003800200 */
.L_x_190:
[----:B------:R-:W-:Y:S04]  /*2630*/  BSSY.RECONVERGENT B1, `(.L_x_192) ;  /* 0x0000005000017945 */ /* 0x000fe80003800200 */
[----:B------:R-:W-:Y:S05]  /*2640*/  @!P1 BRA `(.L_x_193) ;  /* 0x00000000000c9947 */ /* 0x000fea0003800000 */
[----:B012---:R-:W-:Y:S01]  /*2650*/  MOV R6, R13 ;  /* 0x0000000d00067202 */ /* 0x007fe20000000f00 */
[----:B------:R-:W-:-:S05]  /*2660*/  IMAD.MOV.U32 R7, RZ, RZ, RZ ;  /* 0x000000ffff077224 */ /* 0x000fca00078e00ff */
[----:B------:R3:W-:Y:S02]  /*2670*/  REDG.E.ADD.64.STRONG.GPU desc[UR18][R4.64+0x1c00], R6 ;  /* 0x001c00060400798e */ /* 0x0007e4000c12e512 */
.L_x_193:
[----:B------:R-:W-:Y:S05]  /*2680*/  BSYNC.RECONVERGENT B1 ;  /* 0x0000000000017941 */ /* 0x000fea0003800200 */
.L_x_192:
[----:B------:R-:W-:Y:S04]  /*2690*/  BSSY.RECONVERGENT B1, `(.L_x_194) ;  /* 0x0000005000017945 */ /* 0x000fe80003800200 */
[----:B------:R-:W-:Y:S05]  /*26a0*/  @!P2 BRA `(.L_x_195) ;  /* 0x00000000000ca947 */ /* 0x000fea0003800000 */
[----:B0123--:R-:W-:Y:S02]  /*26b0*/  IMAD.MOV.U32 R6, RZ, RZ, R15 ;  /* 0x000000ffff067224 */ /* 0x00ffe400078e000f */
[----:B------:R-:W-:-:S05]  /*26c0*/  IMAD.MOV.U32 R7, RZ, RZ, RZ ;  /* 0x000000ffff077224 */ /* 0x000fca00078e00ff */
[----:B------:R4:W-:Y:S02]  /*26d0*/  REDG.E.ADD.64.STRONG.GPU desc[UR18][R4.64+0x2400], R6 ;  /* 0x002400060400798e */ /* 0x0009e4000c12e512 */
.L_x_195:
[----:B------:R-:W-:Y:S05]  /*26e0*/  BSYNC.RECONVERGENT B1 ;  /* 0x0000000000017941 */ /* 0x000fea0003800200 */
.L_x_194:
[----:B------:R-:W-:Y:S04]  /*26f0*/  BSSY.RECONVERGENT B1, `(.L_x_196) ;  /* 0x0000004000017945 */ /* 0x000fe80003800200 */
[----:B------:R-:W-:Y:S05]  /*2700*/  @!P3 BRA `(.L_x_197) ;  /* 0x000000000008b947 */ /* 0x000fea0003800000 */
[----:B------:R-:W-:-:S05]  /*2710*/  IMAD.MOV.U32 R13, RZ, RZ, RZ ;  /* 0x000000ffff0d7224 */ /* 0x000fca00078e00ff */
[----:B------:R0:W-:Y:S02]  /*2720*/  REDG.E.ADD.64.STRONG.GPU desc[UR18][R4.64+0x2c00], R12 ;  /* 0x002c000c0400798e */ /* 0x0001e4000c12e512 */
.L_x_197:
[----:B------:R-:W-:Y:S05]  /*2730*/  BSYNC.RECONVERGENT B1 ;  /* 0x0000000000017941 */ /* 0x000fea0003800200 */
.L_x_196:
[----:B------:R-:W-:Y:S04]  /*2740*/  BSSY.RECONVERGENT B1, `(.L_x_198) ;  /* 0x0000004000017945 */ /* 0x000fe80003800200 */
[----:B------:R-:W-:Y:S05]  /*2750*/  @!P4 BRA `(.L_x_199) ;  /* 0x000000000008c947 */ /* 0x000fea0003800000 */
[----:B------:R-:W-:-:S05]  /*2760*/  IMAD.MOV.U32 R15, RZ, RZ, RZ ;  /* 0x000000ffff0f7224 */ /* 0x000fca00078e00ff */
[----:B------:R0:W-:Y:S02]  /*2770*/  REDG.E.ADD.64.STRONG.GPU desc[UR18][R4.64+0x3400], R14 ;  /* 0x0034000e0400798e */ /* 0x0001e4000c12e512 */
.L_x_199:
[----:B------:R-:W-:Y:S05]  /*2780*/  BSYNC.RECONVERGENT B1 ;  /* 0x0000000000017941 */ /* 0x000fea0003800200 */
.L_x_198:
[----:B------:R-:W-:Y:S04]  /*2790*/  BSSY.RECONVERGENT B1, `(.L_x_200) ;  /* 0x0000004000017945 */ /* 0x000fe80003800200 */
[----:B------:R-:W-:Y:S05]  /*27a0*/  @!P5 BRA `(.L_x_201) ;  /* 0x000000000008d947 */ /* 0x000fea0003800000 */
[----:B------:R-:W-:-:S05]  /*27b0*/  HFMA2 R17, -RZ, RZ, 0, 0 ;  /* 0x00000000ff117431 */ /* 0x000fca00000001ff */
[----:B------:R0:W-:Y:S02]  /*27c0*/  REDG.E.ADD.64.STRONG.GPU desc[UR18][R4.64+0x3c00], R16 ;  /* 0x003c00100400798e */ /* 0x0001e4000c12e512 */
.L_x_201:
[----:B------:R-:W-:Y:S05]  /*27d0*/  BSYNC.RECONVERGENT B1 ;  /* 0x0000000000017941 */ /* 0x000fea0003800200 */
.L_x_200:
[----:B------:R-:W-:Y:S05]  /*27e0*/  @P0 BRA `(.L_x_202) ;  /* 0xfffffff800f80947 */ /* 0x000fea000383ffff */
[----:B01234-:R-:W-:-:S07]  /*27f0*/  IMAD.MOV.U32 R7, RZ, RZ, R9 ;  /* 0x000000ffff077224 */ /* 0x01ffce00078e0009 */
.L_x_185:
[----:B------:R-:W-:-:S09]  /*2800*/  UISETP.NE.AND UP0, UPT, UR20, URZ, UPT ;  /* 0x000000ff1400728c */ /* 0x000fd2000bf05270 */
[----:B------:R-:W-:Y:S05]  /*2810*/  BRA.U !UP0, `(.L_x_150) ;  /* 0x0000000508647547 */ /* 0x000fea000b800000 */
[----:B------:R-:W-:-:S13]  /*2820*/  ISETP.GE.U32.AND P0, PT, R10, 0x3, PT ;  /* 0x000000030a00780c */ /* 0x000fda0003f06070 */
[----:B------:R-:W-:Y:S05]  /*2830*/  @!P0 BRA `(.L_x_203) ;  /* 0x0000000000c08947 */ /* 0x000fea0003800000 */
[----:B01234-:R-:W-:Y:S01]  /*2840*/  IMAD R2, R7, 0x400, R27 ;  /* 0x0000040007027824 */ /* 0x01ffe200078e021b */
[----:B------:R-:W-:Y:S04]  /*2850*/  BSSY.RECONVERGENT B1, `(.L_x_204) ;  /* 0x0000010000017945 */ /* 0x000fe80003800200 */
[----:B------:R-:W0:Y:S04]  /*2860*/  LDS R10, [R2+0x200] ;  /* 0x00020000020a7984 */ /* 0x000e280000000800 */
        /* <DEDUP_REMOVED lines=14> */
.L_x_205:
[----:B------:R-:W-:Y:S05]  /*2950*/  BSYNC.RECONVERGENT B1 ;  /* 0x0000000000017941 */ /* 0x000fea0003800200 */
.L_x_204:
[----:B------:R-:W-:Y:S04]  /*2960*/  BSSY.RECONVERGENT B1, `(.L_x_206) ;  /* 0x0000009000017945 */ /* 0x000fe80003800200 */
[----:B------:R-:W-:Y:S05]  /*2970*/  @!P1 BRA `(.L_x_207) ;  /* 0x00000000001c9947 */ /* 0x000fea0003800000 */
[----:B0-----:R-:W0:Y:S01]  /*2980*/  LDC.64 R4, c[0x0][0x380] ;  /* 0x0000e000ff047b82 */ /* 0x001e220000000a00 */
[----:B------:R-:W-:Y:S01]  /*2990*/  LEA R3, R7, R18, 0x8 ;  /* 0x0000001207037211 */ /* 0x000fe200078e40ff */
[----:B------:R-:W-:-:S04]  /*29a0*/  IMAD.MOV.U32 R2, RZ, RZ, R9 ;  /* 0x000000ffff027224 */ /* 0x000fc800078e0009 */
[----:B------:R-:W-:-:S04]  /*29b0*/  VIADD R3, R3, 0x100 ;  /* 0x0000010003037836 */ /* 0x000fc80000000000 */
[----:B0-----:R-:W-:-:S04]  /*29c0*/  IMAD.WIDE.U32 R4, R3, 0x8, R4 ;  /* 0x0000000803047825 */ /* 0x001fc800078e0004 */
[----:B------:R-:W-:-:S05]  /*29d0*/  IMAD.MOV.U32 R3, RZ, RZ, RZ ;  /* 0x000000ffff037224 */ /* 0x000fca00078e00ff */
[----:B------:R1:W-:Y:S02]  /*29e0*/  REDG.E.ADD.64.STRONG.GPU desc[UR18][R4.64+0x400], R2 ;  /* 0x000400020400798e */ /* 0x0003e4000c12e512 */
.L_x_207:
[----:B------:R-:W-:Y:S05]  /*29f0*/  BSYNC.RECONVERGENT B1 ;  /* 0x0000000000017941 */ /* 0x000fea0003800200 */
.L_x_206:
[----:B------:R-:W-:Y:S04]  /*2a00*/  BSSY.RECONVERGENT B1, `(.L_x_208) ;  /* 0x0000009000017945 */ /* 0x000fe80003800200 */
[----:B------:R-:W-:Y:S05]  /*2a10*/  @!P2 BRA `(.L_x_209) ;  /* 0x00000000001ca947 */ /* 0x000fea0003800000 */
[----:B01----:R-:W0:Y:S01]  /*2a20*/  LDC.64 R2, c[0x0][0x380] ;  /* 0x0000e000ff027b82 */ /* 0x003e220000000a00 */
[----:B------:R-:W-:Y:S01]  /*2a30*/  IMAD R5, R7, 0x100, R18 ;  /* 0x0000010007057824 */ /* 0x000fe200078e0212 */
[----:B------:R-:W-:-:S03]  /*2a40*/  MOV R4, R6 ;  /* 0x0000000600047202 */ /* 0x000fc60000000f00 */
[----:B------:R-:W-:-:S04]  /*2a50*/  VIADD R5, R5, 0x200 ;  /* 0x0000020005057836 */ /* 0x000fc80000000000 */
[----:B0-----:R-:W-:-:S04]  /*2a60*/  IMAD.WIDE.U32 R2, R5, 0x8, R2 ;  /* 0x0000000805027825 */ /* 0x001fc800078e0002 */
[----:B------:R-:W-:-:S05]  /*2a70*/  IMAD.MOV.U32 R5, RZ, RZ, RZ ;  /* 0x000000ffff057224 */ /* 0x000fca00078e00ff */
[----:B------:R2:W-:Y:S02]  /*2a80*/  REDG.E.ADD.64.STRONG.GPU desc[UR18][R2.64+0x400], R4 ;  /* 0x000400040200798e */ /* 0x0005e4000c12e512 */
.L_x_209:
[----:B------:R-:W-:Y:S05]  /*2a90*/  BSYNC.RECONVERGENT B1 ;  /* 0x0000000000017941 */ /* 0x000fea0003800200 */
.L_x_208:
[----:B------:R-:W-:Y:S04]  /*2aa0*/  BSSY.RECONVERGENT B1, `(.L_x_210) ;  /* 0x0000008000017945 */ /* 0x000fe80003800200 */
[----:B------:R-:W-:Y:S05]  /*2ab0*/  @!P3 BRA `(.L_x_211) ;  /* 0x000000000018b947 */ /* 0x000fea0003800000 */
[----:B012---:R-:W0:Y:S01]  /*2ac0*/  LDC.64 R2, c[0x0][0x380] ;  /* 0x0000e000ff027b82 */ /* 0x007e220000000a00 */
[----:B------:R-:W-:Y:S02]  /*2ad0*/  IMAD R5, R7, 0x100, R18 ;  /* 0x0000010007057824 */ /* 0x000fe400078e0212 */
[----:B------:R-:W-:Y:S02]  /*2ae0*/  IMAD.MOV.U32 R9, RZ, RZ, RZ ;  /* 0x000000ffff097224 */ /* 0x000fe400078e00ff */
[----:B------:R-:W-:-:S04]  /*2af0*/  VIADD R5, R5, 0x300 ;  /* 0x0000030005057836 */ /* 0x000fc80000000000 */
[----:B0-----:R-:W-:-:S05]  /*2b00*/  IMAD.WIDE.U32 R2, R5, 0x8, R2 ;  /* 0x0000000805027825 */ /* 0x001fca00078e0002 */
[----:B------:R3:W-:Y:S02]  /*2b10*/  REDG.E.ADD.64.STRONG.GPU desc[UR18][R2.64+0x400], R8 ;  /* 0x000400080200798e */ /* 0x0007e4000c12e512 */
.L_x_211:
[----:B------:R-:W-:Y:S05]  /*2b20*/  BSYNC.RECONVERGENT B1 ;  /* 0x0000000000017941 */ /* 0x000fea0003800200 */
.L_x_210:
[----:B------:R-:W-:-:S07]  /*2b30*/  VIADD R7, R7, 0x4 ;  /* 0x0000000407077836 */ /* 0x000fce0000000000 */
.L_x_203:
[----:B------:R-:W-:-:S09]  /*2b40*/  UISETP.NE.AND UP0, UPT, UR9, URZ, UPT ;  /* 0x000000ff0900728c */ /* 0x000fd2000bf05270 */
[----:B------:R-:W-:Y:S05]  /*2b50*/  BRA.U !UP0, `(.L_x_150) ;  /* 0x0000000108947547 */ /* 0x000fea000b800000 */
[----:B------:R-:W-:-:S13]  /*2b60*/  ISETP.NE.AND P0, PT, R0, RZ, PT ;  /* 0x000000ff0000720c */ /* 0x000fda0003f05270 */
[----:B------:R-:W-:Y:S05]  /*2b70*/  @!P0 BRA `(.L_x_212) ;  /* 0x0000000000608947 */ /* 0x000fea0003800000 */
[----:B01234-:R-:W-:Y:S01]  /*2b80*/  LEA R2, R7, R27, 0xa ;  /* 0x0000001b07027211 */ /* 0x01ffe200078e50ff */
[----:B------:R-:W-:Y:S04]  /*2b90*/  BSSY.RECONVERGENT B1, `(.L_x_213) ;  /* 0x000000b000017945 */ /* 0x000fe80003800200 */
[----:B------:R-:W0:Y:S04]  /*2ba0*/  LDS R4, [R2+0x200] ;  /* 0x0002000002047984 */ /* 0x000e280000000800 */
        /* <DEDUP_REMOVED lines=9> */
.L_x_214:
[----:B------:R-:W-:Y:S05]  /*2c40*/  BSYNC.RECONVERGENT B1 ;  /* 0x0000000000017941 */ /* 0x000fea0003800200 */
.L_x_213:
[----:B------:R-:W-:Y:S04]  /*2c50*/  BSSY.RECONVERGENT B1, `(.L_x_215) ;  /* 0x0000009000017945 */ /* 0x000fe80003800200 */
[----:B------:R-:W-:Y:S05]  /*2c60*/  @!P1 BRA `(.L_x_216) ;  /* 0x00000000001c9947 */ /* 0x000fea0003800000 */
[----:B0-----:R-:W0:Y:S01]  /*2c70*/  LDC.64 R2, c[0x0][0x380] ;  /* 0x0000e000ff027b82 */ /* 0x001e220000000a00 */
[----:B------:R-:W-:-:S04]  /*2c80*/  IMAD R4, R7, 0x100, R18 ;  /* 0x0000010007047824 */ /* 0x000fc800078e0212 */
[----:B------:R-:W-:Y:S02]  /*2c90*/  VIADD R5, R4, 0x100 ;  /* 0x0000010004057836 */ /* 0x000fe40000000000 */
[----:B------:R-:W-:Y:S02]  /*2ca0*/  IMAD.MOV.U32 R4, RZ, RZ, R0 ;  /* 0x000000ffff047224 */ /* 0x000fe400078e0000 */
[----:B0-----:R-:W-:-:S04]  /*2cb0*/  IMAD.WIDE.U32 R2, R5, 0x8, R2 ;  /* 0x0000000805027825 */ /* 0x001fc800078e0002 */
[----:B------:R-:W-:-:S05]  /*2cc0*/  HFMA2 R5, -RZ, RZ, 0, 0 ;  /* 0x00000000ff057431 */ /* 0x000fca00000001ff */
[----:B------:R1:W-:Y:S02]  /*2cd0*/  REDG.E.ADD.64.STRONG.GPU desc[UR18][R2.64+0x400], R4 ;  /* 0x000400040200798e */ /* 0x0003e4000c12e512 */
.L_x_216:
[----:B------:R-:W-:Y:S05]  /*2ce0*/  BSYNC.RECONVERGENT B1 ;  /* 0x0000000000017941 */ /* 0x000fea0003800200 */
.L_x_215:
[----:B------:R-:W-:-:S07]  /*2cf0*/  VIADD R7, R7, 0x2 ;  /* 0x0000000207077836 */ /* 0x000fce0000000000 */
.L_x_212:
[----:B------:R-:W-:-:S13]  /*2d00*/  ISETP.NE.AND P0, PT, R11, RZ, PT ;  /* 0x000000ff0b00720c */ /* 0x000fda0003f05270 */
[----:B------:R-:W-:Y:S05]  /*2d10*/  @!P0 BRA `(.L_x_150) ;  /* 0x0000000000248947 */ /* 0x000fea0003800000 */
[----:B------:R-:W-:-:S05]  /*2d20*/  IMAD R0, R7, 0x400, R27 ;  /* 0x0000040007007824 */ /* 0x000fca00078e021b */
[----:B012-4-:R-:W0:Y:S02]  /*2d30*/  LDS R4, [R0+0x200] ;  /* 0x0002000000047984 */ /* 0x017e240000000800 */
[----:B0-----:R-:W-:-:S13]  /*2d40*/  ISETP.NE.AND P0, PT, R4, RZ, PT ;  /* 0x000000ff0400720c */ /* 0x001fda0003f05270 */
[----:B------:R-:W-:Y:S05]  /*2d50*/  @!P0 BRA `(.L_x_150) ;  /* 0x0000000000148947 */ /* 0x000fea0003800000 */
[----:B---3--:R-:W0:Y:S01]  /*2d60*/  LDC.64 R2, c[0x0][0x380] ;  /* 0x0000e000ff027b82 */ /* 0x008e220000000a00 */
[----:B------:R-:W-:Y:S02]  /*2d70*/  IMAD R7, R7, 0x100, R18 ;  /* 0x0000010007077824 */ /* 0x000fe400078e0212 */
[----:B------:R-:W-:Y:S02]  /*2d80*/  IMAD.MOV.U32 R5, RZ, RZ, RZ ;  /* 0x000000ffff057224 */ /* 0x000fe400078e00ff */
[----:B0-----:R-:W-:-:S05]  /*2d90*/  IMAD.WIDE.U32 R2, R7, 0x8, R2 ;  /* 0x0000000807027825 */ /* 0x001fca00078e0002 */
[----:B------:R0:W-:Y:S02]  /*2da0*/  REDG.E.ADD.64.STRONG.GPU desc[UR18][R2.64+0x400], R4 ;  /* 0x000400040200798e */ /* 0x0001e4000c12e512 */
.L_x_150:
[----:B------:R-:W-:Y:S05]  /*2db0*/  BSYNC.RECONVERGENT B0 ;  /* 0x0000000000007941 */ /* 0x000fea0003800200 */
.L_x_149:
[----:B------:R-:W1:Y:S01]  /*2dc0*/  LDCU.64 UR4, c[0x0][0x390] ;  /* 0x00007200ff0477ac */ /* 0x000e620008000a00 */
[----:B------:R-:W-:-:S04]  /*2dd0*/  UIADD3 UR6, UP1, UPT, UR6, 0x1, URZ ;  /* 0x0000000106067890 */ /* 0x000fc8000ff3e0ff */
[----:B------:R-:W-:Y:S02]  /*2de0*/  UIADD3.X UR7, UPT, UPT, URZ, UR7, URZ, UP1, !UPT ;  /* 0x00000007ff077290 */ /* 0x000fe40008ffe4ff */
[----:B-1----:R-:W-:-:S04]  /*2df0*/  UIADD3 UR10, UP0, UPT, UR4, -0x1, URZ ;  /* 0xffffffff040a7890 */ /* 0x002fc8000ff1e0ff */
[----:B------:R-:W-:-:S04]  /*2e00*/  UIADD3.X UR11, UPT, UPT, UR5, -0x1, URZ, UP0, !UPT ;  /* 0xffffffff050b7890 */ /* 0x000fc800087fe4ff */
[----:B------:R-:W-:-:S04]  /*2e10*/  USHF.R.U64 UR10, UR10, 0x1e, UR11 ;  /* 0x0000001e0a0a7899 */ /* 0x000fc8000800120b */
[----:B------:R-:W-:-:S04]  /*2e20*/  UIADD3 UR10, UP0, UPT, UR10, 0x1, URZ ;  /* 0x000000010a0a7890 */ /* 0x000fc8000ff1e0ff */
[----:B------:R-:W-:Y:S02]  /*2e30*/  ULEA.HI.X UR11, UR11, URZ, URZ, 0x2, UP0 ;  /* 0x000000ff0b0b7291 */ /* 0x000fe400080f14ff */
[----:B------:R-:W-:-:S04]  /*2e40*/  UISETP.LT.U32.AND UP0, UPT, UR10, UR4, UPT ;  /* 0x000000040a00728c */ /* 0x000fc8000bf01070 */
[----:B------:R-:W-:-:S04]  /*2e50*/  UISETP.LT.U32.AND.EX UP0, UPT, UR11, UR5, UPT, UP0 ;  /* 0x000000050b00728c */ /* 0x000fc8000bf01100 */
[----:B------:R-:W-:Y:S02]  /*2e60*/  USEL UR4, UR10, UR4, UP0 ;  /* 0x000000040a047287 */ /* 0x000fe40008000000 */
[----:B------:R-:W-:Y:S02]  /*2e70*/  USEL UR5, UR11, UR5, UP0 ;  /* 0x000000050b057287 */ /* 0x000fe40008000000 */
[----:B------:R-:W-:-:S04]  /*2e80*/  UISETP.NE.U32.AND UP0, UPT, UR6, UR4, UPT ;  /* 0x000000040600728c */ /* 0x000fc8000bf05070 */
[----:B------:R-:W-:Y:S01]  /*2e90*/  UISETP.NE.AND.EX UP0, UPT, UR7, UR5, UPT, UP0 ;  /* 0x000000050700728c */ /* 0x000fe2000bf05300 */
[----:B------:R-:W-:Y:S08]  /*2ea0*/  BAR.SYNC.DEFER_BLOCKING 0x0 ;  /* 0x0000000000007b1d */ /* 0x000ff00000010000 */
[----:B------:R-:W-:Y:S05]  /*2eb0*/  BRA.U UP0, `(.L_x_217) ;  /* 0xffffffd100dc7547 */ /* 0x000fea000b83ffff */
[----:B------:R-:W-:Y:S05]  /*2ec0*/  EXIT ;  /* 0x000000000000794d */ /* 0x000fea0003800000 */
.L_x_218:
        /* <DEDUP_REMOVED lines=11> */
.L_x_243:


//--------------------- .text._ZN3cub18CUB_300001_SM_10006detail10radix_sort31DeviceRadixSortSingleTileKernelINS1_5radix10policy_hubIjNS0_8NullTypeEyE10Policy1000ELNS0_9SortOrderE0EjS6_yNS1_21identity_decomposer_tEEEvPKT1_PSB_PKT2_PSF_T3_iiT4_ --------------------------
	.section	.text._ZN3cub18CUB_300001_SM_10006detail10radix_sort31DeviceRadixSortSingleTileKernelINS1_5radix10policy_hubIjNS0_8NullTypeEyE10Policy1000ELNS0_9SortOrderE0EjS6_yNS1_21identity_decomposer_tEEEvPKT1_PSB_PKT2_PSF_T3_iiT4_,"ax",@progbits
	.align	128
        .global         _ZN3cub18CUB_300001_SM_10006detail10radix_sort31DeviceRadixSortSingleTileKernelINS1_5radix10policy_hubIjNS0_8NullTypeEyE10Policy1000ELNS0_9SortOrderE0EjS6_yNS1_21identity_decomposer_tEEEvPKT1_PSB_PKT2_PSF_T3_iiT4_
        .type           _ZN3cub18CUB_300001_SM_10006detail10radix_sort31DeviceRadixSortSingleTileKernelINS1_5radix10policy_hubIjNS0_8NullTypeEyE10Policy1000ELNS0_9SortOrderE0EjS6_yNS1_21identity_decomposer_tEEEvPKT1_PSB_PKT2_PSF_T3_iiT4_,@function
        .size           _ZN3cub18CUB_300001_SM_10006detail10radix_sort31DeviceRadixSortSingleTileKernelINS1_5radix10policy_hubIjNS0_8NullTypeEyE10Policy1000ELNS0_9SortOrderE0EjS6_yNS1_21identity_decomposer_tEEEvPKT1_PSB_PKT2_PSF_T3_iiT4_,(.L_x_244 - _ZN3cub18CUB_300001_SM_10006detail10radix_sort31DeviceRadixSortSingleTileKernelINS1_5radix10policy_hubIjNS0_8NullTypeEyE10Policy1000ELNS0_9SortOrderE0EjS6_yNS1_21identity_decomposer_tEEEvPKT1_PSB_PKT2_PSF_T3_iiT4_)
        .other          _ZN3cub18CUB_300001_SM_10006detail10radix_sort31DeviceRadixSortSingleTileKernelINS1_5radix10policy_hubIjNS0_8NullTypeEyE10Policy1000ELNS0_9SortOrderE0EjS6_yNS1_21identity_decomposer_tEEEvPKT1_PSB_PKT2_PSF_T3_iiT4_,@"STO_CUDA_ENTRY STV_DEFAULT"
_ZN3cub18CUB_300001_SM_10006detail10radix_sort31DeviceRadixSortSingleTileKernelINS1_5radix10policy_hubIjNS0_8NullTypeEyE10Policy1000ELNS0_9SortOrderE0EjS6_yNS1_21identity_decomposer_tEEEvPKT1_PSB_PKT2_PSF_T3_iiT4_:
.text._ZN3cub18CUB_300001_SM_10006detail10radix_sort31DeviceRadixSortSingleTileKernelINS1_5radix10policy_hubIjNS0_8NullTypeEyE10Policy1000ELNS0_9SortOrderE0EjS6_yNS1_21identity_decomposer_tEEEvPKT1_PSB_PKT2_PSF_T3_iiT4_:
[----:B------:R-:W-:Y:S01]  /*0000*/  LDC R1, c[0x0][0x37c] ;  /* 0x0000df00ff017b82 */ /* 0x000fe20000000800 */
[----:B------:R-:W0:Y:S01]  /*0010*/  S2R R0, SR_TID.X ;  /* 0x0000000000007919 */ /* 0x000e220000002100 */
[----:B------:R-:W1:Y:S06]  /*0020*/  LDCU UR4, c[0x0][0x3a0] ;  /* 0x00007400ff0477ac */ /* 0x000e6c0008000800 */
[----:B------:R-:W2:Y:S01]  /*0030*/  LDC.64 R4, c[0x0][0x380] ;  /* 0x0000e000ff047b82 */ /* 0x000ea20000000a00 */
[----:B------:R-:W-:Y:S01]  /*0040*/  IMAD.MOV.U32 R12, RZ, RZ, -0x1 ;  /* 0xffffffffff0c7424 */ /* 0x000fe200078e00ff */
[----:B------:R-:W3:Y:S01]  /*0050*/  LDCU.64 UR10, c[0x0][0x358] ;  /* 0x00006b00ff0a77ac */ /* 0x000ee20008000a00 */
[----:B------:R-:W-:-:S02]  /*0060*/  IMAD.MOV.U32 R13, RZ, RZ, -0x1 ;  /* 0xffffffffff0d7424 */ /* 0x000fc400078e00ff */
[----:B------:R-:W-:Y:S02]  /*0070*/  IMAD.MOV.U32 R15, RZ, RZ, -0x1 ;  /* 0xffffffffff0f7424 */ /* 0x000fe400078e00ff */
[----:B------:R-:W-:Y:S02]  /*0080*/  IMAD.MOV.U32 R14, RZ, RZ, -0x1 ;  /* 0xffffffffff0e7424 */ /* 0x000fe400078e00ff */
[----:B------:R-:W-:Y:S02]  /*0090*/  IMAD.MOV.U32 R16, RZ, RZ, -0x1 ;  /* 0xffffffffff107424 */ /* 0x000fe400078e00ff */
[----:B------:R-:W-:Y:S02]  /*00a0*/  IMAD.MOV.U32 R17, RZ, RZ, -0x1 ;  /* 0xffffffffff117424 */ /* 0x000fe400078e00ff */
[----:B------:R-:W-:Y:S02]  /*00b0*/  IMAD.MOV.U32 R18, RZ, RZ, -0x1 ;  /* 0xffffffffff127424 */ /* 0x000fe400078e00ff */
[----:B------:R-:W-:-:S02]  /*00c0*/  IMAD.MOV.U32 R19, RZ, RZ, -0x1 ;  /* 0xffffffffff137424 */ /* 0x000fc400078e00ff */
[----:B------:R-:W-:Y:S02]  /*00d0*/  IMAD.MOV.U32 R20, RZ, RZ, -0x1 ;  /* 0xffffffffff147424 */ /* 0x000fe400078e00ff */
[----:B------:R-:W-:Y:S01]  /*00e0*/  IMAD.MOV.U32 R21, RZ, RZ, -0x1 ;  /* 0xffffffffff157424 */ /* 0x000fe200078e00ff */
[----:B------:R-:W4:Y:S01]  /*00f0*/  S2UR UR5, SR_CgaCtaId ;  /* 0x00000000000579c3 */ /* 0x000f220000008800 */
[----:B------:R-:W-:Y:S02]  /*0100*/  IMAD.MOV.U32 R22, RZ, RZ, -0x1 ;  /* 0xffffffffff167424 */ /* 0x000fe400078e00ff */
[----:B------:R-:W-:Y:S02]  /*0110*/  IMAD.MOV.U32 R23, RZ, RZ, -0x1 ;  /* 0xffffffffff177424 */ /* 0x000fe400078e00ff */
[----:B------:R-:W-:Y:S02]  /*0120*/  IMAD.MOV.U32 R24, RZ, RZ, -0x1 ;  /* 0xffffffffff187424 */ /* 0x000fe400078e00ff */
[----:B------:R-:W-:-:S02]  /*0130*/  IMAD.MOV.U32 R25, RZ, RZ, -0x1 ;  /* 0xffffffffff197424 */ /* 0x000fc400078e00ff */
[----:B------:R-:W-:Y:S02]  /*0140*/  IMAD.MOV.U32 R26, RZ, RZ, -0x1 ;  /* 0xffffffffff1a7424 */ /* 0x000fe400078e00ff */
[----:B------:R-:W-:Y:S02]  /*0150*/  IMAD.MOV.U32 R27, RZ, RZ, -0x1 ;  /* 0xffffffffff1b7424 */ /* 0x000fe400078e00ff */
[----:B------:R-:W-:Y:S01]  /*0160*/  IMAD.MOV.U32 R28, RZ, RZ, -0x1 ;  /* 0xffffffffff1c7424 */ /* 0x000fe200078e00ff */
[----:B------:R-:W4:Y:S01]  /*0170*/  S2R R29, SR_LANEID ;  /* 0x00000000001d7919 */ /* 0x000f220000000000 */
[----:B0-----:R-:W-:Y:S01]  /*0180*/  IMAD R7, R0, 0x13, RZ ;  /* 0x0000001300077824 */ /* 0x001fe200078e02ff */
[----:B------:R-:W0:Y:S03]  /*0190*/  LDCU.64 UR6, c[0x0][0x3a8] ;  /* 0x00007500ff0677ac */ /* 0x000e260008000a00 */
[C---:B------:R-:W-:Y:S01]  /*01a0*/  VIADD R2, R7.reuse, 0x1 ;  /* 0x0000000107027836 */ /* 0x040fe20000000000 */
[C---:B-1----:R-:W-:Y:S01]  /*01b0*/  ISETP.GE.AND P1, PT, R7.reuse, UR4, PT ;  /* 0x0000000407007c0c */ /* 0x042fe2000bf26270 */
[C---:B------:R-:W-:Y:S01]  /*01c0*/  VIADD R3, R7.reuse, 0x2 ;  /* 0x0000000207037836 */ /* 0x040fe20000000000 */
[----:B------:R-:W1:Y:S01]  /*01d0*/  LDCU UR9, c[0x0][0x3ac] ;  /* 0x00007580ff0977ac */ /* 0x000e620008000800 */
[C---:B------:R-:W-:Y:S01]  /*01e0*/  VIADD R6, R7.reuse, 0x5 ;  /* 0x0000000507067836 */ /* 0x040fe20000000000 */
[----:B------:R-:W-:Y:S01]  /*01f0*/  ISETP.GE.AND P2, PT, R2, UR4, PT ;  /* 0x0000000402007c0c */ /* 0x000fe2000bf46270 */
[----:B------:R-:W-:Y:S01]  /*0200*/  VIADD R2, R7, 0x3 ;  /* 0x0000000307027836 */ /* 0x000fe20000000000 */
[----:B------:R-:W-:Y:S01]  /*0210*/  ISETP.GE.AND P3, PT, R3, UR4, PT ;  /* 0x0000000403007c0c */ /* 0x000fe2000bf66270 */
[----:B--2---:R-:W-:Y:S01]  /*0220*/  IMAD.WIDE.U32 R4, R7, 0x4, R4 ;  /* 0x0000000407047825 */ /* 0x004fe200078e0004 */
[----:B------:R-:W-:-:S02]  /*0230*/  ISETP.GE.AND P6, PT, R6, UR4, PT ;  /* 0x0000000406007c0c */ /* 0x000fc4000bfc6270 */
[----:B------:R-:W-:Y:S01]  /*0240*/  ISETP.GE.AND P4, PT, R2, UR4, PT ;  /* 0x0000000402007c0c */ /* 0x000fe2000bf86270 */
[----:B------:R-:W-:Y:S02]  /*0250*/  IMAD.MOV.U32 R2, RZ, RZ, -0x1 ;  /* 0xffffffffff027424 */ /* 0x000fe400078e00ff */
[C---:B------:R-:W-:Y:S02]  /*0260*/  VIADD R6, R7.reuse, 0x7 ;  /* 0x0000000707067836 */ /* 0x040fe40000000000 */
[C---:B------:R-:W-:Y:S02]  /*0270*/  VIADD R3, R7.reuse, 0x4 ;  /* 0x0000000407037836 */ /* 0x040fe40000000000 */
[----:B---3--:R2:W5:Y:S01]  /*0280*/  @!P1 LDG.E R2, desc[UR10][R4.64] ;  /* 0x0000000a04029981 */ /* 0x008562000c1e1900 */
[----:B------:R-:W-:Y:S01]  /*0290*/  ISETP.GE.AND P1, PT, R6, UR4, PT ;  /* 0x0000000406007c0c */ /* 0x000fe2000bf26270 */
[----:B------:R-:W-:Y:S01]  /*02a0*/  VIADD R6, R7, 0x9 ;  /* 0x0000000907067836 */ /* 0x000fe20000000000 */
[----:B------:R-:W-:Y:S01]  /*02b0*/  ISETP.GE.AND P5, PT, R3, UR4, PT ;  /* 0x0000000403007c0c */ /* 0x000fe2000bfa6270 */
[C---:B------:R-:W-:Y:S01]  /*02c0*/  VIADD R8, R7.reuse, 0x6 ;  /* 0x0000000607087836 */ /* 0x040fe20000000000 */
[----:B------:R2:W5:Y:S01]  /*02d0*/  @!P3 LDG.E R12, desc[UR10][R4.64+0x8] ;  /* 0x0000080a040cb981 */ /* 0x000562000c1e1900 */
[----:B------:R-:W-:Y:S01]  /*02e0*/  IMAD.MOV.U32 R3, RZ, RZ, -0x1 ;  /* 0xffffffffff037424 */ /* 0x000fe200078e00ff */
[----:B------:R-:W-:Y:S01]  /*02f0*/  ISETP.GE.AND P3, PT, R6, UR4, PT ;  /* 0x0000000406007c0c */ /* 0x000fe2000bf66270 */
[C---:B------:R-:W-:Y:S01]  /*0300*/  VIADD R6, R7.reuse, 0xa ;  /* 0x0000000a07067836 */ /* 0x040fe20000000000 */
[----:B------:R-:W-:Y:S01]  /*0310*/  ISETP.GE.AND P0, PT, R8, UR4, PT ;  /* 0x0000000408007c0c */ /* 0x000fe2000bf06270 */
[C---:B------:R-:W-:Y:S01]  /*0320*/  VIADD R8, R7.reuse, 0x8 ;  /* 0x0000000807087836 */ /* 0x040fe20000000000 */
[----:B------:R2:W5:Y:S02]  /*0330*/  @!P4 LDG.E R13, desc[UR10][R4.64+0xc] ;  /* 0x00000c0a040dc981 */ /* 0x000564000c1e1900 */
[----:B------:R-:W-:Y:S01]  /*0340*/  ISETP.GE.AND P4, PT, R6, UR4, PT ;  /* 0x0000000406007c0c */ /* 0x000fe2000bf86270 */
[C---:B------:R-:W-:Y:S01]  /*0350*/  VIADD R6, R7.reuse, 0xc ;  /* 0x0000000c07067836 */ /* 0x040fe20000000000 */
[----:B------:R2:W5:Y:S01]  /*0360*/  @!P2 LDG.E R3, desc[UR10][R4.64+0x4] ;  /* 0x0000040a0403a981 */ /* 0x000562000c1e1900 */
[----:B------:R-:W-:Y:S01]  /*0370*/  ISETP.GE.AND P2, PT, R8, UR4, PT ;  /* 0x0000000408007c0c */ /* 0x000fe2000bf46270 */
[----:B------:R-:W-:-:S02]  /*0380*/  VIADD R8, R7, 0xb ;  /* 0x0000000b07087836 */ /* 0x000fc40000000000 */
[----:B------:R2:W5:Y:S01]  /*0390*/  @!P6 LDG.E R15, desc[UR10][R4.64+0x14] ;  /* 0x0000140a040fe981 */ /* 0x000562000c1e1900 */
[----:B------:R-:W-:Y:S01]  /*03a0*/  ISETP.GE.AND P6, PT, R6, UR4, PT ;  /* 0x0000000406007c0c */ /* 0x000fe2000bfc6270 */
[C---:B------:R-:W-:Y:S02]  /*03b0*/  VIADD R6, R7.reuse, 0xd ;  /* 0x0000000d07067836 */ /* 0x040fe40000000000 */
[----:B------:R2:W5:Y:S01]  /*03c0*/  @!P5 LDG.E R14, desc[UR10][R4.64+0x10] ;  /* 0x0000100a040ed981 */ /* 0x000562000c1e1900 */
[----:B------:R-:W-:Y:S01]  /*03d0*/  ISETP.GE.AND P5, PT, R8, UR4, PT ;  /* 0x0000000408007c0c */ /* 0x000fe2000bfa6270 */
[C---:B------:R-:W-:Y:S02]  /*03e0*/  VIADD R8, R7.reuse, 0xe ;  /* 0x0000000e07087836 */ /* 0x040fe40000000000 */
        /* <DEDUP_REMOVED lines=9> */
[----:B------:R-:W-:Y:S01]  /*0480*/  VIADD R7, R7, 0x12 ;  /* 0x0000001207077836 */ /* 0x000fe20000000000 */
[----:B------:R2:W5:Y:S02]  /*0490*/  @!P3 LDG.E R19, desc[UR10][R4.64+0x24] ;  /* 0x0000240a0413b981 */ /* 0x000564000c1e1900 */
[----:B------:R-:W-:-:S02]  /*04a0*/  ISETP.GE.AND P3, PT, R6, UR4, PT ;  /* 0x0000000406007c0c */ /* 0x000fc4000bf66270 */
[----:B------:R2:W5:Y:S01]  /*04b0*/  @!P4 LDG.E R20, desc[UR10][R4.64+0x28] ;  /* 0x0000280a0414c981 */ /* 0x000562000c1e1900 */
[----:B------:R-:W-:-:S03]  /*04c0*/  ISETP.GE.AND P4, PT, R8, UR4, PT ;  /* 0x0000000408007c0c */ /* 0x000fc6000bf86270 */
[----:B------:R2:W5:Y:S01]  /*04d0*/  @!P5 LDG.E R21, desc[UR10][R4.64+0x2c] ;  /* 0x00002c0a0415d981 */ /* 0x000562000c1e1900 */
[----:B------:R-:W-:-:S03]  /*04e0*/  ISETP.GE.AND P5, PT, R7, UR4, PT ;  /* 0x0000000407007c0c */ /* 0x000fc6000bfa6270 */
[----:B------:R2:W5:Y:S04]  /*04f0*/  @!P6 LDG.E R22, desc[UR10][R4.64+0x30] ;  /* 0x0000300a0416e981 */ /* 0x000568000c1e1900 */
[----:B------:R2:W5:Y:S04]  /*0500*/  @!P0 LDG.E R23, desc[UR10][R4.64+0x34] ;  /* 0x0000340a04178981 */ /* 0x000568000c1e1900 */
[----:B------:R2:W5:Y:S04]  /*0510*/  @!P1 LDG.E R24, desc[UR10][R4.64+0x38] ;  /* 0x0000380a04189981 */ /* 0x000568000c1e1900 */
[----:B------:R2:W5:Y:S04]  /*0520*/  @!P2 LDG.E R25, desc[UR10][R4.64+0x3c] ;  /* 0x00003c0a0419a981 */ /* 0x000568000c1e1900 */
[----:B------:R2:W5:Y:S04]  /*0530*/  @!P3 LDG.E R26, desc[UR10][R4.64+0x40] ;  /* 0x0000400a041ab981 */ /* 0x000568000c1e1900 */
[----:B------:R2:W5:Y:S04]  /*0540*/  @!P4 LDG.E R27, desc[UR10][R4.64+0x44] ;  /* 0x0000440a041bc981 */ /* 0x000568000c1e1900 */
[----:B------:R2:W5:Y:S01]  /*0550*/  @!P5 LDG.E R28, desc[UR10][R4.64+0x48] ;  /* 0x0000480a041cd981 */ /* 0x000562000c1e1900 */
[----:B------:R-:W-:-:S02]  /*0560*/  UMOV UR4, 0x400 ;  /* 0x0000040000047882 */ /* 0x000fc40000000000 */
[----:B----4-:R-:W-:Y:S01]  /*0570*/  ULEA UR4, UR5, UR4, 0x18 ;  /* 0x0000000405047291 */ /* 0x010fe2000f8ec0ff */
[----:B------:R-:W-:-:S05]  /*0580*/  SHF.R.U32.HI R105, RZ, 0x5, R0 ;  /* 0x00000005ff697819 */ /* 0x000fca0000011600 */
[----:B------:R-:W-:-:S05]  /*0590*/  LEA R31, R0, UR4, 0x2 ;  /* 0x00000004001f7c11 */ /* 0x000fca000f8e10ff */
[----:B------:R-:W-:Y:S01]  /*05a0*/  IMAD R33, R0, 0x80, R31 ;  /* 0x0000008000217824 */ /* 0x000fe200078e021f */
[----:B------:R-:W-:-:S03]  /*05b0*/  LEA R30, R105, UR4, 0x2 ;  /* 0x00000004691e7c11 */ /* 0x000fc6000f8e10ff */
[----:B------:R-:W-:Y:S01]  /*05c0*/  IMAD R35, R0, -0x38, R33 ;  /* 0xffffffc800237824 */ /* 0x000fe200078e0221 */
[----:B0-----:R-:W-:Y:S02]  /*05d0*/  UIADD3 UR8, UPT, UPT, UR6, 0x6, URZ ;  /* 0x0000000606087890 */ /* 0x001fe4000fffe0ff */
[----:B------:R-:W-:Y:S01]  /*05e0*/  UIADD3 UR5, UPT, UPT, -UR6, UR7, URZ ;  /* 0x0000000706057290 */ /* 0x000fe2000fffe1ff */
[----:B-12---:R-:W-:Y:S11]  /*05f0*/  BAR.SYNC.DEFER_BLOCKING 0x0 ;  /* 0x0000000000007b1d */ /* 0x006ff60000010000 */
.L_x_220:
[----:B------:R-:W-:Y:S01]  /*0600*/  UISETP.LT.AND UP0, UPT, UR5, 0x6, UPT ;  /* 0x000000060500788c */ /* 0x000fe2000bf01270 */
[----:B------:R-:W-:Y:S01]  /*0610*/  STS [R31], RZ ;  /* 0x000000ff1f007388 */ /* 0x000fe20000000800 */
[----:B------:R-:W-:Y:S01]  /*0620*/  UIADD3 UR6, UPT, UPT, UR8, -0x6, URZ ;  /* 0xfffffffa08067890 */ /* 0x000fe2000fffe0ff */
[----:B------:R-:W-:Y:S01]  /*0630*/  ISETP.NE.AND P1, PT, R29, 0x1f, PT ;  /* 0x0000001f1d00780c */ /* 0x000fe20003f25270 */
[----:B------:R-:W-:Y:S01]  /*0640*/  USEL UR4, UR5, 0x6, UP0 ;  /* 0x0000000605047887 */ /* 0x000fe20008000000 */
[----:B------:R-:W-:Y:S01]  /*0650*/  STS [R31+0x400], RZ ;  /* 0x000400ff1f007388 */ /* 0x000fe20000000800 */
[C---:B------:R-:W-:Y:S01]  /*0660*/  ISETP.NE.AND P2, PT, R105.reuse, 0x6, PT ;  /* 0x000000066900780c */ /* 0x040fe20003f45270 */
[----:B------:R-:W-:Y:S01]  /*0670*/  UISETP.GE.AND UP0, UPT, UR8, UR9, UPT ;  /* 0x000000090800728c */ /* 0x000fe2000bf06270 */
[----:B0----5:R-:W-:Y:S01]  /*0680*/  SHF.R.U32.HI R4, RZ, UR6, R2 ;  /* 0x00000006ff047c19 */ /* 0x021fe20008011602 */
[----:B------:R-:W-:Y:S01]  /*0690*/  UBMSK UR4, URZ, UR4 ;  /* 0x00000004ff04729b */ /* 0x000fe20008000000 */
[----:B------:R-:W-:Y:S01]  /*06a0*/  STS [R31+0x800], RZ ;  /* 0x000800ff1f007388 */ /* 0x000fe20000000800 */
[----:B------:R-:W-:-:S03]  /*06b0*/  ISETP.NE.AND P3, PT, R105, 0x7, PT ;  /* 0x000000076900780c */ /* 0x000fc60003f65270 */
[----:B------:R-:W-:Y:S01]  /*06c0*/  STS [R31+0xc00], RZ ;  /* 0x000c00ff1f007388 */ /* 0x000fe20000000800 */
[----:B------:R-:W-:-:S03]  /*06d0*/  LOP3.LUT R4, R4, UR4, RZ, 0xc0, !PT ;  /* 0x0000000404047c12 */ /* 0x000fc6000f8ec0ff */
[----:B------:R-:W-:Y:S02]  /*06e0*/  STS [R31+0x1000], RZ ;  /* 0x001000ff1f007388 */ /* 0x000fe40000000800 */
[----:B------:R-:W-:Y:S01]  /*06f0*/  IMAD.SHL.U32 R5, R4, 0x400, RZ ;  /* 0x0000040004057824 */ /* 0x000fe200078e00ff */
[----:B------:R-:W-:Y:S01]  /*0700*/  SHF.R.U32.HI R4, RZ, 0x4, R4 ;  /* 0x00000004ff047819 */ /* 0x000fe20000011604 */
[----:B------:R-:W-:Y:S03]  /*0710*/  STS [R31+0x1400], RZ ;  /* 0x001400ff1f007388 */ /* 0x000fe60000000800 */
[----:B------:R-:W-:Y:S01]  /*0720*/  LOP3.LUT R34, R5, 0x7c00, RZ, 0xc0, !PT ;  /* 0x00007c0005227812 */ /* 0x000fe200078ec0ff */
[----:B------:R-:W-:Y:S01]  /*0730*/  STS [R31+0x1800], RZ ;  /* 0x001800ff1f007388 */ /* 0x000fe20000000800 */
[----:B------:R-:W-:-:S03]  /*0740*/  LOP3.LUT R4, R4, 0xffffffe, RZ, 0xc0, !PT ;  /* 0x0ffffffe04047812 */ /* 0x000fc600078ec0ff */
[----:B------:R-:W-:Y:S01]  /*0750*/  STS [R31+0x1c00], RZ ;  /* 0x001c00ff1f007388 */ /* 0x000fe20000000800 */
[----:B------:R-:W-:Y:S02]  /*0760*/  IADD3 R34, PT, PT, R4, R31, R34 ;  /* 0x0000001f04227210 */ /* 0x000fe40007ffe022 */
[----:B------:R-:W-:Y:S01]  /*0770*/  SHF.R.U32.HI R4, RZ, UR6, R3 ;  /* 0x00000006ff047c19 */ /* 0x000fe20008011603 */
[----:B------:R-:W-:Y:S03]  /*0780*/  STS [R31+0x2000], RZ ;  /* 0x002000ff1f007388 */ /* 0x000fe60000000800 */
[----:B------:R-:W-:Y:S01]  /*0790*/  LOP3.LUT R4, R4, UR4, RZ, 0xc0, !PT ;  /* 0x0000000404047c12 */ /* 0x000fe2000f8ec0ff */
[----:B------:R-:W-:Y:S04]  /*07a0*/  STS [R31+0x2400], RZ ;  /* 0x002400ff1f007388 */ /* 0x000fe80000000800 */
[----:B------:R-:W-:Y:S01]  /*07b0*/  STS [R31+0x2800], RZ ;  /* 0x002800ff1f007388 */ /* 0x000fe20000000800 */
[----:B------:R-:W-:Y:S01]  /*07c0*/  IMAD.SHL.U32 R5, R4, 0x400, RZ ;  /* 0x0000040004057824 */ /* 0x000fe200078e00ff */
[----:B------:R-:W-:-:S02]  /*07d0*/  SHF.R.U32.HI R4, RZ, 0x4, R4 ;  /* 0x00000004ff047819 */ /* 0x000fc40000011604 */
[----:B------:R-:W-:Y:S02]  /*07e0*/  STS [R31+0x2c00], RZ ;  /* 0x002c00ff1f007388 */ /* 0x000fe40000000800 */
[----:B------:R-:W-:Y:S02]  /*07f0*/  LOP3.LUT R36, R5, 0x7c00, RZ, 0xc0, !PT ;  /* 0x00007c0005247812 */ /* 0x000fe400078ec0ff */
        /* <DEDUP_REMOVED lines=32> */
[----:B------:R-:W0:Y:S02]  /*0a00*/  LDS.U16 R32, [R34] ;  /* 0x0000000022207984 */ /* 0x000e240000000400 */
[----:B0-----:R-:W-:-:S05]  /*0a10*/  VIADD R5, R32, 0x1 ;  /* 0x0000000120057836 */ /* 0x001fca0000000000 */
[----:B------:R0:W-:Y:S04]  /*0a20*/  STS.U16 [R34], R5 ;  /* 0x0000000522007388 */ /* 0x0001e80000000400 */
[----:B------:R-:W1:Y:S01]  /*0a30*/  LDS.U16 R38, [R36] ;  /* 0x0000000024267984 */ /* 0x000e620000000400 */
[----:B0-----:R-:W-:Y:S01]  /*0a40*/  IMAD.SHL.U32 R5, R4, 0x400, RZ ;  /* 0x0000040004057824 */ /* 0x001fe200078e00ff */
[----:B------:R-:W-:-:S04]  /*0a50*/  SHF.R.U32.HI R4, RZ, 0x4, R4 ;  /* 0x00000004ff047819 */ /* 0x000fc80000011604 */
[----:B------:R-:W-:Y:S02]  /*0a60*/  LOP3.LUT R6, R5, 0x7c00, RZ, 0xc0, !PT ;  /* 0x00007c0005067812 */ /* 0x000fe400078ec0ff */
[----:B------:R-:W-:Y:S02]  /*0a70*/  LOP3.LUT R41, R4, 0xffffffe, RZ, 0xc0, !PT ;  /* 0x0ffffffe04297812 */ /* 0x000fe400078ec0ff */
[----:B------:R-:W-:Y:S02]  /*0a80*/  SHF.R.U32.HI R5, RZ, UR6, R14 ;  /* 0x00000006ff057c19 */ /* 0x000fe4000801160e */
[----:B------:R-:W-:Y:S02]  /*0a90*/  IADD3 R41, PT, PT, R41, R31, R6 ;  /* 0x0000001f29297210 */ /* 0x000fe40007ffe006 */
[----:B------:R-:W-:-:S05]  /*0aa0*/  LOP3.LUT R5, R5, UR4, RZ, 0xc0, !PT ;  /* 0x0000000405057c12 */ /* 0x000fca000f8ec0ff */
[----:B------:R-:W-:Y:S01]  /*0ab0*/  IMAD.SHL.U32 R6, R5, 0x400, RZ ;  /* 0x0000040005067824 */ /* 0x000fe200078e00ff */
[----:B------:R-:W-:-:S04]  /*0ac0*/  SHF.R.U32.HI R5, RZ, 0x4, R5 ;  /* 0x00000004ff057819 */ /* 0x000fc80000011605 */
[----:B------:R-:W-:Y:S02]  /*0ad0*/  LOP3.LUT R8, R6, 0x7c00, RZ, 0xc0, !PT ;  /* 0x00007c0006087812 */ /* 0x000fe400078ec0ff */
[----:B------:R-:W-:-:S04]  /*0ae0*/  LOP3.LUT R5, R5, 0xffffffe, RZ, 0xc0, !PT ;  /* 0x0ffffffe05057812 */ /* 0x000fc800078ec0ff */
[----:B------:R-:W-:Y:S01]  /*0af0*/  IADD3 R43, PT, PT, R5, R31, R8 ;  /* 0x0000001f052b7210 */ /* 0x000fe20007ffe008 */
[----:B-1----:R-:W-:-:S05]  /*0b00*/  VIADD R7, R38, 0x1 ;  /* 0x0000000126077836 */ /* 0x002fca0000000000 */
[----:B------:R-:W-:Y:S04]  /*0b10*/  STS.U16 [R36], R7 ;  /* 0x0000000724007388 */ /* 0x000fe80000000400 */
[----:B------:R-:W0:Y:S02]  /*0b20*/  LDS.U16 R40, [R39] ;  /* 0x0000000027287984 */ /* 0x000e240000000400 */
[----:B0-----:R-:W-:-:S05]  /*0b30*/  VIADD R4, R40, 0x1 ;  /* 0x0000000128047836 */ /* 0x001fca0000000000 */
[----:B------:R0:W-:Y:S04]  /*0b40*/  STS.U16 [R39], R4 ;  /* 0x0000000427007388 */ /* 0x0001e80000000400 */
[----:B------:R-:W1:Y:S01]  /*0b50*/  LDS.U16 R42, [R41] ;  /* 0x00000000292a7984 */ /* 0x000e620000000400 */
[----:B0-----:R-:W-:-:S04]  /*0b60*/  SHF.R.U32.HI R4, RZ, UR6, R15 ;  /* 0x00000006ff047c19 */ /* 0x001fc8000801160f */
[----:B------:R-:W-:-:S05]  /*0b70*/  LOP3.LUT R4, R4, UR4, RZ, 0xc0, !PT ;  /* 0x0000000404047c12 */ /* 0x000fca000f8ec0ff */
[----:B------:R-:W-:Y:S01]  /*0b80*/  IMAD.SHL.U32 R5, R4, 0x400, RZ ;  /* 0x0000040004057824 */ /* 0x000fe200078e00ff */
[----:B------:R-:W-:-:S04]  /*0b90*/  SHF.R.U32.HI R4, RZ, 0x4, R4 ;  /* 0x00000004ff047819 */ /* 0x000fc80000011604 */
[----:B------:R-:W-:Y:S02]  /*0ba0*/  LOP3.LUT R8, R5, 0x7c00, RZ, 0xc0, !PT ;  /* 0x00007c0005087812 */ /* 0x000fe400078ec0ff */
[----:B------:R-:W-:Y:S02]  /*0bb0*/  LOP3.LUT R45, R4, 0xffffffe, RZ, 0xc0, !PT ;  /* 0x0ffffffe042d7812 */ /* 0x000fe400078ec0ff */
[----:B------:R-:W-:Y:S02]  /*0bc0*/  SHF.R.U32.HI R5, RZ, UR6, R16 ;  /* 0x00000006ff057c19 */ /* 0x000fe40008011610 */
[----:B------:R-:W-:Y:S02]  /*0bd0*/  IADD3 R45, PT, PT, R45, R31, R8 ;  /* 0x0000001f2d2d7210 */ /* 0x000fe40007ffe008 */
[----:B------:R-:W-:Y:S01]  /*0be0*/  LOP3.LUT R5, R5, UR4, RZ, 0xc0, !PT ;  /* 0x0000000405057c12 */ /* 0x000fe2000f8ec0ff */
[----:B-1----:R-:W-:-:S05]  /*0bf0*/  VIADD R6, R42, 0x1 ;  /* 0x000000012a067836 */ /* 0x002fca0000000000 */
[----:B------:R0:W-:Y:S04]  /*0c00*/  STS.U16 [R41], R6 ;  /* 0x0000000629007388 */ /* 0x0001e80000000400 */
[----:B------:R-:W1:Y:S01]  /*0c10*/  LDS.U16 R44, [R43] ;  /* 0x000000002b2c7984 */ /* 0x000e620000000400 */
[----:B0-----:R-:W-:Y:S01]  /*0c20*/  IMAD.SHL.U32 R6, R5, 0x400, RZ ;  /* 0x0000040005067824 */ /* 0x001fe200078e00ff */
[----:B------:R-:W-:-:S04]  /*0c30*/  SHF.R.U32.HI R5, RZ, 0x4, R5 ;  /* 0x00000004ff057819 */ /* 0x000fc80000011605 */
[----:B------:R-:W-:Y:S02]  /*0c40*/  LOP3.LUT R8, R6, 0x7c00, RZ, 0xc0, !PT ;  /* 0x00007c0006087812 */ /* 0x000fe400078ec0ff */
[----:B------:R-:W-:-:S04]  /*0c50*/  LOP3.LUT R5, R5, 0xffffffe, RZ, 0xc0, !PT ;  /* 0x0ffffffe05057812 */ /* 0x000fc800078ec0ff */
[----:B------:R-:W-:Y:S01]  /*0c60*/  IADD3 R47, PT, PT, R5, R31, R8 ;  /* 0x0000001f052f7210 */ /* 0x000fe20007ffe008 */
[----:B-1----:R-:W-:-:S05]  /*0c70*/  VIADD R4, R44, 0x1 ;  /* 0x000000012c047836 */ /* 0x002fca0000000000 */
        /* <DEDUP_REMOVED lines=108> */
[----:B------:R-:W-:Y:S01]  /*1340*/  SHF.R.U32.HI R5, RZ, UR6, R28 ;  /* 0x00000006ff057c19 */ /* 0x000fe2000801161c */
[----:B------:R-:W0:Y:S01]  /*1350*/  S2UR UR6, SR_CgaCtaId ;  /* 0x00000000000679c3 */ /* 0x000e220000008800 */
[----:B------:R-:W-:Y:S02]  /*1360*/  IADD3 R69, PT, PT, R69, R31, R8 ;  /* 0x0000001f45457210 */ /* 0x000fe40007ffe008 */
[----:B------:R-:W-:Y:S01]  /*1370*/  LOP3.LUT R5, R5, UR4, RZ, 0xc0, !PT ;  /* 0x0000000405057c12 */ /* 0x000fe2000f8ec0ff */
[----:B------:R-:W-:Y:S01]  /*1380*/  UMOV UR4, 0x400 ;  /* 0x0000040000047882 */ /* 0x000fe20000000000 */
[----:B-1----:R-:W-:-:S05]  /*1390*/  VIADD R6, R66, 0x1 ;  /* 0x0000000142067836 */ /* 0x002fca0000000000 */
[----:B------:R1:W-:Y:S04]  /*13a0*/  STS.U16 [R65], R6 ;  /* 0x0000000641007388 */ /* 0x0003e80000000400 */
[----:B------:R-:W2:Y:S01]  /*13b0*/  LDS.U16 R68, [R67] ;  /* 0x0000000043447984 */ /* 0x000ea20000000400 */
[----:B0-----:R-:W-:Y:S01]  /*13c0*/  ULEA UR4, UR6, UR4, 0x18 ;  /* 0x0000000406047291 */ /* 0x001fe2000f8ec0ff */
[----:B-1----:R-:W-:Y:S01]  /*13d0*/  IMAD.SHL.U32 R6, R5, 0x400, RZ ;  /* 0x0000040005067824 */ /* 0x002fe200078e00ff */
[----:B------:R-:W-:-:S04]  /*13e0*/  SHF.R.U32.HI R5, RZ, 0x4, R5 ;  /* 0x00000004ff057819 */ /* 0x000fc80000011605 */
[----:B------:R-:W-:Y:S02]  /*13f0*/  LOP3.LUT R8, R6, 0x7c00, RZ, 0xc0, !PT ;  /* 0x00007c0006087812 */ /* 0x000fe400078ec0ff */
[----:B------:R-:W-:-:S04]  /*1400*/  LOP3.LUT R5, R5, 0xffffffe, RZ, 0xc0, !PT ;  /* 0x0ffffffe05057812 */ /* 0x000fc800078ec0ff */
[----:B------:R-:W-:Y:S01]  /*1410*/  IADD3 R71, PT, PT, R5, R31, R8 ;  /* 0x0000001f05477210 */ /* 0x000fe20007ffe008 */
[----:B--2---:R-:W-:-:S05]  /*1420*/  VIADD R4, R68, 0x1 ;  /* 0x0000000144047836 */ /* 0x004fca0000000000 */
[----:B------:R-:W-:Y:S04]  /*1430*/  STS.U16 [R67], R4 ;  /* 0x0000000443007388 */ /* 0x000fe80000000400 */
[----:B------:R-:W0:Y:S02]  /*1440*/  LDS.U16 R70, [R69] ;  /* 0x0000000045467984 */ /* 0x000e240000000400 */
[----:B0-----:R-:W-:-:S05]  /*1450*/  VIADD R6, R70, 0x1 ;  /* 0x0000000146067836 */ /* 0x001fca0000000000 */
[----:B------:R-:W-:Y:S04]  /*1460*/  STS.U16 [R69], R6 ;  /* 0x0000000645007388 */ /* 0x000fe80000000400 */
[----:B------:R-:W0:Y:S02]  /*1470*/  LDS.U16 R72, [R71] ;  /* 0x0000000047487984 */ /* 0x000e240000000400 */
[----:B0-----:R-:W-:-:S05]  /*1480*/  VIADD R4, R72, 0x1 ;  /* 0x0000000148047836 */ /* 0x001fca0000000000 */
[----:B------:R-:W-:Y:S01]  /*1490*/  STS.U16 [R71], R4 ;  /* 0x0000000447007388 */ /* 0x000fe20000000400 */
[----:B------:R-:W-:Y:S06]  /*14a0*/  BAR.SYNC.DEFER_BLOCKING 0x0 ;  /* 0x0000000000007b1d */ /* 0x000fec0000010000 */
[----:B------:R-:W-:Y:S04]  /*14b0*/  LDS R73, [R33] ;  /* 0x0000000021497984 */ /* 0x000fe80000000800 */
[----:B------:R-:W0:Y:S04]  /*14c0*/  LDS R74, [R33+0x4] ;  /* 0x00000400214a7984 */ /* 0x000e280000000800 */
[----:B------:R-:W1:Y:S04]  /*14d0*/  LDS R75, [R33+0x8] ;  /* 0x00000800214b7984 */ /* 0x000e680000000800 */
[----:B------:R-:W2:Y:S04]  /*14e0*/  LDS R76, [R33+0xc] ;  /* 0x00000c00214c7984 */ /* 0x000ea80000000800 */
[----:B------:R-:W3:Y:S04]  /*14f0*/  LDS R77, [R33+0x10] ;  /* 0x00001000214d7984 */ /* 0x000ee80000000800 */
[----:B------:R-:W4:Y:S04]  /*1500*/  LDS R78, [R33+0x14] ;  /* 0x00001400214e7984 */ /* 0x000f280000000800 */
[----:B------:R-:W4:Y:S04]  /*1510*/  LDS R79, [R33+0x18] ;  /* 0x00001800214f7984 */ /* 0x000f280000000800 */
[----:B------:R-:W4:Y:S04]  /*1520*/  LDS R80, [R33+0x1c] ;  /* 0x00001c0021507984 */ /* 0x000f280000000800 */
[----:B------:R-:W4:Y:S04]  /*1530*/  LDS R81, [R33+0x20] ;  /* 0x0000200021517984 */ /* 0x000f280000000800 */
[----:B------:R-:W4:Y:S04]  /*1540*/  LDS R82, [R33+0x24] ;  /* 0x0000240021527984 */ /* 0x000f280000000800 */
[----:B------:R-:W4:Y:S04]  /*1550*/  LDS R83, [R33+0x28] ;  /* 0x0000280021537984 */ /* 0x000f280000000800 */
[----:B------:R-:W4:Y:S01]  /*1560*/  LDS R84, [R33+0x2c] ;  /* 0x00002c0021547984 */ /* 0x000f220000000800 */
[----:B0-----:R-:W-:-:S03]  /*1570*/  IMAD.IADD R74, R73, 0x1, R74 ;  /* 0x00000001494a7824 */ /* 0x001fc600078e024a */
[----:B------:R-:W0:Y:S01]  /*1580*/  LDS R85, [R33+0x30] ;  /* 0x0000300021557984 */ /* 0x000e220000000800 */
[----:B-1----:R-:W-:-:S03]  /*1590*/  IMAD.IADD R75, R75, 0x1, R74 ;  /* 0x000000014b4b7824 */ /* 0x002fc600078e024a */
[----:B------:R-:W1:Y:S01]  /*15a0*/  LDS R86, [R33+0x34] ;  /* 0x0000340021567984 */ /* 0x000e620000000800 */
[----:B--2---:R-:W-:-:S03]  /*15b0*/  IMAD.IADD R76, R76, 0x1, R75 ;  /* 0x000000014c4c7824 */ /* 0x004fc600078e024b */
[----:B------:R-:W2:Y:S01]  /*15c0*/  LDS R87, [R33+0x38] ;  /* 0x0000380021577984 */ /* 0x000ea20000000800 */
[----:B---3--:R-:W-:-:S03]  /*15d0*/  IMAD.IADD R77, R77, 0x1, R76 ;  /* 0x000000014d4d7824 */ /* 0x008fc600078e024c */
[----:B------:R-:W3:Y:S01]  /*15e0*/  LDS R88, [R33+0x3c] ;  /* 0x00003c0021587984 */ /* 0x000ee20000000800 */
[----:B----4-:R-:W-:-:S03]  /*15f0*/  IMAD.IADD R78, R78, 0x1, R77 ;  /* 0x000000014e4e7824 */ /* 0x010fc600078e024d */
[----:B------:R-:W4:Y:S01]  /*1600*/  LDS R89, [R33+0x40] ;  /* 0x0000400021597984 */ /* 0x000f220000000800 */
[----:B------:R-:W-:-:S03]  /*1610*/  IMAD.IADD R79, R79, 0x1, R78 ;  /* 0x000000014f4f7824 */ /* 0x000fc600078e024e */
        /* <DEDUP_REMOVED lines=31> */
[----:B------:R-:W-:-:S04]  /*1810*/  IMAD.IADD R95, R95, 0x1, R94 ;  /* 0x000000015f5f7824 */ /* 0x000fc800078e025e */
[----:B0-----:R-:W-:-:S04]  /*1820*/  IMAD.IADD R96, R96, 0x1, R95 ;  /* 0x0000000160607824 */ /* 0x001fc800078e025f */
[----:B-1----:R-:W-:-:S04]  /*1830*/  IMAD.IADD R97, R97, 0x1, R96 ;  /* 0x0000000161617824 */ /* 0x002fc800078e0260 */
[----:B--2---:R-:W-:-:S04]  /*1840*/  IMAD.IADD R98, R98, 0x1, R97 ;  /* 0x0000000162627824 */ /* 0x004fc800078e0261 */
[----:B---3--:R-:W-:-:S04]  /*1850*/  IMAD.IADD R99, R99, 0x1, R98 ;  /* 0x0000000163637824 */ /* 0x008fc800078e0262 */
[----:B----4-:R-:W-:-:S04]  /*1860*/  IMAD.IADD R100, R100, 0x1, R99 ;  /* 0x0000000164647824 */ /* 0x010fc800078e0263 */
[----:B------:R-:W-:-:S04]  /*1870*/  IMAD.IADD R101, R101, 0x1, R100 ;  /* 0x0000000165657824 */ /* 0x000fc800078e0264 */
[----:B------:R-:W-:-:S04]  /*1880*/  IMAD.IADD R102, R102, 0x1, R101 ;  /* 0x0000000166667824 */ /* 0x000fc800078e0265 */
[----:B------:R-:W-:-:S04]  /*1890*/  IMAD.IADD R103, R103, 0x1, R102 ;  /* 0x0000000167677824 */ /* 0x000fc800078e0266 */
[----:B------:R-:W-:-:S04]  /*18a0*/  IMAD.IADD R104, R104, 0x1, R103 ;  /* 0x0000000168687824 */ /* 0x000fc800078e0267 */
[----:B------:R-:W-:-:S05]  /*18b0*/  IMAD.IADD R106, R5, 0x1, R104 ;  /* 0x00000001056a7824 */ /* 0x000fca00078e0268 */
        /* <DEDUP_REMOVED lines=8> */
[----:B------:R-:W0:Y:S02]  /*1940*/  SHFL.UP P0, R107, R108, 0x10, RZ ;  /* 0x060000006c6b7989 */ /* 0x000e2400000000ff */
[----:B0-----:R-:W-:Y:S01]  /*1950*/  @P0 IMAD.IADD R107, R108, 0x1, R107 ;  /* 0x000000016c6b0824 */ /* 0x001fe200078e026b */
[----:B------:R-:W-:-:S03]  /*1960*/  ISETP.NE.AND P0, PT, R105, 0x1, PT ;  /* 0x000000016900780c */ /* 0x000fc60003f05270 */
[----:B------:R-:W-:Y:S01]  /*1970*/  IMAD.IADD R106, R107, 0x1, -R106 ;  /* 0x000000016b6a7824 */ /* 0x000fe200078e0a6a */
[----:B------:R-:W-:Y:S01]  /*1980*/  @!P1 STS [R30+0x8400], R107 ;  /* 0x0084006b1e009388 */ /* 0x000fe20000000800 */
[----:B------:R-:W-:Y:S01]  /*1990*/  BAR.SYNC.DEFER_BLOCKING 0x0 ;  /* 0x0000000000007b1d */ /* 0x000fe20000010000 */
[----:B------:R-:W-:-:S05]  /*19a0*/  ISETP.NE.AND P1, PT, R105, 0x4, PT ;  /* 0x000000046900780c */ /* 0x000fca0003f25270 */
[----:B------:R-:W0:Y:S04]  /*19b0*/  LDS.128 R4, [UR4+0x8400] ;  /* 0x00840004ff047984 */ /* 0x000e280008000c00 */
[----:B------:R-:W1:Y:S01]  /*19c0*/  LDS.128 R8, [UR4+0x8410] ;  /* 0x00841004ff087984 */ /* 0x000e620008000c00 */
[C---:B0-----:R-:W-:Y:S01]  /*19d0*/  SEL R37, R4.reuse, R37, !P0 ;  /* 0x0000002504257207 */ /* 0x041fe20004000000 */
[----:B------:R-:W-:Y:S01]  /*19e0*/  IMAD.IADD R5, R4, 0x1, R5 ;  /* 0x0000000104057824 */ /* 0x000fe200078e0205 */
[----:B------:R-:W-:-:S03]  /*19f0*/  ISETP.NE.AND P0, PT, R105, 0x2, PT ;  /* 0x000000026900780c */ /* 0x000fc60003f05270 */
[----:B------:R-:W-:Y:S01]  /*1a00*/  IMAD.IADD R6, R6, 0x1, R5 ;  /* 0x0000000106067824 */ /* 0x000fe200078e0205 */
[----:B------:R-:W-:Y:S02]  /*1a10*/  SEL R37, R5, R37, !P0 ;  /* 0x0000002505257207 */ /* 0x000fe40004000000 */
[----:B------:R-:W-:Y:S01]  /*1a20*/  ISETP.NE.AND P0, PT, R105, 0x3, PT ;  /* 0x000000036900780c */ /* 0x000fe20003f05270 */
[----:B------:R-:W-:-:S03]  /*1a30*/  IMAD.IADD R7, R7, 0x1, R6 ;  /* 0x0000000107077824 */ /* 0x000fc600078e0206 */
[----:B------:R-:W-:Y:S01]  /*1a40*/  SEL R37, R6, R37, !P0 ;  /* 0x0000002506257207 */ /* 0x000fe20004000000 */
[----:B-1----:R-:W-:Y:S01]  /*1a50*/  IMAD.IADD R8, R7, 0x1, R8 ;  /* 0x0000000107087824 */ /* 0x002fe200078e0208 */
[----:B------:R-:W-:Y:S02]  /*1a60*/  ISETP.NE.AND P0, PT, R105, 0x5, PT ;  /* 0x000000056900780c */ /* 0x000fe40003f05270 */
[----:B------:R-:W-:Y:S01]  /*1a70*/  SEL R37, R7, R37, !P1 ;  /* 0x0000002507257207 */ /* 0x000fe20004800000 */
[----:B------:R-:W-:Y:S01]  /*1a80*/  IMAD.IADD R9, R9, 0x1, R8 ;  /* 0x0000000109097824 */ /* 0x000fe200078e0208 */
[----:B------:R-:W-:Y:S02]  /*1a90*/  ISETP.NE.AND P1, PT, R29, RZ, PT ;  /* 0x000000ff1d00720c */ /* 0x000fe40003f25270 */
[----:B------:R-:W-:Y:S01]  /*1aa0*/  SEL R37, R8, R37, !P0 ;  /* 0x0000002508257207 */ /* 0x000fe20004000000 */
[----:B------:R-:W-:Y:S01]  /*1ab0*/  IMAD.IADD R10, R10, 0x1, R9 ;  /* 0x000000010a0a7824 */ /* 0x000fe200078e0209 */
[----:B------:R-:W-:-:S02]  /*1ac0*/  ISETP.GT.U32.AND P0, PT, R0, 0x1f, PT ;  /* 0x0000001f0000780c */ /* 0x000fc40003f04070 */
[----:B------:R-:W-:Y:S01]  /*1ad0*/  SEL R37, R9, R37, !P2 ;  /* 0x0000002509257207 */ /* 0x000fe20005000000 */
[----:B------:R-:W-:Y:S01]  /*1ae0*/  IMAD.IADD R11, R11, 0x1, R10 ;  /* 0x000000010b0b7824 */ /* 0x000fe200078e020a */
[----:B------:R-:W-:Y:S02]  /*1af0*/  ISETP.GT.U32.OR P2, PT, R0, 0x1f, P1 ;  /* 0x0000001f0000780c */ /* 0x000fe40000f44470 */
[----:B------:R-:W-:Y:S02]  /*1b00*/  SEL R4, R106, RZ, P1 ;  /* 0x000000ff6a047207 */ /* 0x000fe40000800000 */
[----:B------:R-:W-:-:S05]  /*1b10*/  SEL R37, R10, R37, !P3 ;  /* 0x000000250a257207 */ /* 0x000fca0005800000 */
[----:B------:R-:W-:Y:S01]  /*1b20*/  @P0 IMAD.IADD R106, R37, 0x1, R4 ;  /* 0x00000001256a0824 */ /* 0x000fe200078e0204 */
[----:B------:R-:W-:-:S03]  /*1b30*/  ISETP.NE.AND P0, PT, R0, RZ, PT ;  /* 0x000000ff0000720c */ /* 0x000fc60003f05270 */
[----:B------:R-:W-:-:S05]  /*1b40*/  @!P2 IMAD.U32 R106, R11, 0x10000, RZ ;  /* 0x000100000b6aa824 */ /* 0x000fca00078e00ff */
[----:B------:R-:W-:Y:S01]  /*1b50*/  @!P2 STS [UR4+0x8428], R106 ;  /* 0x0084286aff00a988 */ /* 0x000fe20008000804 */
[----:B------:R-:W-:Y:S06]  /*1b60*/  BAR.SYNC.DEFER_BLOCKING 0x0 ;  /* 0x0000000000007b1d */ /* 0x000fec0000010000 */
[----:B------:R-:W0:Y:S02]  /*1b70*/  LDS R4, [UR4+0x8428] ;  /* 0x00842804ff047984 */ /* 0x000e240008000800 */
[----:B0-----:R-:W-:-:S05]  /*1b80*/  SEL R5, R4, RZ, P0 ;  /* 0x000000ff04057207 */ /* 0x001fca0000000000 */
[----:B------:R-:W-:-:S04]  /*1b90*/  IMAD.IADD R4, R5, 0x1, R106 ;  /* 0x0000000105047824 */ /* 0x000fc800078e026a */
[--C-:B------:R-:W-:Y:S01]  /*1ba0*/  IMAD.IADD R6, R73, 0x1, R4.reuse ;  /* 0x0000000149067824 */ /* 0x100fe200078e0204 */
[----:B------:R-:W-:Y:S01]  /*1bb0*/  STS [R33], R4 ;  /* 0x0000000421007388 */ /* 0x000fe20000000800 */
[--C-:B------:R-:W-:Y:S02]  /*1bc0*/  IMAD.IADD R74, R74, 0x1, R4.reuse ;  /* 0x000000014a4a7824 */ /* 0x100fe400078e0204 */
[--C-:B------:R-:W-:Y:S01]  /*1bd0*/  IMAD.IADD R8, R75, 0x1, R4.reuse ;  /* 0x000000014b087824 */ /* 0x100fe200078e0204 */
[----:B------:R-:W-:Y:S01]  /*1be0*/  STS [R33+0x4], R6 ;  /* 0x0000040621007388 */ /* 0x000fe20000000800 */
[--C-:B------:R-:W-:Y:S02]  /*1bf0*/  IMAD.IADD R76, R76, 0x1, R4.reuse ;  /* 0x000000014c4c7824 */ /* 0x100fe400078e0204 */
[--C-:B------:R-:W-:Y:S01]  /*1c00*/  IMAD.IADD R10, R77, 0x1, R4.reuse ;  /* 0x000000014d0a7824 */ /* 0x100fe200078e0204 */
[----:B------:R-:W-:Y:S01]  /*1c10*/  STS [R33+0x8], R74 ;  /* 0x0000084a21007388 */ /* 0x000fe20000000800 */
[----:B------:R-:W-:-:S02]  /*1c20*/  IMAD.IADD R78, R78, 0x1, R4 ;  /* 0x000000014e4e7824 */ /* 0x000fc400078e0204 */
[--C-:B------:R-:W-:Y:S01]  /*1c30*/  IMAD.IADD R106, R79, 0x1, R4.reuse ;  /* 0x000000014f6a7824 */ /* 0x100fe200078e0204 */
[----:B------:R-:W-:Y:S01]  /*1c40*/  STS [R33+0xc], R8 ;  /* 0x00000c0821007388 */ /* 0x000fe20000000800 */
        /* <DEDUP_REMOVED lines=36> */
[----:B------:R-:W-:-:S03]  /*1e90*/  IMAD.IADD R104, R104, 0x1, R4 ;  /* 0x0000000168687824 */ /* 0x000fc600078e0204 */
[----:B------:R-:W-:Y:S04]  /*1ea0*/  STS [R33+0x40], R88 ;  /* 0x0000405821007388 */ /* 0x000fe80000000800 */
        /* <DEDUP_REMOVED lines=15> */
[----:B------:R-:W-:Y:S01]  /*1fa0*/  STS [R33+0x80], R104 ;  /* 0x0000806821007388 */ /* 0x000fe20000000800 */
[----:B------:R-:W-:Y:S06]  /*1fb0*/  BAR.SYNC.DEFER_BLOCKING 0x0 ;  /* 0x0000000000007b1d */ /* 0x000fec0000010000 */
[----:B------:R-:W0:Y:S04]  /*1fc0*/  LDS.U16 R5, [R34] ;  /* 0x0000000022057984 */ /* 0x000e280000000400 */
[----:B------:R-:W1:Y:S04]  /*1fd0*/  LDS.U16 R7, [R36] ;  /* 0x0000000024077984 */ /* 0x000e680000000400 */
[----:B------:R-:W2:Y:S04]  /*1fe0*/  LDS.U16 R39, [R39] ;  /* 0x0000000027277984 */ /* 0x000ea80000000400 */
[----:B------:R-:W3:Y:S04]  /*1ff0*/  LDS.U16 R41, [R41] ;  /* 0x0000000029297984 */ /* 0x000ee80000000400 */
[----:B------:R-:W4:Y:S04]  /*2000*/  LDS.U16 R43, [R43] ;  /* 0x000000002b2b7984 */ /* 0x000f280000000400 */
[----:B------:R-:W4:Y:S04]  /*2010*/  LDS.U16 R45, [R45] ;  /* 0x000000002d2d7984 */ /* 0x000f280000000400 */
[----:B------:R-:W4:Y:S04]  /*2020*/  LDS.U16 R47, [R47] ;  /* 0x000000002f2f7984 */ /* 0x000f280000000400 */
[----:B------:R-:W4:Y:S04]  /*2030*/  LDS.U16 R49, [R49] ;  /* 0x0000000031317984 */ /* 0x000f280000000400 */
[----:B------:R-:W4:Y:S04]  /*2040*/  LDS.U16 R51, [R51] ;  /* 0x0000000033337984 */ /* 0x000f280000000400 */
[----:B------:R-:W4:Y:S04]  /*2050*/  LDS.U16 R53, [R53] ;  /* 0x0000000035357984 */ /* 0x000f280000000400 */
[----:B------:R-:W4:Y:S01]  /*2060*/  LDS.U16 R55, [R55] ;  /* 0x0000000037377984 */ /* 0x000f220000000400 */
[----:B0-----:R-:W-:-:S03]  /*2070*/  IMAD.IADD R5, R32, 0x1, R5 ;  /* 0x0000000120057824 */ /* 0x001fc600078e0205 */
[----:B------:R-:W0:Y:S01]  /*2080*/  LDS.U16 R57, [R57] ;  /* 0x0000000039397984 */ /* 0x000e220000000400 */
[----:B-1----:R-:W-:-:S03]  /*2090*/  IMAD.IADD R7, R38, 0x1, R7 ;  /* 0x0000000126077824 */ /* 0x002fc600078e0207 */
[----:B------:R-:W1:Y:S01]  /*20a0*/  LDS.U16 R59, [R59] ;  /* 0x000000003b3b7984 */ /* 0x000e620000000400 */
[----:B--2---:R-:W-:-:S03]  /*20b0*/  IMAD.IADD R39, R40, 0x1, R39 ;  /* 0x0000000128277824 */ /* 0x004fc600078e0227 */
[----:B------:R-:W2:Y:S01]  /*20c0*/  LDS.U16 R61, [R61] ;  /* 0x000000003d3d7984 */ /* 0x000ea20000000400 */
[----:B---3--:R-:W-:-:S03]  /*20d0*/  IMAD.IADD R41, R42, 0x1, R41 ;  /* 0x000000012a297824 */ /* 0x008fc600078e0229 */
[----:B------:R-:W3:Y:S01]  /*20e0*/  LDS.U16 R63, [R63] ;  /* 0x000000003f3f7984 */ /* 0x000ee20000000400 */
[----:B----4-:R-:W-:-:S03]  /*20f0*/  IMAD.IADD R43, R44, 0x1, R43 ;  /* 0x000000012c2b7824 */ /* 0x010fc600078e022b */
[----:B------:R-:W4:Y:S01]  /*2100*/  LDS.U16 R65, [R65] ;  /* 0x0000000041417984 */ /* 0x000f220000000400 */
[----:B------:R-:W-:-:S03]  /*2110*/  IMAD.IADD R45, R46, 0x1, R45 ;  /* 0x000000012e2d7824 */ /* 0x000fc600078e022d */
[----:B------:R-:W4:Y:S01]  /*2120*/  LDS.U16 R67, [R67] ;  /* 0x0000000043437984 */ /* 0x000f220000000400 */
[----:B------:R-:W-:-:S03]  /*2130*/  IMAD.IADD R47, R48, 0x1, R47 ;  /* 0x00000001302f7824 */ /* 0x000fc600078e022f */
[----:B------:R-:W4:Y:S01]  /*2140*/  LDS.U16 R69, [R69] ;  /* 0x0000000045457984 */ /* 0x000f220000000400 */
[----:B------:R-:W-:-:S03]  /*2150*/  IMAD.IADD R49, R50, 0x1, R49 ;  /* 0x0000000132317824 */ /* 0x000fc600078e0231 */
[----:B------:R-:W4:Y:S01]  /*2160*/  LDS.U16 R71, [R71] ;  /* 0x0000000047477984 */ /* 0x000f220000000400 */
[----:B------:R-:W-:Y:S02]  /*2170*/  IMAD.IADD R51, R52, 0x1, R51 ;  /* 0x0000000134337824 */ /* 0x000fe400078e0233 */
[----:B------:R-:W-:Y:S02]  /*2180*/  IMAD.IADD R53, R54, 0x1, R53 ;  /* 0x0000000136357824 */ /* 0x000fe400078e0235 */
[----:B------:R-:W-:Y:S02]  /*2190*/  IMAD.IADD R55, R56, 0x1, R55 ;  /* 0x0000000138377824 */ /* 0x000fe400078e0237 */
[----:B0-----:R-:W-:Y:S02]  /*21a0*/  IMAD.IADD R57, R58, 0x1, R57 ;  /* 0x000000013a397824 */ /* 0x001fe400078e0239 */
[----:B-1----:R-:W-:Y:S02]  /*21b0*/  IMAD.IADD R59, R60, 0x1, R59 ;  /* 0x000000013c3b7824 */ /* 0x002fe400078e023b */
[----:B--2---:R-:W-:-:S02]  /*21c0*/  IMAD.IADD R61, R62, 0x1, R61 ;  /* 0x000000013e3d7824 */ /* 0x004fc400078e023d */
[----:B---3--:R-:W-:Y:S02]  /*21d0*/  IMAD.IADD R63, R64, 0x1, R63 ;  /* 0x00000001403f7824 */ /* 0x008fe400078e023f */
[----:B----4-:R-:W-:Y:S02]  /*21e0*/  IMAD.IADD R65, R66, 0x1, R65 ;  /* 0x0000000142417824 */ /* 0x010fe400078e0241 */
[----:B------:R-:W-:Y:S02]  /*21f0*/  IMAD.IADD R67, R68, 0x1, R67 ;  /* 0x0000000144437824 */ /* 0x000fe400078e0243 */
[----:B------:R-:W-:Y:S02]  /*2200*/  IMAD.IADD R69, R70, 0x1, R69 ;  /* 0x0000000146457824 */ /* 0x000fe400078e0245 */
[----:B------:R-:W-:Y:S01]  /*2210*/  IMAD.IADD R71, R72, 0x1, R71 ;  /* 0x0000000148477824 */ /* 0x000fe200078e0247 */
[----:B------:R-:W-:Y:S06]  /*2220*/  BAR.SYNC.DEFER_BLOCKING 0x0 ;  /* 0x0000000000007b1d */ /* 0x000fec0000010000 */
[----:B------:R-:W-:Y:S05]  /*2230*/  BRA.U UP0, `(.L_x_219) ;  /* 0x0000000100f87547 */ /* 0x000fea000b800000 */
[----:B------:R-:W-:Y:S01]  /*2240*/  LEA R5, R5, UR4, 0x2 ;  /* 0x0000000405057c11 */ /* 0x000fe2000f8e10ff */
[----:B------:R-:W-:Y:S01]  /*2250*/  UIADD3 UR8, UPT, UPT, UR8, 0x6, URZ ;  /* 0x0000000608087890 */ /* 0x000fe2000fffe0ff */
[----:B------:R-:W-:Y:S01]  /*2260*/  LEA R4, R7, UR4, 0x2 ;  /* 0x0000000407047c11 */ /* 0x000fe2000f8e10ff */
[----:B------:R-:W-:Y:S01]  /*2270*/  UIADD3 UR5, UPT, UPT, UR5, -0x6, URZ ;  /* 0xfffffffa05057890 */ /* 0x000fe2000fffe0ff */
[----:B------:R-:W-:Y:S01]  /*2280*/  LEA R7, R39, UR4, 0x2 ;  /* 0x0000000427077c11 */ /* 0x000fe2000f8e10ff */
[----:B------:R0:W-:Y:S01]  /*2290*/  STS [R5], R2 ;  /* 0x0000000205007388 */ /* 0x0001e20000000800 */
[----:B------:R-:W-:Y:S02]  /*22a0*/  LEA R6, R41, UR4, 0x2 ;  /* 0x0000000429067c11 */ /* 0x000fe4000f8e10ff */
[----:B------:R-:W-:Y:S01]  /*22b0*/  LEA R9, R43, UR4, 0x2 ;  /* 0x000000042b097c11 */ /* 0x000fe2000f8e10ff */
[----:B------:R1:W-:Y:S01]  /*22c0*/  STS [R4], R3 ;  /* 0x0000000304007388 */ /* 0x0003e20000000800 */
[----:B------:R-:W-:-:S02]  /*22d0*/  LEA R8, R45, UR4, 0x2 ;  /* 0x000000042d087c11 */ /* 0x000fc4000f8e10ff */
[----:B------:R-:W-:Y:S01]  /*22e0*/  LEA R11, R47, UR4, 0x2 ;  /* 0x000000042f0b7c11 */ /* 0x000fe2000f8e10ff */
[----:B------:R2:W-:Y:S01]  /*22f0*/  STS [R7], R12 ;  /* 0x0000000c07007388 */ /* 0x0005e20000000800 */
[----:B------:R-:W-:Y:S02]  /*2300*/  LEA R10, R49, UR4, 0x2 ;  /* 0x00000004310a7c11 */ /* 0x000fe4000f8e10ff */
[----:B0-----:R-:W-:Y:S01]  /*2310*/  LEA R5, R51, UR4, 0x2 ;  /* 0x0000000433057c11 */ /* 0x001fe2000f8e10ff */
[----:B------:R0:W-:Y:S01]  /*2320*/  STS [R6], R13 ;  /* 0x0000000d06007388 */ /* 0x0001e20000000800 */
[----:B------:R-:W-:Y:S02]  /*2330*/  LEA R2, R53, UR4, 0x2 ;  /* 0x0000000435027c11 */ /* 0x000fe4000f8e10ff */
[----:B-1----:R-:W-:Y:S01]  /*2340*/  LEA R3, R55, UR4, 0x2 ;  /* 0x0000000437037c11 */ /* 0x002fe2000f8e10ff */
[----:B------:R1:W-:Y:S01]  /*2350*/  STS [R9], R14 ;  /* 0x0000000e09007388 */ /* 0x0003e20000000800 */
[----:B------:R-:W-:-:S02]  /*2360*/  LEA R4, R57, UR4, 0x2 ;  /* 0x0000000439047c11 */ /* 0x000fc4000f8e10ff */
[----:B--2---:R-:W-:Y:S01]  /*2370*/  LEA R7, R59, UR4, 0x2 ;  /* 0x000000043b077c11 */ /* 0x004fe2000f8e10ff */
[----:B------:R2:W-:Y:S01]  /*2380*/  STS [R8], R15 ;  /* 0x0000000f08007388 */ /* 0x0005e20000000800 */
[----:B0-----:R-:W-:-:S03]  /*2390*/  LEA R6, R61, UR4, 0x2 ;  /* 0x000000043d067c11 */ /* 0x001fc6000f8e10ff */
[----:B------:R0:W-:Y:S01]  /*23a0*/  STS [R11], R16 ;  /* 0x000000100b007388 */ /* 0x0001e20000000800 */
[----:B-1----:R-:W-:-:S03]  /*23b0*/  LEA R9, R63, UR4, 0x2 ;  /* 0x000000043f097c11 */ /* 0x002fc6000f8e10ff */
[----:B------:R1:W-:Y:S01]  /*23c0*/  STS [R10], R17 ;  /* 0x000000110a007388 */ /* 0x0003e20000000800 */
[----:B--2---:R-:W-:-:S03]  /*23d0*/  LEA R8, R65, UR4, 0x2 ;  /* 0x0000000441087c11 */ /* 0x004fc6000f8e10ff */
[----:B------:R2:W-:Y:S01]  /*23e0*/  STS [R5], R18 ;  /* 0x0000001205007388 */ /* 0x0005e20000000800 */
[----:B0-----:R-:W-:-:S03]  /*23f0*/  LEA R11, R71, UR4, 0x2 ;  /* 0x00000004470b7c11 */ /* 0x001fc6000f8e10ff */
[----:B------:R0:W-:Y:S01]  /*2400*/  STS [R2], R19 ;  /* 0x0000001302007388 */ /* 0x0001e20000000800 */
[----:B-1----:R-:W-:-:S03]  /*2410*/  LEA R10, R69, UR4, 0x2 ;  /* 0x00000004450a7c11 */ /* 0x002fc6000f8e10ff */
[----:B------:R0:W-:Y:S01]  /*2420*/  STS [R3], R20 ;  /* 0x0000001403007388 */ /* 0x0001e20000000800 */
[----:B--2---:R-:W-:-:S03]  /*2430*/  LEA R5, R67, UR4, 0x2 ;  /* 0x0000000443057c11 */ /* 0x004fc6000f8e10ff */
[----:B------:R0:W-:Y:S04]  /*2440*/  STS [R4], R21 ;  /* 0x0000001504007388 */ /* 0x0001e80000000800 */
[----:B------:R0:W-:Y:S04]  /*2450*/  STS [R7], R22 ;  /* 0x0000001607007388 */ /* 0x0001e80000000800 */
[----:B------:R0:W-:Y:S04]  /*2460*/  STS [R6], R23 ;  /* 0x0000001706007388 */ /* 0x0001e80000000800 */
[----:B------:R0:W-:Y:S04]  /*2470*/  STS [R9], R24 ;  /* 0x0000001809007388 */ /* 0x0001e80000000800 */
[----:B------:R0:W-:Y:S04]  /*2480*/  STS [R8], R25 ;  /* 0x0000001908007388 */ /* 0x0001e80000000800 */
[----:B------:R0:W-:Y:S04]  /*2490*/  STS [R5], R26 ;  /* 0x0000001a05007388 */ /* 0x0001e80000000800 */
[----:B------:R0:W-:Y:S04]  /*24a0*/  STS [R10], R27 ;  /* 0x0000001b0a007388 */ /* 0x0001e80000000800 */
[----:B------:R0:W-:Y:S01]  /*24b0*/  STS [R11], R28 ;  /* 0x0000001c0b007388 */ /* 0x0001e20000000800 */
[----:B------:R-:W-:Y:S06]  /*24c0*/  BAR.SYNC.DEFER_BLOCKING 0x0 ;  /* 0x0000000000007b1d */ /* 0x000fec0000010000 */
[----:B------:R0:W1:Y:S04]  /*24d0*/  LDS R2, [R35] ;  /* 0x0000000023027984 */ /* 0x0000680000000800 */
[----:B------:R0:W2:Y:S04]  /*24e0*/  LDS R3, [R35+0x4] ;  /* 0x0000040023037984 */ /* 0x0000a80000000800 */
[----:B------:R0:W3:Y:S04]  /*24f0*/  LDS R12, [R35+0x8] ;  /* 0x00000800230c7984 */ /* 0x0000e80000000800 */
[----:B------:R0:W4:Y:S04]  /*2500*/  LDS R13, [R35+0xc] ;  /* 0x00000c00230d7984 */ /* 0x0001280000000800 */
[----:B------:R0:W0:Y:S04]  /*2510*/  LDS R14, [R35+0x10] ;  /* 0x00001000230e7984 */ /* 0x0000280000000800 */
        /* <DEDUP_REMOVED lines=13> */
[----:B------:R0:W0:Y:S01]  /*25f0*/  LDS R28, [R35+0x48] ;  /* 0x00004800231c7984 */ /* 0x0000220000000800 */
[----:B------:R-:W-:Y:S06]  /*2600*/  BAR.SYNC.DEFER_BLOCKING 0x0 ;  /* 0x0000000000007b1d */ /* 0x000fec0000010000 */
[----:B-1234-:R-:W-:Y:S05]  /*2610*/  BRA `(.L_x_220) ;  /* 0xffffffdc00f87947 */ /* 0x01efea000383ffff */
.L_x_219:
[----:B------:R-:W-:Y:S01]  /*2620*/  LEA R5, R5, UR4, 0x2 ;  /* 0x0000000405057c11 */ /* 0x000fe2000f8e10ff */
[----:B------:R-:W-:Y:S01]  /*2630*/  IMAD R35, R0, -0x48, R35 ;  /* 0xffffffb800237824 */ /* 0x000fe200078e0223 */
[----:B------:R-:W-:Y:S02]  /*2640*/  LEA R4, R7, UR4, 0x2 ;  /* 0x0000000407047c11 */ /* 0x000fe4000f8e10ff */
[----:B------:R-:W-:Y:S01]  /*2650*/  LEA R39, R39, UR4, 0x2 ;  /* 0x0000000427277c11 */ /* 0x000fe2000f8e10ff */
[----:B------:R0:W-:Y:S01]  /*2660*/  STS [R5], R2 ;  /* 0x0000000205007388 */ /* 0x0001e20000000800 */
[----:B------:R-:W-:Y:S02]  /*2670*/  LEA R6, R41, UR4, 0x2 ;  /* 0x0000000429067c11 */ /* 0x000fe4000f8e10ff */
[----:B------:R-:W-:Y:S01]  /*2680*/  LEA R43, R43, UR4, 0x2 ;  /* 0x000000042b2b7c11 */ /* 0x000fe2000f8e10ff */
[----:B------:R1:W-:Y:S01]  /*2690*/  STS [R4], R3 ;  /* 0x0000000304007388 */ /* 0x0003e20000000800 */
[----:B------:R-:W-:-:S02]  /*26a0*/  LEA R8, R45, UR4, 0x2 ;  /* 0x000000042d087c11 */ /* 0x000fc4000f8e10ff */
[----:B------:R-:W-:Y:S01]  /*26b0*/  LEA R47, R47, UR4, 0x2 ;  /* 0x000000042f2f7c11 */ /* 0x000fe2000f8e10ff */
[----:B------:R-:W-:Y:S01]  /*26c0*/  STS [R39], R12 ;  /* 0x0000000c27007388 */ /* 0x000fe20000000800 */
[----:B------:R-:W-:Y:S02]  /*26d0*/  LEA R10, R49, UR4, 0x2 ;  /* 0x00000004310a7c11 */ /* 0x000fe4000f8e10ff */
[----:B------:R-:W-:Y:S01]  /*26e0*/  LEA R51, R51, UR4, 0x2 ;  /* 0x0000000433337c11 */ /* 0x000fe2000f8e10ff */
[----:B------:R2:W-:Y:S01]  /*26f0*/  STS [R6], R13 ;  /* 0x0000000d06007388 */ /* 0x0005e20000000800 */
[----:B0-----:R-:W-:Y:S02]  /*2700*/  LEA R2, R53, UR4, 0x2 ;  /* 0x0000000435027c11 */ /* 0x001fe4000f8e10ff */
[----:B------:R-:W-:Y:S01]  /*2710*/  LEA R55, R55, UR4, 0x2 ;  /* 0x0000000437377c11 */ /* 0x000fe2000f8e10ff */
[----:B------:R-:W-:Y:S01]  /*2720*/  STS [R43], R14 ;  /* 0x0000000e2b007388 */ /* 0x000fe20000000800 */
[----:B-1----:R-:W-:-:S02]  /*2730*/  LEA R4, R57, UR4, 0x2 ;  /* 0x0000000439047c11 */ /* 0x002fc4000f8e10ff */
[----:B------:R-:W-:Y:S01]  /*2740*/  LEA R59, R59, UR4, 0x2 ;  /* 0x000000043b3b7c11 */ /* 0x000fe2000f8e10ff */
[----:B------:R0:W-:Y:S01]  /*2750*/  STS [R8], R15 ;  /* 0x0000000f08007388 */ /* 0x0001e20000000800 */
[----:B------:R-:W-:Y:S02]  /*2760*/  LEA R63, R63, UR4, 0x2 ;  /* 0x000000043f3f7c11 */ /* 0x000fe4000f8e10ff */
[----:B--2---:R-:W-:Y:S01]  /*2770*/  LEA R6, R61, UR4, 0x2 ;  /* 0x000000043d067c11 */ /* 0x004fe2000f8e10ff */
[----:B------:R-:W-:Y:S01]  /*2780*/  STS [R47], R16 ;  /* 0x000000102f007388 */ /* 0x000fe20000000800 */
[----:B------:R-:W-:Y:S02]  /*2790*/  LEA R67, R67, UR4, 0x2 ;  /* 0x0000000443437c11 */ /* 0x000fe4000f8e10ff */
[----:B------:R-:W-:Y:S01]  /*27a0*/  LEA R71, R71, UR4, 0x2 ;  /* 0x0000000447477c11 */ /* 0x000fe2000f8e10ff */
[----:B------:R1:W-:Y:S01]  /*27b0*/  STS [R10], R17 ;  /* 0x000000110a007388 */ /* 0x0003e20000000800 */
[----:B0-----:R-:W-:-:S03]  /*27c0*/  LEA R8, R65, UR4, 0x2 ;  /* 0x0000000441087c11 */ /* 0x001fc6000f8e10ff */
[----:B------:R-:W-:Y:S04]  /*27d0*/  STS [R51], R18 ;  /* 0x0000001233007388 */ /* 0x000fe80000000800 */
[----:B------:R0:W-:Y:S01]  /*27e0*/  STS [R2], R19 ;  /* 0x0000001302007388 */ /* 0x0001e20000000800 */
[----:B-1----:R-:W-:Y:S01]  /*27f0*/  LEA R10, R69, UR4, 0x2 ;  /* 0x00000004450a7c11 */ /* 0x002fe2000f8e10ff */
[----:B------:R-:W1:Y:S02]  /*2800*/  LDCU.64 UR4, c[0x0][0x3a0] ;  /* 0x00007400ff0477ac */ /* 0x000e640008000a00 */
[----:B------:R-:W-:Y:S04]  /*2810*/  STS [R55], R20 ;  /* 0x0000001437007388 */ /* 0x000fe80000000800 */
[----:B------:R2:W-:Y:S01]  /*2820*/  STS [R4], R21 ;  /* 0x0000001504007388 */ /* 0x0005e20000000800 */
[----:B0-----:R-:W0:Y:S03]  /*2830*/  LDC.64 R2, c[0x0][0x388] ;  /* 0x0000e200ff027b82 */ /* 0x001e260000000a00 */
[----:B------:R-:W-:Y:S04]  /*2840*/  STS [R59], R22 ;  /* 0x000000163b007388 */ /* 0x000fe80000000800 */
[----:B------:R3:W-:Y:S01]  /*2850*/  STS [R6], R23 ;  /* 0x0000001706007388 */ /* 0x0007e20000000800 */
[----:B--2---:R-:W-:-:S03]  /*2860*/  VIADD R4, R0, 0x100 ;  /* 0x0000010000047836 */ /* 0x004fc60000000000 */
[----:B------:R-:W-:Y:S02]  /*2870*/  STS [R63], R24 ;  /* 0x000000183f007388 */ /* 0x000fe40000000800 */
[----:B-1----:R-:W-:Y:S02]  /*2880*/  ISETP.GE.U32.AND P3, PT, R4, UR4, PT ;  /* 0x0000000404007c0c */ /* 0x002fe4000bf66070 */
[----:B------:R1:W-:Y:S01]  /*2890*/  STS [R8], R25 ;  /* 0x0000001908007388 */ /* 0x0003e20000000800 */
[C---:B------:R-:W-:Y:S02]  /*28a0*/  VIADD R4, R0.reuse, 0x200 ;  /* 0x0000020000047836 */ /* 0x040fe40000000000 */
[----:B---3--:R-:W-:Y:S01]  /*28b0*/  VIADD R6, R0, 0x300 ;  /* 0x0000030000067836 */ /* 0x008fe20000000000 */
[----:B------:R-:W-:Y:S01]  /*28c0*/  STS [R67], R26 ;  /* 0x0000001a43007388 */ /* 0x000fe20000000800 */
[----:B------:R-:W-:Y:S02]  /*28d0*/  ISETP.GE.U32.AND.EX P3, PT, RZ, UR5, PT, P3 ;  /* 0x00000005ff007c0c */ /* 0x000fe4000bf66130 */
[----:B------:R-:W-:Y:S01]  /*28e0*/  ISETP.GE.U32.AND P4, PT, R4, UR4, PT ;  /* 0x0000000404007c0c */ /* 0x000fe2000bf86070 */
[----:B------:R2:W-:Y:S01]  /*28f0*/  STS [R10], R27 ;  /* 0x0000001b0a007388 */ /* 0x0005e20000000800 */
[----:B------:R-:W-:Y:S01]  /*2900*/  ISETP.GE.U32.AND P1, PT, R6, UR4, PT ;  /* 0x0000000406007c0c */ /* 0x000fe2000bf26070 */
[C---:B0-----:R-:W-:Y:S01]  /*2910*/  IMAD.WIDE.U32 R2, R0.reuse, 0x4, R2 ;  /* 0x0000000400027825 */ /* 0x041fe200078e0002 */
[C---:B-1----:R-:W-:Y:S01]  /*2920*/  LOP3.LUT R8, R0.reuse, 0x400, RZ, 0xfc, !PT ;  /* 0x0000040000087812 */ /* 0x042fe200078efcff */
[----:B------:R-:W-:Y:S01]  /*2930*/  STS [R71], R28 ;  /* 0x0000001c47007388 */ /* 0x000fe20000000800 */
[----:B------:R-:W-:Y:S01]  /*2940*/  BAR.SYNC.DEFER_BLOCKING 0x0 ;  /* 0x0000000000007b1d */ /* 0x000fe20000010000 */
[----:B------:R-:W-:Y:S01]  /*2950*/  ISETP.GE.U32.AND.EX P1, PT, RZ, UR5, PT, P1 ;  /* 0x00000005ff007c0c */ /* 0x000fe2000bf26110 */
[----:B--2---:R-:W-:Y:S01]  /*2960*/  VIADD R10, R0, 0x500 ;  /* 0x00000500000a7836 */ /* 0x004fe20000000000 */
[----:B------:R-:W-:Y:S01]  /*2970*/  ISETP.GE.U32.AND P6, PT, R8, UR4, PT ;  /* 0x0000000408007c0c */ /* 0x000fe2000bfc6070 */
[C---:B------:R-:W-:Y:S01]  /*2980*/  VIADD R4, R0.reuse, 0x600 ;  /* 0x0000060000047836 */ /* 0x040fe20000000000 */
[----:B------:R-:W-:Y:S01]  /*2990*/  ISETP.GE.U32.AND.EX P4, PT, RZ, UR5, PT, P4 ;  /* 0x00000005ff007c0c */ /* 0x000fe2000bf86140 */
[----:B------:R-:W-:Y:S01]  /*29a0*/  VIADD R6, R0, 0x700 ;  /* 0x0000070000067836 */ /* 0x000fe20000000000 */
[----:B------:R-:W-:-:S02]  /*29b0*/  ISETP.GE.U32.AND P0, PT, R10, UR4, PT ;  /* 0x000000040a007c0c */ /* 0x000fc4000bf06070 */
[----:B------:R-:W-:Y:S02]  /*29c0*/  ISETP.GE.U32.AND.EX P6, PT, RZ, UR5, PT, P6 ;  /* 0x00000005ff007c0c */ /* 0x000fe4000bfc6160 */
[----:B------:R-:W-:Y:S02]  /*29d0*/  ISETP.GE.U32.AND.EX P0, PT, RZ, UR5, PT, P0 ;  /* 0x00000005ff007c0c */ /* 0x000fe4000bf06100 */
[----:B------:R-:W-:Y:S02]  /*29e0*/  ISETP.GE.U32.AND P5, PT, R4, UR4, PT ;  /* 0x0000000404007c0c */ /* 0x000fe4000bfa6070 */
[----:B------:R-:W-:Y:S02]  /*29f0*/  LOP3.LUT R4, R0, 0x800, RZ, 0xfc, !PT ;  /* 0x0000080000047812 */ /* 0x000fe400078efcff */
[----:B------:R-:W-:Y:S01]  /*2a00*/  ISETP.GE.U32.AND P2, PT, R6, UR4, PT ;  /* 0x0000000406007c0c */ /* 0x000fe2000bf46070 */
[----:B------:R-:W-:Y:S01]  /*2a10*/  VIADD R6, R0, 0x900 ;  /* 0x0000090000067836 */ /* 0x000fe20000000000 */
[----:B------:R-:W-:-:S02]  /*2a20*/  ISETP.GE.U32.AND.EX P5, PT, RZ, UR5, PT, P5 ;  /* 0x00000005ff007c0c */ /* 0x000fc4000bfa6150 */
[----:B------:R-:W-:Y:S01]  /*2a30*/  ISETP.GE.U32.AND.EX P2, PT, RZ, UR5, PT, P2 ;  /* 0x00000005ff007c0c */ /* 0x000fe2000bf46120 */
[----:B------:R-:W0:Y:S04]  /*2a40*/  LDS R5, [R35+0x400] ;  /* 0x0004000023057984 */ /* 0x000e280000000800 */
[----:B------:R-:W1:Y:S04]  /*2a50*/  LDS R9, [R35+0xc00] ;  /* 0x000c000023097984 */ /* 0x000e680000000800 */
        /* <DEDUP_REMOVED lines=8> */
[----:B0-----:R-:W-:Y:S01]  /*2ae0*/  @!P3 STG.E desc[UR10][R2.64+0x400], R5 ;  /* 0x000400050200b986 */ /* 0x001fe2000c10190a */
[----:B------:R-:W-:Y:S01]  /*2af0*/  ISETP.GE.U32.AND P3, PT, R4, UR4, PT ;  /* 0x0000000404007c0c */ /* 0x000fe2000bf66070 */
[----:B------:R-:W-:-:S02]  /*2b00*/  VIADD R4, R0, 0xa00 ;  /* 0x00000a0000047836 */ /* 0x000fc40000000000 */
[----:B------:R-:W0:Y:S01]  /*2b10*/  LDS R25, [R35+0x2c00] ;  /* 0x002c000023197984 */ /* 0x000e220000000800 */
[----:B------:R-:W-:-:S03]  /*2b20*/  ISETP.GE.U32.AND.EX P3, PT, RZ, UR5, PT, P3 ;  /* 0x00000005ff007c0c */ /* 0x000fc6000bf66130 */
[----:B-1----:R-:W-:Y:S01]  /*2b30*/  @!P1 STG.E desc[UR10][R2.64+0xc00], R9 ;  /* 0x000c000902009986 */ /* 0x002fe2000c10190a */
[----:B------:R-:W-:-:S03]  /*2b40*/  ISETP.GE.U32.AND P1, PT, R0, UR4, PT ;  /* 0x0000000400007c0c */ /* 0x000fc6000bf26070 */
[----:B------:R-:W1:Y:S04]  /*2b50*/  LDS R5, [R35+0x3000] ;  /* 0x0030000023057984 */ /* 0x000e680000000800 */
[----:B--2---:R-:W-:Y:S01]  /*2b60*/  @!P0 STG.E desc[UR10][R2.64+0x1400], R13 ;  /* 0x0014000d02008986 */ /* 0x004fe2000c10190a */
[----:B------:R-:W-:-:S03]  /*2b70*/  ISETP.GE.U32.AND.EX P0, PT, RZ, UR5, PT, P1 ;  /* 0x00000005ff007c0c */ /* 0x000fc6000bf06110 */
[----:B---3--:R-:W-:Y:S01]  /*2b80*/  @!P6 STG.E desc[UR10][R2.64+0x1000], R11 ;  /* 0x0010000b0200e986 */ /* 0x008fe2000c10190a */
[----:B------:R-:W-:Y:S01]  /*2b90*/  ISETP.GE.U32.AND P6, PT, R4, UR4, PT ;  /* 0x0000000404007c0c */ /* 0x000fe2000bfc6070 */
[----:B------:R-:W-:Y:S02]  /*2ba0*/  VIADD R4, R0, 0xb00 ;  /* 0x00000b0000047836 */ /* 0x000fe40000000000 */
[----:B----4-:R-:W-:Y:S01]  /*2bb0*/  @!P4 STG.E desc[UR10][R2.64+0x800], R7 ;  /* 0x000800070200c986 */ /* 0x010fe2000c10190a */
[----:B------:R-:W-:Y:S01]  /*2bc0*/  ISETP.GE.U32.AND P4, PT, R6, UR4, PT ;  /* 0x0000000406007c0c */ /* 0x000fe2000bf86070 */
[----:B------:R-:W-:Y:S01]  /*2bd0*/  VIADD R6, R0, 0xe00 ;  /* 0x00000e0000067836 */ /* 0x000fe20000000000 */
[----:B------:R-:W-:Y:S01]  /*2be0*/  ISETP.GE.U32.AND P1, PT, R4, UR4, PT ;  /* 0x0000000404007c0c */ /* 0x000fe2000bf26070 */
[----:B------:R-:W2:Y:S01]  /*2bf0*/  LDS R7, [R35+0x3400] ;  /* 0x0034000023077984 */ /* 0x000ea20000000800 */
[----:B------:R-:W-:Y:S02]  /*2c00*/  LOP3.LUT R4, R0, 0xc00, RZ, 0xfc, !PT ;  /* 0x00000c0000047812 */ /* 0x000fe400078efcff */
[----:B------:R-:W-:Y:S01]  /*2c10*/  ISETP.GE.U32.AND.EX P4, PT, RZ, UR5, PT, P4 ;  /* 0x00000005ff007c0c */ /* 0x000fe2000bf86140 */
[----:B------:R-:W3:Y:S01]  /*2c20*/  LDS R9, [R35+0x3800] ;  /* 0x0038000023097984 */ /* 0x000ee20000000800 */
[----:B------:R-:W-:-:S03]  /*2c30*/  ISETP.GE.U32.AND.EX P6, PT, RZ, UR5, PT, P6 ;  /* 0x00000005ff007c0c */ /* 0x000fc6000bfc6160 */
[----:B------:R-:W-:Y:S04]  /*2c40*/  LDS R11, [R35+0x3c00] ;  /* 0x003c0000230b7984 */ /* 0x000fe80000000800 */
[----:B------:R-:W-:Y:S04]  /*2c50*/  LDS R13, [R35+0x4000] ;  /* 0x00400000230d7984 */ /* 0x000fe80000000800 */
[----:B------:R-:W-:Y:S04]  /*2c60*/  LDS R27, [R35+0x4400] ;  /* 0x00440000231b7984 */ /* 0x000fe80000000800 */
[----:B------:R-:W4:Y:S04]  /*2c70*/  @!P0 LDS R29, [R35] ;  /* 0x00000000231d8984 */ /* 0x000f280000000800 */
[----:B-----5:R0:W-:Y:S01]  /*2c80*/  @!P5 STG.E desc[UR10][R2.64+0x1800], R15 ;  /* 0x0018000f0200d986 */ /* 0x0201e2000c10190a */
[----:B------:R-:W-:Y:S01]  /*2c90*/  ISETP.GE.U32.AND P5, PT, R4, UR4, PT ;  /* 0x0000000404007c0c */ /* 0x000fe2000bfa6070 */
[----:B------:R-:W-:-:S02]  /*2ca0*/  VIADD R4, R0, 0xd00 ;  /* 0x00000d0000047836 */ /* 0x000fc40000000000 */
[----:B------:R0:W-:Y:S01]  /*2cb0*/  @!P2 STG.E desc[UR10][R2.64+0x1c00], R17 ;  /* 0x001c00110200a986 */ /* 0x0001e2000c10190a */
[----:B------:R-:W-:Y:S02]  /*2cc0*/  ISETP.GE.U32.AND.EX P2, PT, RZ, UR5, PT, P1 ;  /* 0x00000005ff007c0c */ /* 0x000fe4000bf46110 */
[----:B------:R-:W-:Y:S01]  /*2cd0*/  ISETP.GE.U32.AND.EX P5, PT, RZ, UR5, PT, P5 ;  /* 0x00000005ff007c0c */ /* 0x000fe2000bfa6150 */
[----:B------:R0:W-:Y:S01]  /*2ce0*/  @!P3 STG.E desc[UR10][R2.64+0x2000], R19 ;  /* 0x002000130200b986 */ /* 0x0001e2000c10190a */
[----:B------:R-:W-:Y:S01]  /*2cf0*/  ISETP.GE.U32.AND P1, PT, R4, UR4, PT ;  /* 0x0000000404007c0c */ /* 0x000fe2000bf26070 */
[----:B------:R-:W-:Y:S01]  /*2d00*/  VIADD R4, R0, 0xf00 ;  /* 0x00000f0000047836 */ /* 0x000fe20000000000 */
[----:B------:R-:W-:Y:S01]  /*2d10*/  ISETP.GE.U32.AND P3, PT, R6, UR4, PT ;  /* 0x0000000406007c0c */ /* 0x000fe2000bf66070 */
[----:B------:R1:W-:Y:S01]  /*2d20*/  @!P4 STG.E desc[UR10][R2.64+0x2400], R21 ;  /* 0x002400150200c986 */ /* 0x0003e2000c10190a */
[----:B------:R-:W-:Y:S01]  /*2d30*/  VIADD R6, R0, 0x1100 ;  /* 0x0000110000067836 */ /* 0x000fe20000000000 */
[----:B------:R-:W-:-:S02]  /*2d40*/  ISETP.GE.U32.AND.EX P1, PT, RZ, UR5, PT, P1 ;  /* 0x00000005ff007c0c */ /* 0x000fc4000bf26110 */
[----:B------:R-:W-:Y:S01]  /*2d50*/  ISETP.GE.U32.AND P4, PT, R4, UR4, PT ;  /* 0x0000000404007c0c */ /* 0x000fe2000bf86070 */
[----:B------:R2:W-:Y:S01]  /*2d60*/  @!P6 STG.E desc[UR10][R2.64+0x2800], R23 ;  /* 0x002800170200e986 */ /* 0x0005e2000c10190a */
[C---:B------:R-:W-:Y:S01]  /*2d70*/  LOP3.LUT R4, R0.reuse, 0x1000, RZ, 0xfc, !PT ;  /* 0x0000100000047812 */ /* 0x040fe200078efcff */
[----:B------:R-:W-:Y:S01]  /*2d80*/  VIADD R0, R0, 0x1200 ;  /* 0x0000120000007836 */ /* 0x000fe20000000000 */
[----:B------:R-:W-:Y:S01]  /*2d90*/  ISETP.GE.U32.AND.EX P3, PT, RZ, UR5, PT, P3 ;  /* 0x00000005ff007c0c */ /* 0x000fe2000bf66130 */
[----:B0-----:R0:W-:Y:S01]  /*2da0*/  @!P2 STG.E desc[UR10][R2.64+0x2c00], R25 ;  /* 0x002c00190200a986 */ /* 0x0011e2000c10190a */
[----:B------:R-:W-:Y:S02]  /*2db0*/  ISETP.GE.U32.AND P6, PT, R4, UR4, PT ;  /* 0x0000000404007c0c */ /* 0x000fe4000bfc6070 */
[----:B------:R-:W-:Y:S01]  /*2dc0*/  ISETP.GE.U32.AND P2, PT, R6, UR4, PT ;  /* 0x0000000406007c0c */ /* 0x000fe2000bf46070 */
[----:B-1----:R0:W-:Y:S01]  /*2dd0*/  @!P5 STG.E desc[UR10][R2.64+0x3000], R5 ;  /* 0x003000050200d986 */ /* 0x0021e2000c10190a */
[----:B------:R-:W-:-:S02]  /*2de0*/  ISETP.GE.U32.AND P5, PT, R0, UR4, PT ;  /* 0x0000000400007c0c */ /* 0x000fc4000bfa6070 */
[----:B------:R-:W-:Y:S01]  /*2df0*/  ISETP.GE.U32.AND.EX P4, PT, RZ, UR5, PT, P4 ;  /* 0x00000005ff007c0c */ /* 0x000fe2000bf86140 */
[----:B--2---:R0:W-:Y:S01]  /*2e00*/  @!P1 STG.E desc[UR10][R2.64+0x3400], R7 ;  /* 0x0034000702009986 */ /* 0x0041e2000c10190a */
[----:B------:R-:W-:Y:S02]  /*2e10*/  ISETP.GE.U32.AND.EX P6, PT, RZ, UR5, PT, P6 ;  /* 0x00000005ff007c0c */ /* 0x000fe4000bfc6160 */
[----:B------:R-:W-:Y:S01]  /*2e20*/  ISETP.GE.U32.AND.EX P2, PT, RZ, UR5, PT, P2 ;  /* 0x00000005ff007c0c */ /* 0x000fe2000bf46120 */
[----:B---3--:R0:W-:Y:S01]  /*2e30*/  @!P3 STG.E desc[UR10][R2.64+0x3800], R9 ;  /* 0x003800090200b986 */ /* 0x0081e2000c10190a */
[----:B------:R-:W-:-:S03]  /*2e40*/  ISETP.GE.U32.AND.EX P5, PT, RZ, UR5, PT, P5 ;  /* 0x00000005ff007c0c */ /* 0x000fc6000bfa6150 */
[----:B----4-:R0:W-:Y:S04]  /*2e50*/  @!P0 STG.E desc[UR10][R2.64], R29 ;  /* 0x0000001d02008986 */ /* 0x0101e8000c10190a */
[----:B------:R0:W-:Y:S04]  /*2e60*/  @!P4 STG.E desc[UR10][R2.64+0x3c00], R11 ;  /* 0x003c000b0200c986 */ /* 0x0001e8000c10190a */
[----:B------:R0:W-:Y:S04]  /*2e70*/  @!P6 STG.E desc[UR10][R2.64+0x4000], R13 ;  /* 0x0040000d0200e986 */ /* 0x0001e8000c10190a */
[----:B------:R0:W-:Y:S01]  /*2e80*/  @!P2 STG.E desc[UR10][R2.64+0x4400], R27 ;  /* 0x0044001b0200a986 */ /* 0x0001e2000c10190a */
[----:B------:R-:W-:Y:S05]  /*2e90*/  @P5 EXIT ;  /* 0x000000000000594d */ /* 0x000fea0003800000 */
[----:B------:R-:W1:Y:S04]  /*2ea0*/  LDS R35, [R35+0x4800] ;  /* 0x0048000023237984 */ /* 0x000e680000000800 */
[----:B-1----:R-:W-:Y:S01]  /*2eb0*/  STG.E desc[UR10][R2.64+0x4800], R35 ;  /* 0x0048002302007986 */ /* 0x002fe2000c10190a */
[----:B------:R-:W-:Y:S05]  /*2ec0*/  EXIT ;  /* 0x000000000000794d */ /* 0x000fea0003800000 */
.L_x_221:
        /* <DEDUP_REMOVED lines=11> */
.L_x_244:


//--------------------- .text._ZN3cub18CUB_300001_SM_10006detail11EmptyKernelIvEEvv --------------------------
	.section	.text._ZN3cub18CUB_300001_SM_10006detail11EmptyKernelIvEEvv,"ax",@progbits
	.align	128
        .global         _ZN3cub18CUB_300001_SM_10006detail11EmptyKernelIvEEvv
        .type           _ZN3cub18CUB_300001_SM_10006detail11EmptyKernelIvEEvv,@function
        .size           _ZN3cub18CUB_300001_SM_10006detail11EmptyKernelIvEEvv,(.L_x_245 - _ZN3cub18CUB_300001_SM_10006detail11EmptyKernelIvEEvv)
        .other          _ZN3cub18CUB_300001_SM_10006detail11EmptyKernelIvEEvv,@"STO_CUDA_ENTRY STV_DEFAULT"
_ZN3cub18CUB_300001_SM_10006detail11EmptyKernelIvEEvv:
.text._ZN3cub18CUB_300001_SM_10006detail11EmptyKernelIvEEvv:
[----:B------:R-:W-:Y:S01]  /*0000*/  LDC R1, c[0x0][0x37c] ;  /* 0x0000df00ff017b82 */ /* 0x000fe20000000800 */
[----:B------:R-:W-:Y:S05]  /*0010*/  EXIT ;  /* 0x000000000000794d */ /* 0x000fea0003800000 */
.L_x_222:
        /* <DEDUP_REMOVED lines=14> */
.L_x_245:


//--------------------- .text._Z16scatterLocalSortPjS_iPiS0_ii --------------------------
	.section	.text._Z16scatterLocalSortPjS_iPiS0_ii,"ax",@progbits
	.align	128
        .global         _Z16scatterLocalSortPjS_iPiS0_ii
        .type           _Z16scatterLocalSortPjS_iPiS0_ii,@function
        .size           _Z16scatterLocalSortPjS_iPiS0_ii,(.L_x_246 - _Z16scatterLocalSortPjS_iPiS0_ii)
        .other          _Z16scatterLocalSortPjS_iPiS0_ii,@"STO_CUDA_ENTRY STV_DEFAULT"
_Z16scatterLocalSortPjS_iPiS0_ii:
.text._Z16scatterLocalSortPjS_iPiS0_ii:
[----:B------:R-:W-:Y:S01]  /*0000*/  LDC R1, c[0x0][0x37c] ;  /* 0x0000df00ff017b82 */ /* 0x000fe20000000800 */
[----:B------:R-:W0:Y:S07]  /*0010*/  S2R R0, SR_TID.X ;  /* 0x0000000000007919 */ /* 0x000e2e0000002100 */
[----:B------:R-:W1:Y:S01]  /*0020*/  S2UR UR8, SR_CTAID.X ;  /* 0x00000000000879c3 */ /* 0x000e620000002500 */
[----:B------:R-:W2:Y:S01]  /*0030*/  LDCU.64 UR6, c[0x0][0x358] ;  /* 0x00006b00ff0677ac */ /* 0x000ea20008000a00 */
[----:B------:R-:W-:Y:S06]  /*0040*/  BSSY.RECONVERGENT B0, `(.L_x_223) ;  /* 0x0000093000007945 */ /* 0x000fec0003800200 */
[----:B------:R-:W1:Y:S01]  /*0050*/  LDC R3, c[0x0][0x360] ;  /* 0x0000d800ff037b82 */ /* 0x000e620000000800 */
[----:B0-----:R-:W-:Y:S01]  /*0060*/  ISETP.NE.AND P0, PT, R0, RZ, PT ;  /* 0x000000ff0000720c */ /* 0x001fe20003f05270 */
[----:B-1----:R-:W-:-:S12]  /*0070*/  IMAD R16, R3, UR8, R0 ;  /* 0x0000000803107c24 */ /* 0x002fd8000f8e0200 */
[----:B--2---:R-:W-:Y:S05]  /*0080*/  @P0 BRA `(.L_x_224) ;  /* 0x0000000800380947 */ /* 0x004fea0003800000 */
[----:B------:R-:W0:Y:S01]  /*0090*/  LDC R18, c[0x0][0x3a8] ;  /* 0x0000ea00ff127b82 */ /* 0x000e220000000800 */
[----:B------:R-:W-:-:S07]  /*00a0*/  UMOV UR4, 0x400 ;  /* 0x0000040000047882 */ /* 0x000fce0000000000 */
[----:B------:R-:W1:Y:S01]  /*00b0*/  S2UR UR5, SR_CgaCtaId ;  /* 0x00000000000579c3 */ /* 0x000e620000008800 */
[----:B0-----:R-:W-:Y:S01]  /*00c0*/  ISETP.GE.AND P0, PT, R18, 0x2, PT ;  /* 0x000000021200780c */ /* 0x001fe20003f06270 */
[----:B-1----:R-:W-:-:S09]  /*00d0*/  ULEA UR4, UR5, UR4, 0x18 ;  /* 0x0000000405047291 */ /* 0x002fd2000f8ec0ff */
[----:B------:R-:W-:Y:S03]  /*00e0*/  STS [UR4], RZ ;  /* 0x000000ffff007988 */ /* 0x000fe60008000804 */
[----:B------:R-:W-:Y:S05]  /*00f0*/  @!P0 BRA `(.L_x_224) ;  /* 0x00000008001c8947 */ /* 0x000fea0003800000 */
[C---:B------:R-:W-:Y:S02]  /*0100*/  VIADD R2, R18.reuse, 0xfffffffe ;  /* 0xfffffffe12027836 */ /* 0x040fe40000000000 */
[C---:B------:R-:W-:Y:S02]  /*0110*/  IMAD R17, R18.reuse, UR8, RZ ;  /* 0x0000000812117c24 */ /* 0x040fe4000f8e02ff */
[----:B------:R-:W-:Y:S01]  /*0120*/  VIADD R18, R18, 0xffffffff ;  /* 0xffffffff12127836 */ /* 0x000fe20000000000 */
[----:B------:R-:W-:Y:S01]  /*0130*/  ISETP.GE.U32.AND P0, PT, R2, 0xf, PT ;  /* 0x0000000f0200780c */ /* 0x000fe20003f06070 */
[----:B------:R-:W-:Y:S02]  /*0140*/  HFMA2 R2, -RZ, RZ, 0, 5.9604644775390625e-08 ;  /* 0x00000001ff027431 */ /* 0x000fe400000001ff */
[----:B------:R-:W-:Y:S02]  /*0150*/  IMAD.MOV.U32 R24, RZ, RZ, RZ ;  /* 0x000000ffff187224 */ /* 0x000fe400078e00ff */
[----:B------:R-:W-:Y:S01]  /*0160*/  VIADD R19, R17, 0xffffffff ;  /* 0xffffffff11137836 */ /* 0x000fe20000000000 */
[----:B------:R-:W-:-:S07]  /*0170*/  LOP3.LUT R25, R18, 0xf, RZ, 0xc0, !PT ;  /* 0x0000000f12197812 */ /* 0x000fce00078ec0ff */
[----:B------:R-:W-:Y:S05]  /*0180*/  @!P0 BRA `(.L_x_225) ;  /* 0x0000000000d48947 */ /* 0x000fea0003800000 */
[----:B------:R-:W-:Y:S01]  /*0190*/  LOP3.LUT R22, R18, 0xfffffff0, RZ, 0xc0, !PT ;  /* 0xfffffff012167812 */ /* 0x000fe200078ec0ff */
[----:B------:R-:W-:Y:S01]  /*01a0*/  IMAD.MOV.U32 R20, RZ, RZ, R17 ;  /* 0x000000ffff147224 */ /* 0x000fe200078e0011 */
[----:B------:R-:W-:Y:S01]  /*01b0*/  MOV R21, RZ ;  /* 0x000000ff00157202 */ /* 0x000fe20000000f00 */
[----:B------:R-:W-:Y:S01]  /*01c0*/  IMAD.MOV.U32 R24, RZ, RZ, RZ ;  /* 0x000000ffff187224 */ /* 0x000fe200078e00ff */
[----:B------:R-:W-:Y:S01]  /*01d0*/  IADD3 R22, PT, PT, -R22, RZ, RZ ;  /* 0x000000ff16167210 */ /* 0x000fe20007ffe1ff */
[----:B------:R-:W-:-:S12]  /*01e0*/  UIADD3 UR5, UPT, UPT, UR4, 0x20, URZ ;  /* 0x0000002004057890 */ /* 0x000fd8000fffe0ff */
.L_x_226:
[----:B0-----:R-:W0:Y:S02]  /*01f0*/  LDC.64 R12, c[0x0][0x398] ;  /* 0x0000e600ff0c7b82 */ /* 0x001e240000000a00 */
[----:B0-----:R-:W-:-:S05]  /*0200*/  IMAD.WIDE R12, R20, 0x4, R12 ;  /* 0x00000004140c7825 */ /* 0x001fca00078e020c */
[----:B------:R-:W2:Y:S04]  /*0210*/  LDG.E R23, desc[UR6][R12.64] ;  /* 0x000000060c177981 */ /* 0x000ea8000c1e1900 */
[----:B------:R-:W3:Y:S04]  /*0220*/  LDG.E R2, desc[UR6][R12.64+0x4] ;  /* 0x000004060c027981 */ /* 0x000ee8000c1e1900 */
[----:B------:R-:W4:Y:S04]  /*0230*/  LDG.E R3, desc[UR6][R12.64+0x8] ;  /* 0x000008060c037981 */ /* 0x000f28000c1e1900 */
[----:B------:R-:W5:Y:S04]  /*0240*/  LDG.E R4, desc[UR6][R12.64+0xc] ;  /* 0x00000c060c047981 */ /* 0x000f68000c1e1900 */
        /* <DEDUP_REMOVED lines=10> */
[----:B------:R-:W5:Y:S01]  /*02f0*/  LDG.E R15, desc[UR6][R12.64+0x38] ;  /* 0x000038060c0f7981 */ /* 0x000f62000c1e1900 */
[----:B--2---:R-:W-:-:S03]  /*0300*/  IMAD.IADD R23, R23, 0x1, R24 ;  /* 0x0000000117177824 */ /* 0x004fc600078e0218 */
[----:B------:R0:W2:Y:S01]  /*0310*/  LDG.E R24, desc[UR6][R12.64+0x3c] ;  /* 0x00003c060c187981 */ /* 0x0000a2000c1e1900 */
[----:B---3--:R-:W-:-:S05]  /*0320*/  IMAD.IADD R2, R23, 0x1, R2 ;  /* 0x0000000117027824 */ /* 0x008fca00078e0202 */
[----:B----4-:R-:W-:-:S05]  /*0330*/  IADD3 R3, PT, PT, R2, R3, RZ ;  /* 0x0000000302037210 */ /* 0x010fca0007ffe0ff */
[----:B-----5:R-:W-:-:S04]  /*0340*/  IMAD.IADD R4, R3, 0x1, R4 ;  /* 0x0000000103047824 */ /* 0x020fc800078e0204 */
[----:B------:R-:W-:-:S05]  /*0350*/  IMAD.IADD R5, R4, 0x1, R5 ;  /* 0x0000000104057824 */ /* 0x000fca00078e0205 */
[----:B------:R-:W-:-:S05]  /*0360*/  IADD3 R6, PT, PT, R5, R6, RZ ;  /* 0x0000000605067210 */ /* 0x000fca0007ffe0ff */
[----:B------:R-:W-:-:S04]  /*0370*/  IMAD.IADD R7, R6, 0x1, R7 ;  /* 0x0000000106077824 */ /* 0x000fc800078e0207 */
[----:B------:R-:W-:-:S05]  /*0380*/  IMAD.IADD R8, R7, 0x1, R8 ;  /* 0x0000000107087824 */ /* 0x000fca00078e0208 */
[----:B------:R-:W-:-:S05]  /*0390*/  IADD3 R9, PT, PT, R8, R9, RZ ;  /* 0x0000000908097210 */ /* 0x000fca0007ffe0ff */
[----:B------:R-:W-:-:S04]  /*03a0*/  IMAD.IADD R10, R9, 0x1, R10 ;  /* 0x00000001090a7824 */ /* 0x000fc800078e020a */
[----:B------:R-:W-:-:S05]  /*03b0*/  IMAD.IADD R11, R10, 0x1, R11 ;  /* 0x000000010a0b7824 */ /* 0x000fca00078e020b */
[----:B0-----:R-:W-:Y:S01]  /*03c0*/  IADD3 R12, PT, PT, R11, R26, RZ ;  /* 0x0000001a0b0c7210 */ /* 0x001fe20007ffe0ff */
[----:B------:R-:W-:-:S04]  /*03d0*/  VIADD R22, R22, 0x10 ;  /* 0x0000001016167836 */ /* 0x000fc80000000000 */
[----:B------:R-:W-:-:S04]  /*03e0*/  IMAD.IADD R13, R12, 0x1, R27 ;  /* 0x000000010c0d7824 */ /* 0x000fc800078e021b */
[----:B------:R-:W-:Y:S01]  /*03f0*/  IMAD.IADD R14, R13, 0x1, R14 ;  /* 0x000000010d0e7824 */ /* 0x000fe200078e020e */
[----:B------:R-:W-:-:S04]  /*0400*/  ISETP.NE.AND P0, PT, R22, RZ, PT ;  /* 0x000000ff1600720c */ /* 0x000fc80003f05270 */
[----:B------:R-:W-:Y:S01]  /*0410*/  IADD3 R15, PT, PT, R14, R15, RZ ;  /* 0x0000000f0e0f7210 */ /* 0x000fe20007ffe0ff */
[----:B------:R0:W-:Y:S04]  /*0420*/  STS [UR5+-0x1c], R23 ;  /* 0xffffe417ff007988 */ /* 0x0001e80008000805 */
[----:B------:R0:W-:Y:S04]  /*0430*/  STS.64 [UR5+-0x18], R2 ;  /* 0xffffe802ff007988 */ /* 0x0001e80008000a05 */
[----:B------:R0:W-:Y:S04]  /*0440*/  STS.128 [UR5+-0x10], R4 ;  /* 0xfffff004ff007988 */ /* 0x0001e80008000c05 */
[----:B------:R0:W-:Y:S04]  /*0450*/  STS.128 [UR5], R8 ;  /* 0x00000008ff007988 */ /* 0x0001e80008000c05 */
[----:B------:R0:W-:Y:S01]  /*0460*/  STS.128 [UR5+0x10], R12 ;  /* 0x0000100cff007988 */ /* 0x0001e20008000c05 */
[----:B------:R-:W-:Y:S01]  /*0470*/  IADD3 R21, PT, PT, R21, 0x10, RZ ;  /* 0x0000001015157810 */ /* 0x000fe20007ffe0ff */
[----:B------:R-:W-:-:S02]  /*0480*/  VIADD R20, R20, 0x10 ;  /* 0x0000001014147836 */ /* 0x000fc40000000000 */
[----:B--2---:R-:W-:-:S05]  /*0490*/  IMAD.IADD R24, R15, 0x1, R24 ;  /* 0x000000010f187824 */ /* 0x004fca00078e0218 */
[----:B------:R0:W-:Y:S01]  /*04a0*/  STS [UR5+0x20], R24 ;  /* 0x00002018ff007988 */ /* 0x0001e20008000805 */
[----:B------:R-:W-:Y:S01]  /*04b0*/  UIADD3 UR5, UPT, UPT, UR5, 0x40, URZ ;  /* 0x0000004005057890 */ /* 0x000fe2000fffe0ff */
[----:B------:R-:W-:Y:S11]  /*04c0*/  @P0 BRA `(.L_x_226) ;  /* 0xfffffffc00480947 */ /* 0x000ff6000383ffff */
[----:B0-----:R-:W-:-:S07]  /*04d0*/  VIADD R2, R21, 0x1 ;  /* 0x0000000115027836 */ /* 0x001fce0000000000 */
.L_x_225:
[----:B------:R-:W-:-:S13]  /*04e0*/  ISETP.NE.AND P0, PT, R25, RZ, PT ;  /* 0x000000ff1900720c */ /* 0x000fda0003f05270 */
[----:B------:R-:W-:Y:S05]  /*04f0*/  @!P0 BRA `(.L_x_224) ;  /* 0x00000004001c8947 */ /* 0x000fea0003800000 */
[----:B------:R-:W-:Y:S02]  /*0500*/  ISETP.GE.U32.AND P0, PT, R25, 0x8, PT ;  /* 0x000000081900780c */ /* 0x000fe40003f06070 */
[----:B------:R-:W-:-:S04]  /*0510*/  LOP3.LUT R22, R18, 0x7, RZ, 0xc0, !PT ;  /* 0x0000000712167812 */ /* 0x000fc800078ec0ff */
[----:B------:R-:W-:-:S07]  /*0520*/  ISETP.NE.AND P1, PT, R22, RZ, PT ;  /* 0x000000ff1600720c */ /* 0x000fce0003f25270 */
[----:B------:R-:W-:Y:S06]  /*0530*/  @!P0 BRA `(.L_x_227) ;  /* 0x0000000000748947 */ /* 0x000fec0003800000 */
[----:B------:R-:W0:Y:S01]  /*0540*/  LDC.64 R4, c[0x0][0x398] ;  /* 0x0000e600ff047b82 */ /* 0x000e220000000a00 */
[----:B------:R-:W-:-:S05]  /*0550*/  IADD3 R3, PT, PT, R19, R2, RZ ;  /* 0x0000000213037210 */ /* 0x000fca0007ffe0ff */
        /* <DEDUP_REMOVED lines=8> */
[----:B------:R-:W5:Y:S01]  /*05e0*/  LDG.E R26, desc[UR6][R4.64+0x1c] ;  /* 0x00001c06041a7981 */ /* 0x000f62000c1e1900 */
[----:B--2---:R-:W-:-:S04]  /*05f0*/  IMAD.IADD R3, R3, 0x1, R24 ;  /* 0x0000000103037824 */ /* 0x004fc800078e0218 */
[----:B---3--:R-:W-:Y:S01]  /*0600*/  IMAD.IADD R7, R3, 0x1, R6 ;  /* 0x0000000103077824 */ /* 0x008fe200078e0206 */
[C---:B------:R-:W-:Y:S02]  /*0610*/  LEA R6, R2.reuse, UR4, 0x2 ;  /* 0x0000000402067c11 */ /* 0x040fe4000f8e10ff */
[----:B------:R-:W-:Y:S02]  /*0620*/  IADD3 R2, PT, PT, R2, 0x8, RZ ;  /* 0x0000000802027810 */ /* 0x000fe40007ffe0ff */
[----:B----4-:R-:W-:Y:S01]  /*0630*/  IADD3 R9, PT, PT, R7, R8, RZ ;  /* 0x0000000807097210 */ /* 0x010fe20007ffe0ff */
[----:B------:R0:W-:Y:S04]  /*0640*/  STS [R6], R3 ;  /* 0x0000000306007388 */ /* 0x0001e80000000800 */
[----:B-----5:R-:W-:Y:S01]  /*0650*/  IMAD.IADD R11, R9, 0x1, R10 ;  /* 0x00000001090b7824 */ /* 0x020fe200078e020a */
[----:B------:R0:W-:Y:S04]  /*0660*/  STS [R6+0x4], R7 ;  /* 0x0000040706007388 */ /* 0x0001e80000000800 */
[----:B------:R-:W-:Y:S01]  /*0670*/  IADD3 R13, PT, PT, R11, R12, RZ ;  /* 0x0000000c0b0d7210 */ /* 0x000fe20007ffe0ff */
[----:B------:R0:W-:Y:S04]  /*0680*/  STS [R6+0x8], R9 ;  /* 0x0000080906007388 */ /* 0x0001e80000000800 */
[----:B------:R-:W-:Y:S01]  /*0690*/  IMAD.IADD R15, R13, 0x1, R14 ;  /* 0x000000010d0f7824 */ /* 0x000fe200078e020e */
[----:B------:R0:W-:Y:S04]  /*06a0*/  STS [R6+0xc], R11 ;  /* 0x00000c0b06007388 */ /* 0x0001e80000000800 */
[----:B------:R-:W-:Y:S01]  /*06b0*/  IADD3 R21, PT, PT, R15, R20, RZ ;  /* 0x000000140f157210 */ /* 0x000fe20007ffe0ff */
[----:B------:R0:W-:Y:S04]  /*06c0*/  STS [R6+0x10], R13 ;  /* 0x0000100d06007388 */ /* 0x0001e80000000800 */
[----:B------:R-:W-:Y:S01]  /*06d0*/  IMAD.IADD R5, R21, 0x1, R26 ;  /* 0x0000000115057824 */ /* 0x000fe200078e021a */
[----:B------:R0:W-:Y:S04]  /*06e0*/  STS [R6+0x14], R15 ;  /* 0x0000140f06007388 */ /* 0x0001e80000000800 */
[----:B------:R0:W-:Y:S04]  /*06f0*/  STS [R6+0x18], R21 ;  /* 0x0000181506007388 */ /* 0x0001e80000000800 */
[----:B------:R0:W-:Y:S02]  /*0700*/  STS [R6+0x1c], R5 ;  /* 0x00001c0506007388 */ /* 0x0001e40000000800 */
.L_x_227:
[----:B------:R-:W-:Y:S05]  /*0710*/  @!P1 BRA `(.L_x_224) ;  /* 0x0000000000949947 */ /* 0x000fea0003800000 */
[----:B------:R-:W-:Y:S02]  /*0720*/  ISETP.GE.U32.AND P0, PT, R22, 0x4, PT ;  /* 0x000000041600780c */ /* 0x000fe40003f06070 */
[----:B------:R-:W-:-:S04]  /*0730*/  LOP3.LUT R18, R18, 0x3, RZ, 0xc0, !PT ;  /* 0x0000000312127812 */ /* 0x000fc800078ec0ff */
[----:B------:R-:W-:-:S07]  /*0740*/  ISETP.NE.AND P1, PT, R18, RZ, PT ;  /* 0x000000ff1200720c */ /* 0x000fce0003f25270 */
[----:B------:R-:W-:Y:S06]  /*0750*/  @!P0 BRA `(.L_x_228) ;  /* 0x0000000000488947 */ /* 0x000fec0003800000 */
[----:B0-----:R-:W0:Y:S01]  /*0760*/  LDC.64 R4, c[0x0][0x398] ;  /* 0x0000e600ff047b82 */ /* 0x001e220000000a00 */
[----:B------:R-:W-:-:S04]  /*0770*/  IMAD.IADD R19, R19, 0x1, R2 ;  /* 0x0000000113137824 */ /* 0x000fc800078e0202 */
[----:B0-----:R-:W-:-:S05]  /*0780*/  IMAD.WIDE R4, R19, 0x4, R4 ;  /* 0x0000000413047825 */ /* 0x001fca00078e0204 */
[----:B------:R-:W2:Y:S04]  /*0790*/  LDG.E R6, desc[UR6][R4.64] ;  /* 0x0000000604067981 */ /* 0x000ea8000c1e1900 */
[----:B------:R-:W3:Y:S04]  /*07a0*/  LDG.E R8, desc[UR6][R4.64+0x4] ;  /* 0x0000040604087981 */ /* 0x000ee8000c1e1900 */
[----:B------:R-:W4:Y:S04]  /*07b0*/  LDG.E R7, desc[UR6][R4.64+0x8] ;  /* 0x0000080604077981 */ /* 0x000f28000c1e1900 */
[----:B------:R-:W5:Y:S01]  /*07c0*/  LDG.E R10, desc[UR6][R4.64+0xc] ;  /* 0x00000c06040a7981 */ /* 0x000f62000c1e1900 */
[----:B------:R-:W-:-:S02]  /*07d0*/  LEA R9, R2, UR4, 0x2 ;  /* 0x0000000402097c11 */ /* 0x000fc4000f8e10ff */
[----:B------:R-:W-:-:S03]  /*07e0*/  IADD3 R2, PT, PT, R2, 0x4, RZ ;  /* 0x0000000402027810 */ /* 0x000fc60007ffe0ff */
[----:B------:R-:W2:Y:S02]  /*07f0*/  LDS R3, [R9+-0x4] ;  /* 0xfffffc0009037984 */ /* 0x000ea40000000800 */
[----:B--2---:R-:W-:-:S05]  /*0800*/  IADD3 R3, PT, PT, R6, R3, RZ ;  /* 0x0000000306037210 */ /* 0x004fca0007ffe0ff */
[----:B---3--:R-:W-:Y:S01]  /*0810*/  IMAD.IADD R6, R8, 0x1, R3 ;  /* 0x0000000108067824 */ /* 0x008fe200078e0203 */
[----:B------:R1:W-:Y:S04]  /*0820*/  STS [R9], R3 ;  /* 0x0000000309007388 */ /* 0x0003e80000000800 */
[----:B----4-:R-:W-:Y:S01]  /*0830*/  IADD3 R7, PT, PT, R7, R6, RZ ;  /* 0x0000000607077210 */ /* 0x010fe20007ffe0ff */
[----:B------:R1:W-:Y:S04]  /*0840*/  STS [R9+0x4], R6 ;  /* 0x0000040609007388 */ /* 0x0003e80000000800 */
[----:B-----5:R-:W-:Y:S01]  /*0850*/  IMAD.IADD R8, R10, 0x1, R7 ;  /* 0x000000010a087824 */ /* 0x020fe200078e0207 */
[----:B------:R1:W-:Y:S04]  /*0860*/  STS [R9+0x8], R7 ;  /* 0x0000080709007388 */ /* 0x0003e80000000800 */
[----:B------:R1:W-:Y:S02]  /*0870*/  STS [R9+0xc], R8 ;  /* 0x00000c0809007388 */ /* 0x0003e40000000800 */
.L_x_228:
[----:B------:R-:W-:Y:S05]  /*0880*/  @!P1 BRA `(.L_x_224) ;  /* 0x0000000000389947 */ /* 0x000fea0003800000 */
[----:B0-----:R-:W0:Y:S01]  /*0890*/  LDC.64 R4, c[0x0][0x398] ;  /* 0x0000e600ff047b82 */ /* 0x001e220000000a00 */
[----:B------:R-:W-:Y:S01]  /*08a0*/  IMAD.MOV R18, RZ, RZ, -R18 ;  /* 0x000000ffff127224 */ /* 0x000fe200078e0a12 */
[C---:B------:R-:W-:Y:S02]  /*08b0*/  IADD3 R17, PT, PT, R2.reuse, -0x1, R17 ;  /* 0xffffffff02117810 */ /* 0x040fe40007ffe011 */
[----:B-1----:R-:W-:-:S07]  /*08c0*/  LEA R6, R2, UR4, 0x2 ;  /* 0x0000000402067c11 */ /* 0x002fce000f8e10ff */
.L_x_229:
[C---:B0-----:R-:W-:Y:S01]  /*08d0*/  IMAD.WIDE R2, R17.reuse, 0x4, R4 ;  /* 0x0000000411027825 */ /* 0x041fe200078e0204 */
[----:B------:R-:W0:Y:S05]  /*08e0*/  LDS R7, [R6+-0x4] ;  /* 0xfffffc0006077984 */ /* 0x000e2a0000000800 */
[----:B------:R-:W0:Y:S01]  /*08f0*/  LDG.E R2, desc[UR6][R2.64] ;  /* 0x0000000602027981 */ /* 0x000e22000c1e1900 */
[----:B------:R-:W-:Y:S01]  /*0900*/  VIADD R18, R18, 0x1 ;  /* 0x0000000112127836 */ /* 0x000fe20000000000 */
[----:B------:R-:W-:-:S04]  /*0910*/  IADD3 R17, PT, PT, R17, 0x1, RZ ;  /* 0x0000000111117810 */ /* 0x000fc80007ffe0ff */
[----:B------:R-:W-:Y:S02]  /*0920*/  ISETP.NE.AND P0, PT, R18, RZ, PT ;  /* 0x000000ff1200720c */ /* 0x000fe40003f05270 */
[----:B0-----:R-:W-:-:S05]  /*0930*/  IADD3 R7, PT, PT, R7, R2, RZ ;  /* 0x0000000207077210 */ /* 0x001fca0007ffe0ff */
[----:B------:R0:W-:Y:S02]  /*0940*/  STS [R6], R7 ;  /* 0x0000000706007388 */ /* 0x0001e40000000800 */
[----:B0-----:R-:W-:-:S04]  /*0950*/  VIADD R6, R6, 0x4 ;  /* 0x0000000406067836 */ /* 0x001fc80000000000 */
[----:B------:R-:W-:Y:S05]  /*0960*/  @P0 BRA `(.L_x_229) ;  /* 0xfffffffc00d80947 */ /* 0x000fea000383ffff */
.L_x_224:
[----:B------:R-:W-:Y:S05]  /*0970*/  BSYNC.RECONVERGENT B0 ;  /* 0x0000000000007941 */ /* 0x000fea0003800200 */
.L_x_223:
[----:B------:R-:W2:Y:S01]  /*0980*/  LDCU UR4, c[0x0][0x390] ;  /* 0x00007200ff0477ac */ /* 0x000ea20008000800 */
[----:B------:R-:W-:Y:S01]  /*0990*/  BAR.SYNC.DEFER_BLOCKING 0x0 ;  /* 0x0000000000007b1d */ /* 0x000fe20000010000 */
[----:B--2---:R-:W-:-:S13]  /*09a0*/  ISETP.GE.AND P0, PT, R16, UR4, PT ;  /* 0x0000000410007c0c */ /* 0x004fda000bf06270 */
[----:B------:R-:W-:Y:S05]  /*09b0*/  @P0 EXIT ;  /* 0x000000000000094d */ /* 0x000fea0003800000 */
[----:B01----:R-:W0:Y:S08]  /*09c0*/  LDC.64 R2, c[0x0][0x380] ;  /* 0x0000e000ff027b82 */ /* 0x003e300000000a00 */
[----:B------:R-:W1:Y:S01]  /*09d0*/  LDC.64 R6, c[0x0][0x3a8] ;  /* 0x0000ea00ff067b82 */ /* 0x000e620000000a00 */
[----:B0-----:R-:W-:-:S07]  /*09e0*/  IMAD.WIDE R16, R16, 0x4, R2 ;  /* 0x0000000410107825 */ /* 0x001fce00078e0202 */
[----:B------:R-:W0:Y:S01]  /*09f0*/  LDC.64 R2, c[0x0][0x3a0] ;  /* 0x0000e800ff027b82 */ /* 0x000e220000000a00 */
[----:B------:R-:W2:Y:S01]  /*0a00*/  LDG.E R16, desc[UR6][R16.64] ;  /* 0x0000000610107981 */ /* 0x000ea2000c1e1900 */
[----:B-1----:R-:W-:-:S06]  /*0a10*/  IADD3 R5, PT, PT, R6, -0x1, RZ ;  /* 0xffffffff06057810 */ /* 0x002fcc0007ffe0ff */
[----:B------:R-:W1:Y:S01]  /*0a20*/  S2UR UR5, SR_CgaCtaId ;  /* 0x00000000000579c3 */ /* 0x000e620000008800 */
[----:B------:R-:W-:Y:S02]  /*0a30*/  UMOV UR4, 0x400 ;  /* 0x0000040000047882 */ /* 0x000fe40000000000 */
[----:B-1----:R-:W-:Y:S01]  /*0a40*/  ULEA UR4, UR5, UR4, 0x18 ;  /* 0x0000000405047291 */ /* 0x002fe2000f8ec0ff */
[----:B--2---:R-:W-:-:S04]  /*0a50*/  SHF.R.U32.HI R4, RZ, R7, R16 ;  /* 0x00000007ff047219 */ /* 0x004fc80000011610 */
[----:B------:R-:W-:-:S05]  /*0a60*/  LOP3.LUT R5, R4, R5, RZ, 0xc0, !PT ;  /* 0x0000000504057212 */ /* 0x000fca00078ec0ff */
[----:B------:R-:W-:-:S04]  /*0a70*/  IMAD R7, R6, UR8, R5 ;  /* 0x0000000806077c24 */ /* 0x000fc8000f8e0205 */
[----:B0-----:R-:W-:-:S06]  /*0a80*/  IMAD.WIDE R2, R7, 0x4, R2 ;  /* 0x0000000407027825 */ /* 0x001fcc00078e0202 */
[----:B------:R-:W2:Y:S01]  /*0a90*/  LDG.E R3, desc[UR6][R2.64] ;  /* 0x0000000602037981 */ /* 0x000ea2000c1e1900 */
[----:B------:R-:W-:Y:S02]  /*0aa0*/  LEA R6, R5, UR4, 0x2 ;  /* 0x0000000405067c11 */ /* 0x000fe4000f8e10ff */
[----:B------:R-:W0:Y:S04]  /*0ab0*/  LDC.64 R4, c[0x0][0x388] ;  /* 0x0000e200ff047b82 */ /* 0x000e280000000a00 */
[----:B------:R-:W2:Y:S02]  /*0ac0*/  LDS R6, [R6] ;  /* 0x0000000006067984 */ /* 0x000ea40000000800 */
[----:B--2---:R-:W-:-:S05]  /*0ad0*/  IADD3 R7, PT, PT, -R6, R3, R0 ;  /* 0x0000000306077210 */ /* 0x004fca0007ffe100 */
[----:B0-----:R-:W-:-:S05]  /*0ae0*/  IMAD.WIDE R4, R7, 0x4, R4 ;  /* 0x0000000407047825 */ /* 0x001fca00078e0204 */
[----:B------:R-:W-:Y:S01]  /*0af0*/  STG.E desc[UR6][R4.64], R16 ;  /* 0x0000001004007986 */ /* 0x000fe2000c101906 */
[----:B------:R-:W-:Y:S05]  /*0b00*/  EXIT ;  /* 0x000000000000794d */ /* 0x000fea0003800000 */
.L_x_230:
        /* <DEDUP_REMOVED lines=15> */
.L_x_246:


//--------------------- .text._Z20computeHistLocalSortPjiPiii --------------------------
	.section	.text._Z20computeHistLocalSortPjiPiii,"ax",@progbits
	.align	128
        .global         _Z20computeHistLocalSortPjiPiii
        .type           _Z20computeHistLocalSortPjiPiii,@function
        .size           _Z20computeHistLocalSortPjiPiii,(.L_x_247 - _Z20computeHistLocalSortPjiPiii)
        .other          _Z20computeHistLocalSortPjiPiii,@"STO_CUDA_ENTRY STV_DEFAULT"
_Z20computeHistLocalSortPjiPiii:
.text._Z20computeHistLocalSortPjiPiii:
[----:B------:R-:W-:Y:S01]  /*0000*/  LDC R1, c[0x0][0x37c] ;  /* 0x0000df00ff017b82 */ /* 0x000fe20000000800 */
[----:B------:R-:W0:Y:S07]  /*0010*/  S2R R0, SR_CTAID.X ;  /* 0x0000000000007919 */ /* 0x000e2e0000002500 */
[----:B------:R-:W0:Y:S01]  /*0020*/  LDC R4, c[0x0][0x360] ;  /* 0x0000d800ff047b82 */ /* 0x000e220000000800 */
[----:B------:R-:W0:Y:S07]  /*0030*/  S2R R5, SR_TID.X ;  /* 0x0000000000057919 */ /* 0x000e2e0000002100 */
[----:B------:R-:W1:Y:S01]  /*0040*/  LDC R10, c[0x0][0x388] ;  /* 0x0000e200ff0a7b82 */ /* 0x000e620000000800 */
[----:B0-----:R-:W-:-:S05]  /*0050*/  IMAD R7, R4, R0, R5 ;  /* 0x0000000004077224 */ /* 0x001fca00078e0205 */
[----:B-1----:R-:W-:-:S13]  /*0060*/  ISETP.GE.AND P0, PT, R7, R10, PT ;  /* 0x0000000a0700720c */ /* 0x002fda0003f06270 */
[----:B------:R-:W-:Y:S05]  /*0070*/  @P0 EXIT ;  /* 0x000000000000094d */ /* 0x000fea0003800000 */
[----:B------:R-:W0:Y:S01]  /*0080*/  LDC.64 R2, c[0x0][0x380] ;  /* 0x0000e000ff027b82 */ /* 0x000e220000000a00 */
[----:B------:R-:W1:Y:S07]  /*0090*/  LDCU.64 UR6, c[0x0][0x358] ;  /* 0x00006b00ff0677ac */ /* 0x000e6e0008000a00 */
[----:B------:R-:W2:Y:S01]  /*00a0*/  LDC R15, c[0x0][0x398] ;  /* 0x0000e600ff0f7b82 */ /* 0x000ea20000000800 */
[----:B0-----:R-:W-:-:S05]  /*00b0*/  IMAD.WIDE R2, R7, 0x4, R2 ;  /* 0x0000000407027825 */ /* 0x001fca00078e0202 */
[----:B-1----:R-:W3:Y:S02]  /*00c0*/  LDG.E R8, desc[UR6][R2.64] ;  /* 0x0000000602087981 */ /* 0x002ee4000c1e1900 */
[----:B------:R-:W0:Y:S01]  /*00d0*/  LDC R9, c[0x0][0x370] ;  /* 0x0000dc00ff097b82 */ /* 0x000e220000000800 */
[----:B------:R-:W-:Y:S01]  /*00e0*/  MOV R6, 0x400 ;  /* 0x0000040000067802 */ /* 0x000fe20000000f00 */
[----:B------:R-:W-:Y:S01]  /*00f0*/  IMAD.MOV R11, RZ, RZ, -R4 ;  /* 0x000000ffff0b7224 */ /* 0x000fe200078e0a04 */
[----:B------:R-:W1:Y:S01]  /*0100*/  S2R R7, SR_CgaCtaId ;  /* 0x0000000000077919 */ /* 0x000e620000008800 */
[----:B--2---:R-:W-:Y:S01]  /*0110*/  ISETP.GE.AND P1, PT, R15, 0x1, PT ;  /* 0x000000010f00780c */ /* 0x004fe20003f26270 */
[----:B0-----:R-:W-:-:S05]  /*0120*/  VIADD R9, R9, 0xffffffff ;  /* 0xffffffff09097836 */ /* 0x001fca0000000000 */
[C---:B------:R-:W-:Y:S01]  /*0130*/  ISETP.NE.AND P0, PT, R0.reuse, R9, PT ;  /* 0x000000090000720c */ /* 0x040fe20003f05270 */
[----:B------:R-:W-:Y:S01]  /*0140*/  IMAD R9, R0, R11, R10 ;  /* 0x0000000b00097224 */ /* 0x000fe200078e020a */
[----:B-1----:R-:W-:-:S04]  /*0150*/  LEA R6, R7, R6, 0x18 ;  /* 0x0000000607067211 */ /* 0x002fc800078ec0ff */
[----:B------:R-:W-:Y:S01]  /*0160*/  SEL R9, R9, R4, !P0 ;  /* 0x0000000409097207 */ /* 0x000fe20004000000 */
[----:B------:R-:W-:-:S05]  /*0170*/  IMAD R7, R5, 0x4, R6 ;  /* 0x0000000405077824 */ /* 0x000fca00078e0206 */
[----:B---3--:R0:W-:Y:S01]  /*0180*/  STS [R7], R8 ;  /* 0x0000000807007388 */ /* 0x0081e20000000800 */
[----:B------:R-:W-:Y:S06]  /*0190*/  BAR.SYNC.DEFER_BLOCKING 0x0 ;  /* 0x0000000000007b1d */ /* 0x000fec0000010000 */
[----:B------:R-:W-:Y:S05]  /*01a0*/  @!P1 BRA `(.L_x_231) ;  /* 0x0000000000ec9947 */ /* 0x000fea0003800000 */
[C---:B------:R-:W-:Y:S01]  /*01b0*/  IMAD R13, R4.reuse, 0x2, R9 ;  /* 0x00000002040d7824 */ /* 0x040fe200078e0209 */
[----:B------:R-:W-:Y:S01]  /*01c0*/  UMOV UR4, URZ ;  /* 0x000000ff00047c82 */ /* 0x000fe20008000000 */
[C---:B------:R-:W-:Y:S02]  /*01d0*/  IMAD R11, R4.reuse, 0x4, R7 ;  /* 0x00000004040b7824 */ /* 0x040fe400078e0207 */
[C---:B------:R-:W-:Y:S01]  /*01e0*/  IMAD R17, R4.reuse, 0x2, R5 ;  /* 0x0000000204117824 */ /* 0x040fe200078e0205 */
[C---:B------:R-:W-:Y:S01]  /*01f0*/  IADD3 R15, PT, PT, R13.reuse, -R4, RZ ;  /* 0x800000040d0f7210 */ /* 0x040fe20007ffe0ff */
[--C-:B0-----:R-:W-:Y:S02]  /*0200*/  IMAD R8, R13, 0x4, R6.reuse ;  /* 0x000000040d087824 */ /* 0x101fe400078e0206 */
[----:B------:R-:W-:Y:S02]  /*0210*/  IMAD R10, R4, 0x4, R11 ;  /* 0x00000004040a7824 */ /* 0x000fe400078e020b */
[----:B------:R-:W-:-:S07]  /*0220*/  IMAD R12, R15, 0x4, R6 ;  /* 0x000000040f0c7824 */ /* 0x000fce00078e0206 */
.L_x_234:
[----:B------:R-:W0:Y:S01]  /*0230*/  LDS R14, [R7] ;  /* 0x00000000070e7984 */ /* 0x000e220000000800 */
[----:B-1----:R-:W1:Y:S01]  /*0240*/  LDCU UR5, c[0x0][0x39c] ;  /* 0x00007380ff0577ac */ /* 0x002e620008000800 */
[----:B------:R-:W-:Y:S01]  /*0250*/  ISETP.NE.AND P0, PT, R5, RZ, PT ;  /* 0x000000ff0500720c */ /* 0x000fe20003f05270 */
[----:B------:R-:W-:Y:S01]  /*0260*/  HFMA2 R15, -RZ, RZ, 0, 0 ;  /* 0x00000000ff0f7431 */ /* 0x000fe200000001ff */
[----:B-1----:R-:W-:-:S06]  /*0270*/  UIADD3 UR5, UPT, UPT, UR4, UR5, URZ ;  /* 0x0000000504057290 */ /* 0x002fcc000fffe0ff */
[----:B0-----:R-:W-:-:S04]  /*0280*/  SHF.R.U32.HI R14, RZ, UR5, R14 ;  /* 0x00000005ff0e7c19 */ /* 0x001fc8000801160e */
[----:B------:R-:W-:-:S05]  /*0290*/  LOP3.LUT R14, R14, 0x1, RZ, 0xc0, !PT ;  /* 0x000000010e0e7812 */ /* 0x000fca00078ec0ff */
[----:B------:R-:W-:Y:S01]  /*02a0*/  STS [R11], R14 ;  /* 0x0000000e0b007388 */ /* 0x000fe20000000800 */
[----:B------:R-:W-:Y:S06]  /*02b0*/  BAR.SYNC.DEFER_BLOCKING 0x0 ;  /* 0x0000000000007b1d */ /* 0x000fec0000010000 */
[----:B------:R-:W0:Y:S01]  /*02c0*/  @P0 LDS R15, [R11+-0x4] ;  /* 0xfffffc000b0f0984 */ /* 0x000e220000000800 */
[----:B------:R-:W-:-:S03]  /*02d0*/  ISETP.GE.U32.AND P0, PT, R4, 0x2, PT ;  /* 0x000000020400780c */ /* 0x000fc60003f06070 */
[----:B0-----:R0:W-:Y:S01]  /*02e0*/  STS [R10], R15 ;  /* 0x0000000f0a007388 */ /* 0x0011e20000000800 */
[----:B------:R-:W-:Y:S09]  /*02f0*/  BAR.SYNC.DEFER_BLOCKING 0x0 ;  /* 0x0000000000007b1d */ /* 0x000ff20000010000 */
[----:B------:R-:W-:Y:S05]  /*0300*/  @!P0 BRA `(.L_x_232) ;  /* 0x0000000000348947 */ /* 0x000fea0003800000 */
[----:B------:R-:W-:-:S05]  /*0310*/  UMOV UR5, 0x1 ;  /* 0x0000000100057882 */ /* 0x000fca0000000000 */
.L_x_233:
[----:B------:R-:W-:-:S13]  /*0320*/  ISETP.GE.U32.AND P0, PT, R5, UR5, PT ;  /* 0x0000000505007c0c */ /* 0x000fda000bf06070 */
[----:B0-----:R-:W-:Y:S01]  /*0330*/  @P0 VIADD R15, R17, -UR5 ;  /* 0x80000005110f0c36 */ /* 0x001fe20008000000 */
[----:B------:R-:W-:-:S03]  /*0340*/  USHF.L.U32 UR5, UR5, 0x1, URZ ;  /* 0x0000000105057899 */ /* 0x000fc600080006ff */
[----:B------:R-:W-:Y:S02]  /*0350*/  @P0 IMAD R14, R15, 0x4, R6 ;  /* 0x000000040f0e0824 */ /* 0x000fe400078e0206 */
[----:B------:R-:W-:Y:S04]  /*0360*/  LDS R15, [R10] ;  /* 0x000000000a0f7984 */ /* 0x000fe80000000800 */
[----:B------:R-:W0:Y:S02]  /*0370*/  @P0 LDS R14, [R14] ;  /* 0x000000000e0e0984 */ /* 0x000e240000000800 */
[----:B0-----:R-:W-:Y:S01]  /*0380*/  @P0 IMAD.IADD R15, R15, 0x1, R14 ;  /* 0x000000010f0f0824 */ /* 0x001fe200078e020e */
[----:B------:R-:W-:Y:S01]  /*0390*/  BAR.SYNC.DEFER_BLOCKING 0x0 ;  /* 0x0000000000007b1d */ /* 0x000fe20000010000 */
[----:B------:R-:W-:-:S05]  /*03a0*/  ISETP.LE.U32.AND P0, PT, R4, UR5, PT ;  /* 0x0000000504007c0c */ /* 0x000fca000bf03070 */
[----:B------:R1:W-:Y:S02]  /*03b0*/  STS [R10], R15 ;  /* 0x0000000f0a007388 */ /* 0x0003e40000000800 */
[----:B------:R-:W-:Y:S06]  /*03c0*/  BAR.SYNC.DEFER_BLOCKING 0x0 ;  /* 0x0000000000007b1d */ /* 0x000fec0000010000 */
[----:B-1----:R-:W-:Y:S05]  /*03d0*/  @!P0 BRA `(.L_x_233) ;  /* 0xfffffffc00d08947 */ /* 0x002fea000383ffff */
.L_x_232:
[----:B------:R-:W1:Y:S01]  /*03e0*/  LDS R14, [R11] ;  /* 0x000000000b0e7984 */ /* 0x000e620000000800 */
[----:B------:R-:W-:-:S03]  /*03f0*/  UIADD3 UR4, UPT, UPT, UR4, 0x1, URZ ;  /* 0x0000000104047890 */ /* 0x000fc6000fffe0ff */
[----:B0-----:R-:W-:Y:S01]  /*0400*/  LDS R15, [R12+-0x4] ;  /* 0xfffffc000c0f7984 */ /* 0x001fe20000000800 */
[C---:B-1----:R-:W-:Y:S02]  /*0410*/  ISETP.NE.AND P0, PT, R14.reuse, RZ, PT ;  /* 0x000000ff0e00720c */ /* 0x042fe40003f05270 */
[----:B------:R-:W-:Y:S02]  /*0420*/  ISETP.NE.AND P1, PT, R14, 0x1, PT ;  /* 0x000000010e00780c */ /* 0x000fe40003f25270 */
[----:B------:R-:W0:Y:S09]  /*0430*/  LDS R14, [R8+-0x4] ;  /* 0xfffffc00080e7984 */ /* 0x000e320000000800 */
[----:B------:R-:W1:Y:S04]  /*0440*/  @!P0 LDS R16, [R10] ;  /* 0x000000000a108984 */ /* 0x000e680000000800 */
[----:B------:R-:W2:Y:S01]  /*0450*/  @!P1 LDS R19, [R10] ;  /* 0x000000000a139984 */ /* 0x000ea20000000800 */
[----:B0-----:R-:W-:-:S02]  /*0460*/  @!P1 IADD3 R14, PT, PT, R9, -R14, -R15 ;  /* 0x8000000e090e9210 */ /* 0x001fc40007ffe80f */
[----:B-1----:R-:W-:Y:S01]  /*0470*/  @!P0 IADD3 R13, PT, PT, -R16, R5, RZ ;  /* 0x00000005100d8210 */ /* 0x002fe20007ffe1ff */
[----:B------:R-:W-:Y:S02]  /*0480*/  BAR.SYNC.DEFER_BLOCKING 0x0 ;  /* 0x0000000000007b1d */ /* 0x000fe40000010000 */
[----:B--2---:R-:W-:-:S04]  /*0490*/  @!P1 IMAD.IADD R13, R19, 0x1, R14 ;  /* 0x00000001130d9824 */ /* 0x004fc800078e020e */
[----:B------:R-:W-:-:S04]  /*04a0*/  IMAD.IADD R15, R13, 0x1, R4 ;  /* 0x000000010d0f7824 */ /* 0x000fc800078e0204 */
[----:B------:R-:W-:Y:S02]  /*04b0*/  IMAD R19, R15, 0x4, R6 ;  /* 0x000000040f137824 */ /* 0x000fe400078e0206 */
[----:B------:R-:W0:Y:S01]  /*04c0*/  LDC R15, c[0x0][0x398] ;  /* 0x0000e600ff0f7b82 */ /* 0x000e220000000800 */
[----:B------:R-:W-:Y:S04]  /*04d0*/  STS [R10], R13 ;  /* 0x0000000d0a007388 */ /* 0x000fe80000000800 */
[----:B------:R-:W1:Y:S01]  /*04e0*/  LDS R14, [R7] ;  /* 0x00000000070e7984 */ /* 0x000e620000000800 */
[----:B0-----:R-:W-:-:S03]  /*04f0*/  ISETP.NE.AND P0, PT, R15, UR4, PT ;  /* 0x000000040f007c0c */ /* 0x001fc6000bf05270 */
[----:B-1----:R-:W-:Y:S01]  /*0500*/  STS [R19], R14 ;  /* 0x0000000e13007388 */ /* 0x002fe20000000800 */
[----:B------:R-:W-:Y:S06]  /*0510*/  BAR.SYNC.DEFER_BLOCKING 0x0 ;  /* 0x0000000000007b1d */ /* 0x000fec0000010000 */
[----:B------:R-:W0:Y:S04]  /*0520*/  LDS R16, [R11] ;  /* 0x000000000b107984 */ /* 0x000e280000000800 */
[----:B0-----:R1:W-:Y:S01]  /*0530*/  STS [R7], R16 ;  /* 0x0000001007007388 */ /* 0x0013e20000000800 */
[----:B------:R-:W-:Y:S06]  /*0540*/  BAR.SYNC.DEFER_BLOCKING 0x0 ;  /* 0x0000000000007b1d */ /* 0x000fec0000010000 */
[----:B------:R-:W-:Y:S05]  /*0550*/  @P0 BRA `(.L_x_234) ;  /* 0xfffffffc00340947 */ /* 0x000fea000383ffff */
.L_x_231:
[----:B01----:R-:W0:Y:S01]  /*0560*/  LDS R7, [R7] ;  /* 0x0000000007077984 */ /* 0x003e220000000800 */
[----:B------:R-:W0:Y:S01]  /*0570*/  LDCU UR4, c[0x0][0x39c] ;  /* 0x00007380ff0477ac */ /* 0x000e220008000800 */
[----:B------:R-:W1:Y:S01]  /*0580*/  LDC.64 R4, c[0x0][0x390] ;  /* 0x0000e400ff047b82 */ /* 0x000e620000000a00 */
[----:B------:R-:W-:-:S04]  /*0590*/  MOV R6, 0xffffffff ;  /* 0xffffffff00067802 */ /* 0x000fc80000000f00 */
[-C--:B------:R-:W-:Y:S02]  /*05a0*/  SHF.L.U32 R9, R6, R15.reuse, RZ ;  /* 0x0000000f06097219 */ /* 0x080fe400000006ff */
[----:B------:R-:W-:Y:S02]  /*05b0*/  SHF.L.U32 R15, R0, R15, RZ ;  /* 0x0000000f000f7219 */ /* 0x000fe400000006ff */
[----:B0-----:R-:W-:Y:S01]  /*05c0*/  SHF.R.U32.HI R6, RZ, UR4, R7 ;  /* 0x00000004ff067c19 */ /* 0x001fe20008011607 */
[----:B------:R-:W-:Y:S03]  /*05d0*/  STG.E desc[UR6][R2.64], R7 ;  /* 0x0000000702007986 */ /* 0x000fe6000c101906 */
[----:B------:R-:W-:Y:S01]  /*05e0*/  LOP3.LUT R6, R6, R9, RZ, 0x30, !PT ;  /* 0x0000000906067212 */ /* 0x000fe200078e30ff */
[----:B------:R-:W-:-:S04]  /*05f0*/  IMAD.MOV.U32 R9, RZ, RZ, 0x1 ;  /* 0x00000001ff097424 */ /* 0x000fc800078e00ff */
[----:B------:R-:W-:-:S04]  /*0600*/  IMAD.IADD R15, R6, 0x1, R15 ;  /* 0x00000001060f7824 */ /* 0x000fc800078e020f */
[----:B-1----:R-:W-:-:S05]  /*0610*/  IMAD.WIDE R4, R15, 0x4, R4 ;  /* 0x000000040f047825 */ /* 0x002fca00078e0204 */
[----:B------:R-:W-:Y:S01]  /*0620*/  REDG.E.ADD.STRONG.GPU desc[UR6][R4.64], R9 ;  /* 0x000000090400798e */ /* 0x000fe2000c12e106 */
[----:B------:R-:W-:Y:S05]  /*0630*/  EXIT ;  /* 0x000000000000794d */ /* 0x000fea0003800000 */
.L_x_235:
        /* <DEDUP_REMOVED lines=12> */
.L_x_247:


//--------------------- .text._Z7scatterPjS_iPiii --------------------------
	.section	.text._Z7scatterPjS_iPiii,"ax",@progbits
	.align	128
        .global         _Z7scatterPjS_iPiii
        .type           _Z7scatterPjS_iPiii,@function
        .size           _Z7scatterPjS_iPiii,(.L_x_248 - _Z7scatterPjS_iPiii)
        .other          _Z7scatterPjS_iPiii,@"STO_CUDA_ENTRY STV_DEFAULT"
_Z7scatterPjS_iPiii:
.text._Z7scatterPjS_iPiii:
[----:B------:R-:W-:Y:S01]  /*0000*/  LDC R1, c[0x0][0x37c] ;  /* 0x0000df00ff017b82 */ /* 0x000fe20000000800 */
[----:B------:R-:W0:Y:S01]  /*0010*/  S2R R0, SR_TID.X ;  /* 0x0000000000007919 */ /* 0x000e220000002100 */
[----:B------:R-:W1:Y:S01]  /*0020*/  LDCU UR14, c[0x0][0x360] ;  /* 0x00006c00ff0e77ac */ /* 0x000e620008000800 */
[----:B0-----:R-:W-:-:S13]  /*0030*/  ISETP.NE.AND P0, PT, R0, RZ, PT ;  /* 0x000000ff0000720c */ /* 0x001fda0003f05270 */
[----:B-1----:R-:W-:Y:S05]  /*0040*/  @P0 EXIT ;  /* 0x000000000000094d */ /* 0x002fea0003800000 */
[----:B------:R-:W0:Y:S01]  /*0050*/  S2UR UR13, SR_CTAID.X ;  /* 0x00000000000d79c3 */ /* 0x000e220000002500 */
[----:B------:R-:W1:Y:S01]  /*0060*/  LDCU UR6, c[0x0][0x3a0] ;  /* 0x00007400ff0677ac */ /* 0x000e620008000800 */
[----:B------:R-:W-:Y:S02]  /*0070*/  UISETP.GE.U32.AND UP0, UPT, UR14, 0x4, UPT ;  /* 0x000000040e00788c */ /* 0x000fe4000bf06070 */
[----:B------:R-:W-:Y:S01]  /*0080*/  ULOP3.LUT UR7, UR14, 0x3, URZ, 0xc0, !UPT ;  /* 0x000000030e077892 */ /* 0x000fe2000f8ec0ff */
[----:B------:R-:W-:Y:S01]  /*0090*/  UMOV UR4, URZ ;  /* 0x000000ff00047c82 */ /* 0x000fe20008000000 */
[----:B------:R-:W2:Y:S01]  /*00a0*/  LDCU.64 UR16, c[0x0][0x358] ;  /* 0x00006b00ff1077ac */ /* 0x000ea20008000a00 */
[----:B-1----:R-:W-:Y:S02]  /*00b0*/  UIADD3 UR6, UPT, UPT, UR6, -0x1, URZ ;  /* 0xffffffff06067890 */ /* 0x002fe4000fffe0ff */
[----:B0-----:R-:W-:Y:S02]  /*00c0*/  UIMAD UR5, UR13, UR14, URZ ;  /* 0x0000000e0d0572a4 */ /* 0x001fe4000f8e02ff */
[----:B--2---:R-:W-:Y:S10]  /*00d0*/  BRA.U !UP0, `(.L_x_236) ;  /* 0x0000000508407547 */ /* 0x004ff4000b800000 */
[----:B------:R-:W0:Y:S01]  /*00e0*/  LDCU.64 UR10, c[0x0][0x380] ;  /* 0x00007000ff0a77ac */ /* 0x000e220008000a00 */
[----:B------:R-:W1:Y:S01]  /*00f0*/  LDC R10, c[0x0][0x390] ;  /* 0x0000e400ff0a7b82 */ /* 0x000e620000000800 */
[----:B------:R-:W-:Y:S01]  /*0100*/  MOV R0, UR5 ;  /* 0x0000000500007c02 */ /* 0x000fe20008000f00 */
[----:B------:R-:W-:Y:S02]  /*0110*/  ULOP3.LUT UR8, UR14, 0xfffffffc, URZ, 0xc0, !UPT ;  /* 0xfffffffc0e087892 */ /* 0x000fe4000f8ec0ff */
[----:B------:R-:W-:Y:S02]  /*0120*/  ULOP3.LUT UR4, UR14, 0x7fc, URZ, 0xc0, !UPT ;  /* 0x000007fc0e047892 */ /* 0x000fe4000f8ec0ff */
[----:B------:R-:W-:Y:S02]  /*0130*/  UIADD3 UR8, UPT, UPT, -UR8, URZ, URZ ;  /* 0x000000ff08087290 */ /* 0x000fe4000fffe1ff */
[----:B0-----:R-:W-:-:S04]  /*0140*/  UIADD3 UR9, UP0, UPT, UR10, 0x8, URZ ;  /* 0x000000080a097890 */ /* 0x001fc8000ff1e0ff */
[----:B------:R-:W-:Y:S02]  /*0150*/  UIADD3.X UR10, UPT, UPT, URZ, UR11, URZ, UP0, !UPT ;  /* 0x0000000bff0a7290 */ /* 0x000fe400087fe4ff */
[----:B------:R-:W-:-:S12]  /*0160*/  UIADD3 UR11, UPT, UPT, UR5, 0x3, URZ ;  /* 0x00000003050b7890 */ /* 0x000fd8000fffe0ff */
.L_x_237:
[----:B------:R-:W-:Y:S01]  /*0170*/  UIADD3 UR12, UPT, UPT, UR11, -0x3, URZ ;  /* 0xfffffffd0b0c7890 */ /* 0x000fe2000fffe0ff */
[----:B---3--:R-:W-:Y:S01]  /*0180*/  MOV R2, UR9 ;  /* 0x0000000900027c02 */ /* 0x008fe20008000f00 */
[----:B------:R-:W-:-:S04]  /*0190*/  IMAD.U32 R3, RZ, RZ, UR10 ;  /* 0x0000000aff037e24 */ /* 0x000fc8000f8e00ff */
[----:B-1----:R-:W-:Y:S01]  /*01a0*/  ISETP.LE.AND P1, PT, R10, UR12, PT ;  /* 0x0000000c0a007c0c */ /* 0x002fe2000bf23270 */
[----:B------:R-:W-:-:S12]  /*01b0*/  IMAD.WIDE R2, R0, 0x4, R2 ;  /* 0x0000000400027825 */ /* 0x000fd800078e0202 */
[----:B------:R-:W2:Y:S01]  /*01c0*/  @!P1 LDG.E R11, desc[UR16][R2.64+-0x8] ;  /* 0xfffff810020b9981 */ /* 0x000ea2000c1e1900 */
[----:B------:R-:W2:Y:S08]  /*01d0*/  @!P1 LDC.64 R8, c[0x0][0x3a0] ;  /* 0x0000e800ff089b82 */ /* 0x000eb00000000a00 */
[----:B------:R-:W0:Y:S01]  /*01e0*/  @!P1 LDC.64 R4, c[0x0][0x398] ;  /* 0x0000e600ff049b82 */ /* 0x000e220000000a00 */
[----:B--2---:R-:W-:-:S04]  /*01f0*/  @!P1 SHF.R.U32.HI R6, RZ, R9, R11 ;  /* 0x00000009ff069219 */ /* 0x004fc8000001160b */
[----:B------:R-:W-:-:S05]  /*0200*/  @!P1 LOP3.LUT R7, R6, UR6, RZ, 0xc0, !PT ;  /* 0x0000000606079c12 */ /* 0x000fca000f8ec0ff */
[----:B------:R-:W-:-:S04]  /*0210*/  @!P1 IMAD R7, R8, UR13, R7 ;  /* 0x0000000d08079c24 */ /* 0x000fc8000f8e0207 */
[----:B0-----:R-:W-:Y:S02]  /*0220*/  @!P1 IMAD.WIDE R4, R7, 0x4, R4 ;  /* 0x0000000407049825 */ /* 0x001fe400078e0204 */
[----:B------:R-:W0:Y:S03]  /*0230*/  @!P1 LDC.64 R6, c[0x0][0x388] ;  /* 0x0000e200ff069b82 */ /* 0x000e260000000a00 */
[----:B------:R-:W0:Y:S01]  /*0240*/  @!P1 LDG.E R9, desc[UR16][R4.64] ;  /* 0x0000001004099981 */ /* 0x000e22000c1e1900 */
[----:B------:R-:W-:Y:S01]  /*0250*/  UIADD3 UR12, UPT, UPT, UR11, -0x2, URZ ;  /* 0xfffffffe0b0c7890 */ /* 0x000fe2000fffe0ff */
[----:B0-----:R-:W-:-:S05]  /*0260*/  @!P1 IMAD.WIDE R6, R9, 0x4, R6 ;  /* 0x0000000409069825 */ /* 0x001fca00078e0206 */
[----:B------:R0:W-:Y:S04]  /*0270*/  @!P1 STG.E desc[UR16][R6.64], R11 ;  /* 0x0000000b06009986 */ /* 0x0001e8000c101910 */
[----:B------:R-:W2:Y:S01]  /*0280*/  @!P1 LDG.E R8, desc[UR16][R4.64] ;  /* 0x0000001004089981 */ /* 0x000ea2000c1e1900 */
[----:B------:R-:W-:-:S13]  /*0290*/  ISETP.LE.AND P0, PT, R10, UR12, PT ;  /* 0x0000000c0a007c0c */ /* 0x000fda000bf03270 */
[----:B------:R-:W1:Y:S01]  /*02a0*/  @!P0 LDC.64 R16, c[0x0][0x3a0] ;  /* 0x0000e800ff108b82 */ /* 0x000e620000000a00 */
[----:B--2---:R-:W-:-:S07]  /*02b0*/  @!P1 IADD3 R13, PT, PT, R8, 0x1, RZ ;  /* 0x00000001080d9810 */ /* 0x004fce0007ffe0ff */
[----:B------:R-:W2:Y:S01]  /*02c0*/  @!P0 LDC.64 R8, c[0x0][0x398] ;  /* 0x0000e600ff088b82 */ /* 0x000ea20000000a00 */
[----:B------:R3:W-:Y:S04]  /*02d0*/  @!P1 STG.E desc[UR16][R4.64], R13 ;  /* 0x0000000d04009986 */ /* 0x0007e8000c101910 */
[----:B------:R-:W1:Y:S02]  /*02e0*/  @!P0 LDG.E R12, desc[UR16][R2.64+-0x4] ;  /* 0xfffffc10020c8981 */ /* 0x000e64000c1e1900 */
[----:B-1----:R-:W-:-:S04]  /*02f0*/  @!P0 SHF.R.U32.HI R14, RZ, R17, R12 ;  /* 0x00000011ff0e8219 */ /* 0x002fc8000001160c */
[----:B------:R-:W-:-:S05]  /*0300*/  @!P0 LOP3.LUT R15, R14, UR6, RZ, 0xc0, !PT ;  /* 0x000000060e0f8c12 */ /* 0x000fca000f8ec0ff */
[----:B0-----:R-:W-:-:S04]  /*0310*/  @!P0 IMAD R7, R16, UR13, R15 ;  /* 0x0000000d10078c24 */ /* 0x001fc8000f8e020f */
[----:B--2---:R-:W-:Y:S02]  /*0320*/  @!P0 IMAD.WIDE R6, R7, 0x4, R8 ;  /* 0x0000000407068825 */ /* 0x004fe400078e0208 */
[----:B------:R-:W0:Y:S03]  /*0330*/  @!P0 LDC.64 R8, c[0x0][0x388] ;  /* 0x0000e200ff088b82 */ /* 0x000e260000000a00 */
[----:B------:R-:W0:Y:S01]  /*0340*/  @!P0 LDG.E R11, desc[UR16][R6.64] ;  /* 0x00000010060b8981 */ /* 0x000e22000c1e1900 */
[----:B------:R-:W-:Y:S01]  /*0350*/  UIADD3 UR12, UPT, UPT, UR11, -0x1, URZ ;  /* 0xffffffff0b0c7890 */ /* 0x000fe2000fffe0ff */
[----:B0-----:R-:W-:-:S05]  /*0360*/  @!P0 IMAD.WIDE R8, R11, 0x4, R8 ;  /* 0x000000040b088825 */ /* 0x001fca00078e0208 */
[----:B------:R0:W-:Y:S04]  /*0370*/  @!P0 STG.E desc[UR16][R8.64], R12 ;  /* 0x0000000c08008986 */ /* 0x0001e8000c101910 */
[----:B---3--:R-:W2:Y:S01]  /*0380*/  @!P0 LDG.E R4, desc[UR16][R6.64] ;  /* 0x0000001006048981 */ /* 0x008ea2000c1e1900 */
[----:B------:R-:W-:-:S13]  /*0390*/  ISETP.LE.AND P1, PT, R10, UR12, PT ;  /* 0x0000000c0a007c0c */ /* 0x000fda000bf23270 */
[----:B------:R-:W1:Y:S08]  /*03a0*/  @!P1 LDC.64 R16, c[0x0][0x3a0] ;  /* 0x0000e800ff109b82 */ /* 0x000e700000000a00 */
[----:B0-----:R-:W0:Y:S01]  /*03b0*/  @!P1 LDC.64 R8, c[0x0][0x388] ;  /* 0x0000e200ff089b82 */ /* 0x001e220000000a00 */
[----:B--2---:R-:W-:-:S07]  /*03c0*/  @!P0 VIADD R11, R4, 0x1 ;  /* 0x00000001040b8836 */ /* 0x004fce0000000000 */
[----:B------:R-:W2:Y:S01]  /*03d0*/  @!P1 LDC.64 R4, c[0x0][0x398] ;  /* 0x0000e600ff049b82 */ /* 0x000ea20000000a00 */
[----:B------:R3:W-:Y:S04]  /*03e0*/  @!P0 STG.E desc[UR16][R6.64], R11 ;  /* 0x0000000b06008986 */ /* 0x0007e8000c101910 */
[----:B------:R-:W1:Y:S02]  /*03f0*/  @!P1 LDG.E R13, desc[UR16][R2.64] ;  /* 0x00000010020d9981 */ /* 0x000e64000c1e1900 */
[----:B-1----:R-:W-:-:S04]  /*0400*/  @!P1 SHF.R.U32.HI R14, RZ, R17, R13 ;  /* 0x00000011ff0e9219 */ /* 0x002fc8000001160d */
[----:B------:R-:W-:-:S05]  /*0410*/  @!P1 LOP3.LUT R15, R14, UR6, RZ, 0xc0, !PT ;  /* 0x000000060e0f9c12 */ /* 0x000fca000f8ec0ff */
[----:B------:R-:W-:-:S04]  /*0420*/  @!P1 IMAD R15, R16, UR13, R15 ;  /* 0x0000000d100f9c24 */ /* 0x000fc8000f8e020f */
[----:B--2---:R-:W-:-:S05]  /*0430*/  @!P1 IMAD.WIDE R4, R15, 0x4, R4 ;  /* 0x000000040f049825 */ /* 0x004fca00078e0204 */
[----:B------:R-:W0:Y:S01]  /*0440*/  @!P1 LDG.E R15, desc[UR16][R4.64] ;  /* 0x00000010040f9981 */ /* 0x000e22000c1e1900 */
[----:B------:R-:W-:Y:S01]  /*0450*/  ISETP.LE.AND P0, PT, R10, UR11, PT ;  /* 0x0000000b0a007c0c */ /* 0x000fe2000bf03270 */
[----:B0-----:R-:W-:-:S12]  /*0460*/  @!P1 IMAD.WIDE R8, R15, 0x4, R8 ;  /* 0x000000040f089825 */ /* 0x001fd800078e0208 */
[----:B------:R-:W0:Y:S01]  /*0470*/  @!P0 LDC.64 R14, c[0x0][0x3a0] ;  /* 0x0000e800ff0e8b82 */ /* 0x000e220000000a00 */
[----:B------:R1:W-:Y:S04]  /*0480*/  @!P1 STG.E desc[UR16][R8.64], R13 ;  /* 0x0000000d08009986 */ /* 0x0003e8000c101910 */
[----:B---3--:R-:W2:Y:S03]  /*0490*/  @!P1 LDG.E R6, desc[UR16][R4.64] ;  /* 0x0000001004069981 */ /* 0x008ea6000c1e1900 */
[----:B-1----:R-:W1:Y:S01]  /*04a0*/  @!P0 LDC.64 R8, c[0x0][0x388] ;  /* 0x0000e200ff088b82 */ /* 0x002e620000000a00 */
[----:B--2---:R-:W-:-:S07]  /*04b0*/  @!P1 IADD3 R11, PT, PT, R6, 0x1, RZ ;  /* 0x00000001060b9810 */ /* 0x004fce0007ffe0ff */
[----:B------:R-:W2:Y:S01]  /*04c0*/  @!P0 LDC.64 R6, c[0x0][0x398] ;  /* 0x0000e600ff068b82 */ /* 0x000ea20000000a00 */
[----:B------:R3:W-:Y:S04]  /*04d0*/  @!P1 STG.E desc[UR16][R4.64], R11 ;  /* 0x0000000b04009986 */ /* 0x0007e8000c101910 */
[----:B------:R-:W0:Y:S02]  /*04e0*/  @!P0 LDG.E R2, desc[UR16][R2.64+0x4] ;  /* 0x0000041002028981 */ /* 0x000e24000c1e1900 */
[----:B0-----:R-:W-:-:S04]  /*04f0*/  @!P0 SHF.R.U32.HI R12, RZ, R15, R2 ;  /* 0x0000000fff0c8219 */ /* 0x001fc80000011602 */
[----:B------:R-:W-:-:S05]  /*0500*/  @!P0 LOP3.LUT R15, R12, UR6, RZ, 0xc0, !PT ;  /* 0x000000060c0f8c12 */ /* 0x000fca000f8ec0ff */
[----:B------:R-:W-:-:S04]  /*0510*/  @!P0 IMAD R15, R14, UR13, R15 ;  /* 0x0000000d0e0f8c24 */ /* 0x000fc8000f8e020f */
[----:B--2---:R-:W-:-:S05]  /*0520*/  @!P0 IMAD.WIDE R6, R15, 0x4, R6 ;  /* 0x000000040f068825 */ /* 0x004fca00078e0206 */
[----:B------:R-:W1:Y:S02]  /*0530*/  @!P0 LDG.E R13, desc[UR16][R6.64] ;  /* 0x00000010060d8981 */ /* 0x000e64000c1e1900 */
[----:B-1----:R-:W-:-:S05]  /*0540*/  @!P0 IMAD.WIDE R8, R13, 0x4, R8 ;  /* 0x000000040d088825 */ /* 0x002fca00078e0208 */
[----:B------:R3:W-:Y:S04]  /*0550*/  @!P0 STG.E desc[UR16][R8.64], R2 ;  /* 0x0000000208008986 */ /* 0x0007e8000c101910 */
[----:B------:R-:W2:Y:S01]  /*0560*/  @!P0 LDG.E R3, desc[UR16][R6.64] ;  /* 0x0000001006038981 */ /* 0x000ea2000c1e1900 */
[----:B------:R-:W-:Y:S01]  /*0570*/  UIADD3 UR8, UPT, UPT, UR8, 0x4, URZ ;  /* 0x0000000408087890 */ /* 0x000fe2000fffe0ff */
[----:B------:R-:W-:Y:S01]  /*0580*/  IADD3 R0, PT, PT, R0, 0x4, RZ ;  /* 0x0000000400007810 */ /* 0x000fe20007ffe0ff */
[----:B------:R-:W-:Y:S02]  /*0590*/  UIADD3 UR11, UPT, UPT, UR11, 0x4, URZ ;  /* 0x000000040b0b7890 */ /* 0x000fe4000fffe0ff */
[----:B------:R-:W-:Y:S01]  /*05a0*/  UISETP.NE.AND UP0, UPT, UR8, URZ, UPT ;  /* 0x000000ff0800728c */ /* 0x000fe2000bf05270 */
[----:B--2---:R-:W-:-:S05]  /*05b0*/  @!P0 VIADD R3, R3, 0x1 ;  /* 0x0000000103038836 */ /* 0x004fca0000000000 */
[----:B------:R3:W-:Y:S03]  /*05c0*/  @!P0 STG.E desc[UR16][R6.64], R3 ;  /* 0x0000000306008986 */ /* 0x0007e6000c101910 */
[----:B------:R-:W-:Y:S05]  /*05d0*/  BRA.U UP0, `(.L_x_237) ;  /* 0xfffffff900e47547 */ /* 0x000fea000b83ffff */
.L_x_236:
[----:B------:R-:W-:-:S13]  /*05e0*/  ISETP.NE.AND P0, PT, RZ, UR7, PT ;  /* 0x00000007ff007c0c */ /* 0x000fda000bf05270 */
[----:B------:R-:W-:Y:S05]  /*05f0*/  @!P0 EXIT ;  /* 0x000000000000894d */ /* 0x000fea0003800000 */
[----:B---3--:R-:W0:Y:S01]  /*0600*/  LDC R8, c[0x0][0x390] ;  /* 0x0000e400ff087b82 */ /* 0x008e220000000800 */
[----:B------:R-:W-:Y:S02]  /*0610*/  UIADD3 UR4, UPT, UPT, UR5, UR4, URZ ;  /* 0x0000000405047290 */ /* 0x000fe4000fffe0ff */
[----:B------:R-:W-:-:S04]  /*0620*/  UIADD3 UR7, UPT, UPT, -UR7, URZ, URZ ;  /* 0x000000ff07077290 */ /* 0x000fc8000fffe1ff */
[----:B------:R-:W-:-:S08]  /*0630*/  IMAD.U32 R9, RZ, RZ, UR4 ;  /* 0x00000004ff097e24 */ /* 0x000fd0000f8e00ff */
.L_x_238:
[----:B-1----:R-:W1:Y:S01]  /*0640*/  LDC.64 R2, c[0x0][0x380] ;  /* 0x0000e000ff027b82 */ /* 0x002e620000000a00 */
[----:B0-----:R-:W-:-:S13]  /*0650*/  ISETP.GE.AND P0, PT, R9, R8, PT ;  /* 0x000000080900720c */ /* 0x001fda0003f06270 */
[----:B------:R-:W0:Y:S08]  /*0660*/  @!P0 LDC.64 R6, c[0x0][0x3a0] ;  /* 0x0000e800ff068b82 */ /* 0x000e300000000a00 */
[----:B------:R-:W2:Y:S01]  /*0670*/  @!P0 LDC.64 R4, c[0x0][0x398] ;  /* 0x0000e600ff048b82 */ /* 0x000ea20000000a00 */
[----:B-1----:R-:W-:-:S06]  /*0680*/  @!P0 IMAD.WIDE R2, R9, 0x4, R2 ;  /* 0x0000000409028825 */ /* 0x002fcc00078e0202 */
[----:B------:R-:W0:Y:S02]  /*0690*/  @!P0 LDG.E R2, desc[UR16][R2.64] ;  /* 0x0000001002028981 */ /* 0x000e24000c1e1900 */
[----:B0-----:R-:W-:-:S04]  /*06a0*/  @!P0 SHF.R.U32.HI R0, RZ, R7, R2 ;  /* 0x00000007ff008219 */ /* 0x001fc80000011602 */
[----:B------:R-:W-:-:S05]  /*06b0*/  @!P0 LOP3.LUT R7, R0, UR6, RZ, 0xc0, !PT ;  /* 0x0000000600078c12 */ /* 0x000fca000f8ec0ff */
[----:B------:R-:W-:-:S04]  /*06c0*/  @!P0 IMAD R7, R6, UR13, R7 ;  /* 0x0000000d06078c24 */ /* 0x000fc8000f8e0207 */
[----:B--2---:R-:W-:Y:S02]  /*06d0*/  @!P0 IMAD.WIDE R4, R7, 0x4, R4 ;  /* 0x0000000407048825 */ /* 0x004fe400078e0204 */
[----:B------:R-:W0:Y:S03]  /*06e0*/  LDC.64 R6, c[0x0][0x388] ;  /* 0x0000e200ff067b82 */ /* 0x000e260000000a00 */
[----:B------:R-:W0:Y:S02]  /*06f0*/  @!P0 LDG.E R11, desc[UR16][R4.64] ;  /* 0x00000010040b8981 */ /* 0x000e24000c1e1900 */
[----:B0-----:R-:W-:-:S05]  /*0700*/  @!P0 IMAD.WIDE R6, R11, 0x4, R6 ;  /* 0x000000040b068825 */ /* 0x001fca00078e0206 */
[----:B------:R1:W-:Y:S04]  /*0710*/  @!P0 STG.E desc[UR16][R6.64], R2 ;  /* 0x0000000206008986 */ /* 0x0003e8000c101910 */
[----:B------:R-:W2:Y:S01]  /*0720*/  @!P0 LDG.E R0, desc[UR16][R4.64] ;  /* 0x0000001004008981 */ /* 0x000ea2000c1e1900 */
[----:B------:R-:W-:Y:S01]  /*0730*/  UIADD3 UR7, UPT, UPT, UR7, 0x1, URZ ;  /* 0x0000000107077890 */ /* 0x000fe2000fffe0ff */
[----:B------:R-:W-:-:S03]  /*0740*/  VIADD R9, R9, 0x1 ;  /* 0x0000000109097836 */ /* 0x000fc60000000000 */
[----:B------:R-:W-:Y:S01]  /*0750*/  UISETP.NE.AND UP0, UPT, UR7, URZ, UPT ;  /* 0x000000ff0700728c */ /* 0x000fe2000bf05270 */
[----:B--2---:R-:W-:-:S05]  /*0760*/  @!P0 IADD3 R3, PT, PT, R0, 0x1, RZ ;  /* 0x0000000100038810 */ /* 0x004fca0007ffe0ff */
[----:B------:R1:W-:Y:S03]  /*0770*/  @!P0 STG.E desc[UR16][R4.64], R3 ;  /* 0x0000000304008986 */ /* 0x0003e6000c101910 */
[----:B------:R-:W-:Y:S05]  /*0780*/  BRA.U UP0, `(.L_x_238) ;  /* 0xfffffffd00ac7547 */ /* 0x000fea000b83ffff */
[----:B------:R-:W-:Y:S05]  /*0790*/  EXIT ;  /* 0x000000000000794d */ /* 0x000fea0003800000 */
.L_x_239:
        /* <DEDUP_REMOVED lines=14> */
.L_x_248:


//--------------------- .text._Z11computeHistPjiPiii --------------------------
	.section	.text._Z11computeHistPjiPiii,"ax",@progbits
	.align	128
        .global         _Z11computeHistPjiPiii
        .type           _Z11computeHistPjiPiii,@function
        .size           _Z11computeHistPjiPiii,(.L_x_249 - _Z11computeHistPjiPiii)
        .other          _Z11computeHistPjiPiii,@"STO_CUDA_ENTRY STV_DEFAULT"
_Z11computeHistPjiPiii:
.text._Z11computeHistPjiPiii:
[----:B------:R-:W-:Y:S01]  /*0000*/  LDC R1, c[0x0][0x37c] ;  /* 0x0000df00ff017b82 */ /* 0x000fe20000000800 */
[----:B------:R-:W0:Y:S01]  /*0010*/  S2R R7, SR_CTAID.X ;  /* 0x0000000000077919 */ /* 0x000e220000002500 */
[----:B------:R-:W0:Y:S01]  /*0020*/  LDCU UR4, c[0x0][0x360] ;  /* 0x00006c00ff0477ac */ /* 0x000e220008000800 */
[----:B------:R-:W0:Y:S01]  /*0030*/  S2R R0, SR_TID.X ;  /* 0x0000000000007919 */ /* 0x000e220000002100 */
[----:B------:R-:W1:Y:S01]  /*0040*/  LDCU UR5, c[0x0][0x388] ;  /* 0x00007100ff0577ac */ /* 0x000e620008000800 */
[----:B0-----:R-:W-:-:S05]  /*0050*/  IMAD R5, R7, UR4, R0 ;  /* 0x0000000407057c24 */ /* 0x001fca000f8e0200 */
[----:B-1----:R-:W-:-:S13]  /*0060*/  ISETP.GE.AND P0, PT, R5, UR5, PT ;  /* 0x0000000505007c0c */ /* 0x002fda000bf06270 */
[----:B------:R-:W-:Y:S05]  /*0070*/  @P0 EXIT ;  /* 0x000000000000094d */ /* 0x000fea0003800000 */
[----:B------:R-:W0:Y:S01]  /*0080*/  LDC.64 R2, c[0x0][0x380] ;  /* 0x0000e000ff027b82 */ /* 0x000e220000000a00 */
[----:B------:R-:W1:Y:S01]  /*0090*/  LDCU.64 UR6, c[0x0][0x358] ;  /* 0x00006b00ff0677ac */ /* 0x000e620008000a00 */
[----:B------:R-:W2:Y:S01]  /*00a0*/  LDCU.64 UR8, c[0x0][0x398] ;  /* 0x00007300ff0877ac */ /* 0x000ea20008000a00 */
[----:B0-----:R-:W-:-:S05]  /*00b0*/  IMAD.WIDE R2, R5, 0x4, R2 ;  /* 0x0000000405027825 */ /* 0x001fca00078e0202 */
[----:B------:R-:W0:Y:S01]  /*00c0*/  LDC.64 R4, c[0x0][0x390] ;  /* 0x0000e400ff047b82 */ /* 0x000e220000000a00 */
[----:B-1----:R-:W3:Y:S01]  /*00d0*/  LDG.E R2, desc[UR6][R2.64] ;  /* 0x0000000602027981 */ /* 0x002ee2000c1e1900 */
[----:B--2---:R-:W-:Y:S01]  /*00e0*/  UIADD3 UR4, UPT, UPT, UR8, -0x1, URZ ;  /* 0xffffffff08047890 */ /* 0x004fe2000fffe0ff */
[----:B------:R-:W-:Y:S01]  /*00f0*/  HFMA2 R9, -RZ, RZ, 0, 5.9604644775390625e-08 ;  /* 0x00000001ff097431 */ /* 0x000fe200000001ff */
[----:B---3--:R-:W-:-:S04]  /*0100*/  SHF.R.U32.HI R0, RZ, UR9, R2 ;  /* 0x00000009ff007c19 */ /* 0x008fc80008011602 */
[----:B------:R-:W-:-:S05]  /*0110*/  LOP3.LUT R0, R0, UR4, RZ, 0xc0, !PT ;  /* 0x0000000400007c12 */ /* 0x000fca000f8ec0ff */
[----:B------:R-:W-:-:S04]  /*0120*/  IMAD R7, R7, UR8, R0 ;  /* 0x0000000807077c24 */ /* 0x000fc8000f8e0200 */
[----:B0-----:R-:W-:-:S05]  /*0130*/  IMAD.WIDE R4, R7, 0x4, R4 ;  /* 0x0000000407047825 */ /* 0x001fca00078e0204 */
[----:B------:R-:W-:Y:S01]  /*0140*/  REDG.E.ADD.STRONG.GPU desc[UR6][R4.64], R9 ;  /* 0x000000090400798e */ /* 0x000fe2000c12e106 */
[----:B------:R-:W-:Y:S05]  /*0150*/  EXIT ;  /* 0x000000000000794d */ /* 0x000fea0003800000 */
.L_x_240:
        /* <DEDUP_REMOVED lines=10> */
.L_x_249:


//--------------------- .nv.shared._ZN3cub18CUB_300001_SM_10006detail10radix_sort29DeviceRadixSortOnesweepKernelINS1_5radix10policy_hubIjNS0_8NullTypeEyE10Policy1000ELNS0_9SortOrderE0EjS6_yiiNS1_21identity_decomposer_tEEEvPT5_SC_PT3_PKSD_PT1_PKSH_PT2_PKSL_T4_iiT6_ --------------------------
	.section	.nv.shared._ZN3cub18CUB_300001_SM_10006detail10radix_sort29DeviceRadixSortOnesweepKernelINS1_5radix10policy_hubIjNS0_8NullTypeEyE10Policy1000ELNS0_9SortOrderE0EjS6_yiiNS1_21identity_decomposer_tEEEvPT5_SC_PT3_PKSD_PT1_PKSH_PT2_PKSL_T4_iiT6_,"aw",@nobits
	.sectionflags	@""
	.align	16
.nv.shared._ZN3cub18CUB_300001_SM_10006detail10radix_sort29DeviceRadixSortOnesweepKernelINS1_5radix10policy_hubIjNS0_8NullTypeEyE10Policy1000ELNS0_9SortOrderE0EjS6_yiiNS1_21identity_decomposer_tEEEvPT5_SC_PT3_PKSD_PT1_PKSH_PT2_PKSL_T4_iiT6_:
	.zero		32256


//--------------------- .nv.shared.reserved.0     --------------------------
	.section	.nv.shared.reserved.0,"aw",@nobits
	.weak		__nv_reservedSMEM_offset_0_alias
	.size		__nv_reservedSMEM_offset_0_alias, 0, 64
	.other		__nv_reservedSMEM_offset_0_alias,@"STO_CUDA_RESERVED_SHARED STV_DEFAULT"
__nv_reservedSMEM_offset_0_alias:
	.zero		0
	.zero		64


//--------------------- .nv.global                --------------------------
	.section	.nv.global,"aw",@nobits
.nv.global:
	.type		_ZN34_INTERNAL_8f39c754_4_k_cu_a56ca7c96thrust24THRUST_300001_SM_1000_NS12placeholders2_8E,@object
	.size		_ZN34_INTERNAL_8f39c754_4_k_cu_a56ca7c96thrust24THRUST_300001_SM_1000_NS12placeholders2_8E,(_ZN34_INTERNAL_8f39c754_4_k_cu_a56ca7c94cuda3std3__436_GLOBAL__N__8f39c754_4_k_cu_a56ca7c96ignoreE - _ZN34_INTERNAL_8f39c754_4_k_cu_a56ca7c96thrust24THRUST_300001_SM_1000_NS12placeholders2_8E)
_ZN34_INTERNAL_8f39c754_4_k_cu_a56ca7c96thrust24THRUST_300001_SM_1000_NS12placeholders2_8E:
	.zero		1
	.type		_ZN34_INTERNAL_8f39c754_4_k_cu_a56ca7c94cuda3std3__436_GLOBAL__N__8f39c754_4_k_cu_a56ca7c96ignoreE,@object
	.size		_ZN34_INTERNAL_8f39c754_4_k_cu_a56ca7c94cuda3std3__436_GLOBAL__N__8f39c754_4_k_cu_a56ca7c96ignoreE,(_ZN34_INTERNAL_8f39c754_4_k_cu_a56ca7c94cuda3std6ranges3__45__cpo4dataE - _ZN34_INTERNAL_8f39c754_4_k_cu_a56ca7c94cuda3std3__436_GLOBAL__N__8f39c754_4_k_cu_a56ca7c96ignoreE)
_ZN34_INTERNAL_8f39c754_4_k_cu_a56ca7c94cuda3std3__436_GLOBAL__N__8f39c754_4_k_cu_a56ca7c96ignoreE:
	.zero		1
	.type		_ZN34_INTERNAL_8f39c754_4_k_cu_a56ca7c94cuda3std6ranges3__45__cpo4dataE,@object
	.size		_ZN34_INTERNAL_8f39c754_4_k_cu_a56ca7c94cuda3std6ranges3__45__cpo4dataE,(_ZN34_INTERNAL_8f39c754_4_k_cu_a56ca7c96thrust24THRUST_300001_SM_1000_NS6system3cpp3parE - _ZN34_INTERNAL_8f39c754_4_k_cu_a56ca7c94cuda3std6ranges3__45__cpo4dataE)
_ZN34_INTERNAL_8f39c754_4_k_cu_a56ca7c94cuda3std6ranges3__45__cpo4dataE:
	.zero		1
	.type		_ZN34_INTERNAL_8f39c754_4_k_cu_a56ca7c96thrust24THRUST_300001_SM_1000_NS6system3cpp3parE,@object
	.size		_ZN34_INTERNAL_8f39c754_4_k_cu_a56ca7c96thrust24THRUST_300001_SM_1000_NS6system3cpp3parE,(_ZN34_INTERNAL_8f39c754_4_k_cu_a56ca7c94cuda3std3__45__cpo5beginE - _ZN34_INTERNAL_8f39c754_4_k_cu_a56ca7c96thrust24THRUST_300001_SM_1000_NS6system3cpp3parE)
_ZN34_INTERNAL_8f39c754_4_k_cu_a56ca7c96thrust24THRUST_300001_SM_1000_NS6system3cpp3parE:
	.zero		1
	.type		_ZN34_INTERNAL_8f39c754_4_k_cu_a56ca7c94cuda3std3__45__cpo5beginE,@object
	.size		_ZN34_INTERNAL_8f39c754_4_k_cu_a56ca7c94cuda3std3__45__cpo5beginE,(_ZN34_INTERNAL_8f39c754_4_k_cu_a56ca7c94cuda3std6ranges3__45__cpo5beginE - _ZN34_INTERNAL_8f39c754_4_k_cu_a56ca7c94cuda3std3__45__cpo5beginE)
_ZN34_INTERNAL_8f39c754_4_k_cu_a56ca7c94cuda3std3__45__cpo5beginE:
	.zero		1
	.type		_ZN34_INTERNAL_8f39c754_4_k_cu_a56ca7c94cuda3std6ranges3__45__cpo5beginE,@object
	.size		_ZN34_INTERNAL_8f39c754_4_k_cu_a56ca7c94cuda3std6ranges3__45__cpo5beginE,(_ZN34_INTERNAL_8f39c754_4_k_cu_a56ca7c96thrust24THRUST_300001_SM_1000_NS6deviceE - _ZN34_INTERNAL_8f39c754_4_k_cu_a56ca7c94cuda3std6ranges3__45__cpo5beginE)
_ZN34_INTERNAL_8f39c754_4_k_cu_a56ca7c94cuda3std6ranges3__45__cpo5beginE:
	.zero		1
	.type		_ZN34_INTERNAL_8f39c754_4_k_cu_a56ca7c96thrust24THRUST_300001_SM_1000_NS6deviceE,@object
	.size		_ZN34_INTERNAL_8f39c754_4_k_cu_a56ca7c96thrust24THRUST_300001_SM_1000_NS6deviceE,(_ZN34_INTERNAL_8f39c754_4_k_cu_a56ca7c94cuda3std3__47nulloptE - _ZN34_INTERNAL_8f39c754_4_k_cu_a56ca7c96thrust24THRUST_300001_SM_1000_NS6deviceE)
_ZN34_INTERNAL_8f39c754_4_k_cu_a56ca7c96thrust24THRUST_300001_SM_1000_NS6deviceE:
	.zero		1
	.type		_ZN34_INTERNAL_8f39c754_4_k_cu_a56ca7c94cuda3std3__47nulloptE,@object
	.size		_ZN34_INTERNAL_8f39c754_4_k_cu_a56ca7c94cuda3std3__47nulloptE,(_ZN34_INTERNAL_8f39c754_4_k_cu_a56ca7c94cuda3std6ranges3__45__cpo8distanceE - _ZN34_INTERNAL_8f39c754_4_k_cu_a56ca7c94cuda3std3__47nulloptE)
_ZN34_INTERNAL_8f39c754_4_k_cu_a56ca7c94cuda3std3__47nulloptE:
	.zero		1
	.type		_ZN34_INTERNAL_8f39c754_4_k_cu_a56ca7c94cuda3std6ranges3__45__cpo8distanceE,@object
	.size		_ZN34_INTERNAL_8f39c754_4_k_cu_a56ca7c94cuda3std6ranges3__45__cpo8distanceE,(_ZN34_INTERNAL_8f39c754_4_k_cu_a56ca7c96thrust24THRUST_300001_SM_1000_NS12placeholders2_4E - _ZN34_INTERNAL_8f39c754_4_k_cu_a56ca7c94cuda3std6ranges3__45__cpo8distanceE)
_ZN34_INTERNAL_8f39c754_4_k_cu_a56ca7c94cuda3std6ranges3__45__cpo8distanceE:
	.zero		1
	.type		_ZN34_INTERNAL_8f39c754_4_k_cu_a56ca7c96thrust24THRUST_300001_SM_1000_NS12placeholders2_4E,@object
	.size		_ZN34_INTERNAL_8f39c754_4_k_cu_a56ca7c96thrust24THRUST_300001_SM_1000_NS12placeholders2_4E,(_ZN34_INTERNAL_8f39c754_4_k_cu_a56ca7c94cuda3std3__45__cpo6rbeginE - _ZN34_INTERNAL_8f39c754_4_k_cu_a56ca7c96thrust24THRUST_300001_SM_1000_NS12placeholders2_4E)
_ZN34_INTERNAL_8f39c754_4_k_cu_a56ca7c96thrust24THRUST_300001_SM_1000_NS12placeholders2_4E:
	.zero		1
	.type		_ZN34_INTERNAL_8f39c754_4_k_cu_a56ca7c94cuda3std3__45__cpo6rbeginE,@object
	.size		_ZN34_INTERNAL_8f39c754_4_k_cu_a56ca7c94cuda3std3__45__cpo6rbeginE,(_ZN34_INTERNAL_8f39c754_4_k_cu_a56ca7c94cuda3std6ranges3__45__cpo7advanceE - _ZN34_INTERNAL_8f39c754_4_k_cu_a56ca7c94cuda3std3__45__cpo6rbeginE)
_ZN34_INTERNAL_8f39c754_4_k_cu_a56ca7c94cuda3std3__45__cpo6rbeginE:
	.zero		1
	.type		_ZN34_INTERNAL_8f39c754_4_k_cu_a56ca7c94cuda3std6ranges3__45__cpo7advanceE,@object
	.size		_ZN34_INTERNAL_8f39c754_4_k_cu_a56ca7c94cuda3std6ranges3__45__cpo7advanceE,(_ZN34_INTERNAL_8f39c754_4_k_cu_a56ca7c96thrust24THRUST_300001_SM_1000_NS12placeholders3_10E - _ZN34_INTERNAL_8f39c754_4_k_cu_a56ca7c94cuda3std6ranges3__45__cpo7advanceE)
_ZN34_INTERNAL_8f39c754_4_k_cu_a56ca7c94cuda3std6ranges3__45__cpo7advanceE:
	.zero		1
	.type		_ZN34_INTERNAL_8f39c754_4_k_cu_a56ca7c96thrust24THRUST_300001_SM_1000_NS12placeholders3_10E,@object
	.size		_ZN34_INTERNAL_8f39c754_4_k_cu_a56ca7c96thrust24THRUST_300001_SM_1000_NS12placeholders3_10E,(_ZN34_INTERNAL_8f39c754_4_k_cu_a56ca7c94cuda3std3__48in_placeE - _ZN34_INTERNAL_8f39c754_4_k_cu_a56ca7c96thrust24THRUST_300001_SM_1000_NS12placeholders3_10E)
_ZN34_INTERNAL_8f39c754_4_k_cu_a56ca7c96thrust24THRUST_300001_SM_1000_NS12placeholders3_10E:
	.zero		1
	.type		_ZN34_INTERNAL_8f39c754_4_k_cu_a56ca7c94cuda3std3__48in_placeE,@object
	.size		_ZN34_INTERNAL_8f39c754_4_k_cu_a56ca7c94cuda3std3__48in_placeE,(_ZN34_INTERNAL_8f39c754_4_k_cu_a56ca7c94cuda3std6ranges3__45__cpo4sizeE - _ZN34_INTERNAL_8f39c754_4_k_cu_a56ca7c94cuda3std3__48in_placeE)
_ZN34_INTERNAL_8f39c754_4_k_cu_a56ca7c94cuda3std3__48in_placeE:
	.zero		1
	.type		_ZN34_INTERNAL_8f39c754_4_k_cu_a56ca7c94cuda3std6ranges3__45__cpo4sizeE,@object
	.size		_ZN34_INTERNAL_8f39c754_4_k_cu_a56ca7c94cuda3std6ranges3__45__cpo4sizeE,(_ZN34_INTERNAL_8f39c754_4_k_cu_a56ca7c96thrust24THRUST_300001_SM_1000_NS12placeholders2_2E - _ZN34_INTERNAL_8f39c754_4_k_cu_a56ca7c94cuda3std6ranges3__45__cpo4sizeE)
_ZN34_INTERNAL_8f39c754_4_k_cu_a56ca7c94cuda3std6ranges3__45__cpo4sizeE:
	.zero		1
	.type		_ZN34_INTERNAL_8f39c754_4_k_cu_a56ca7c96thrust24THRUST_300001_SM_1000_NS12placeholders2_2E,@object
	.size		_ZN34_INTERNAL_8f39c754_4_k_cu_a56ca7c96thrust24THRUST_300001_SM_1000_NS12placeholders2_2E,(_ZN34_INTERNAL_8f39c754_4_k_cu_a56ca7c94cuda3std3__45__cpo6cbeginE - _ZN34_INTERNAL_8f39c754_4_k_cu_a56ca7c96thrust24THRUST_300001_SM_1000_NS12placeholders2_2E)
_ZN34_INTERNAL_8f39c754_4_k_cu_a56ca7c96thrust24THRUST_300001_SM_1000_NS12placeholders2_2E:
	.zero		1
	.type		_ZN34_INTERNAL_8f39c754_4_k_cu_a56ca7c94cuda3std3__45__cpo6cbeginE,@object
	.size		_ZN34_INTERNAL_8f39c754_4_k_cu_a56ca7c94cuda3std3__45__cpo6cbeginE,(_ZN34_INTERNAL_8f39c754_4_k_cu_a56ca7c94cuda3std6ranges3__45__cpo6cbeginE - _ZN34_INTERNAL_8f39c754_4_k_cu_a56ca7c94cuda3std3__45__cpo6cbeginE)
_ZN34_INTERNAL_8f39c754_4_k_cu_a56ca7c94cuda3std3__45__cpo6cbeginE:
	.zero		1
	.type		_ZN34_INTERNAL_8f39c754_4_k_cu_a56ca7c94cuda3std6ranges3__45__cpo6cbeginE,@object
	.size		_ZN34_INTERNAL_8f39c754_4_k_cu_a56ca7c94cuda3std6ranges3__45__cpo6cbeginE,(_ZN34_INTERNAL_8f39c754_4_k_cu_a56ca7c96thrust24THRUST_300001_SM_1000_NS12placeholders2_6E - _ZN34_INTERNAL_8f39c754_4_k_cu_a56ca7c94cuda3std6ranges3__45__cpo6cbeginE)
_ZN34_INTERNAL_8f39c754_4_k_cu_a56ca7c94cuda3std6ranges3__45__cpo6cbeginE:
	.zero		1
	.type		_ZN34_INTERNAL_8f39c754_4_k_cu_a56ca7c96thrust24THRUST_300001_SM_1000_NS12placeholders2_6E,@object
	.size		_ZN34_INTERNAL_8f39c754_4_k_cu_a56ca7c96thrust24THRUST_300001_SM_1000_NS12placeholders2_6E,(_ZN34_INTERNAL_8f39c754_4_k_cu_a56ca7c94cuda3std3__45__cpo7crbeginE - _ZN34_INTERNAL_8f39c754_4_k_cu_a56ca7c96thrust24THRUST_300001_SM_1000_NS12placeholders2_6E)
_ZN34_INTERNAL_8f39c754_4_k_cu_a56ca7c96thrust24THRUST_300001_SM_1000_NS12placeholders2_6E:
	.zero		1
	.type		_ZN34_INTERNAL_8f39c754_4_k_cu_a56ca7c94cuda3std3__45__cpo7crbeginE,@object
	.size		_ZN34_INTERNAL_8f39c754_4_k_cu_a56ca7c94cuda3std3__45__cpo7crbeginE,(_ZN34_INTERNAL_8f39c754_4_k_cu_a56ca7c94cuda3std6ranges3__45__cpo4nextE - _ZN34_INTERNAL_8f39c754_4_k_cu_a56ca7c94cuda3std3__45__cpo7crbeginE)
_ZN34_INTERNAL_8f39c754_4_k_cu_a56ca7c94cuda3std3__45__cpo7crbeginE:
	.zero		1
	.type		_ZN34_INTERNAL_8f39c754_4_k_cu_a56ca7c94cuda3std6ranges3__45__cpo4nextE,@object
	.size		_ZN34_INTERNAL_8f39c754_4_k_cu_a56ca7c94cuda3std6ranges3__45__cpo4nextE,(_ZN34_INTERNAL_8f39c754_4_k_cu_a56ca7c94cuda3std6ranges3__45__cpo4swapE - _ZN34_INTERNAL_8f39c754_4_k_cu_a56ca7c94cuda3std6ranges3__45__cpo4nextE)
_ZN34_INTERNAL_8f39c754_4_k_cu_a56ca7c94cuda3std6ranges3__45__cpo4nextE:
	.zero		1
	.type		_ZN34_INTERNAL_8f39c754_4_k_cu_a56ca7c94cuda3std6ranges3__45__cpo4swapE,@object
	.size		_ZN34_INTERNAL_8f39c754_4_k_cu_a56ca7c94cuda3std6ranges3__45__cpo4swapE,(_ZN34_INTERNAL_8f39c754_4_k_cu_a56ca7c96thrust24THRUST_300001_SM_1000_NS8cuda_cub10par_nosyncE - _ZN34_INTERNAL_8f39c754_4_k_cu_a56ca7c94cuda3std6ranges3__45__cpo4swapE)
_ZN34_INTERNAL_8f39c754_4_k_cu_a56ca7c94cuda3std6ranges3__45__cpo4swapE:
	.zero		1
	.type		_ZN34_INTERNAL_8f39c754_4_k_cu_a56ca7c96thrust24THRUST_300001_SM_1000_NS8cuda_cub10par_nosyncE,@object
	.size		_ZN34_INTERNAL_8f39c754_4_k_cu_a56ca7c96thrust24THRUST_300001_SM_1000_NS8cuda_cub10par_nosyncE,(_ZN34_INTERNAL_8f39c754_4_k_cu_a56ca7c96thrust24THRUST_300001_SM_1000_NS3seqE - _ZN34_INTERNAL_8f39c754_4_k_cu_a56ca7c96thrust24THRUST_300001_SM_1000_NS8cuda_cub10par_nosyncE)
_ZN34_INTERNAL_8f39c754_4_k_cu_a56ca7c96thrust24THRUST_300001_SM_1000_NS8cuda_cub10par_nosyncE:
	.zero		1
	.type		_ZN34_INTERNAL_8f39c754_4_k_cu_a56ca7c96thrust24THRUST_300001_SM_1000_NS3seqE,@object
	.size		_ZN34_INTERNAL_8f39c754_4_k_cu_a56ca7c96thrust24THRUST_300001_SM_1000_NS3seqE,(_ZN34_INTERNAL_8f39c754_4_k_cu_a56ca7c94cuda3std3__420unreachable_sentinelE - _ZN34_INTERNAL_8f39c754_4_k_cu_a56ca7c96thrust24THRUST_300001_SM_1000_NS3seqE)
_ZN34_INTERNAL_8f39c754_4_k_cu_a56ca7c96thrust24THRUST_300001_SM_1000_NS3seqE:
	.zero		1
	.type		_ZN34_INTERNAL_8f39c754_4_k_cu_a56ca7c94cuda3std3__420unreachable_sentinelE,@object
	.size		_ZN34_INTERNAL_8f39c754_4_k_cu_a56ca7c94cuda3std3__420unreachable_sentinelE,(_ZN34_INTERNAL_8f39c754_4_k_cu_a56ca7c94cuda3std6ranges3__45__cpo5ssizeE - _ZN34_INTERNAL_8f39c754_4_k_cu_a56ca7c94cuda3std3__420unreachable_sentinelE)
_ZN34_INTERNAL_8f39c754_4_k_cu_a56ca7c94cuda3std3__420unreachable_sentinelE:
	.zero		1
	.type		_ZN34_INTERNAL_8f39c754_4_k_cu_a56ca7c94cuda3std6ranges3__45__cpo5ssizeE,@object
	.size		_ZN34_INTERNAL_8f39c754_4_k_cu_a56ca7c94cuda3std6ranges3__45__cpo5ssizeE,(_ZN34_INTERNAL_8f39c754_4_k_cu_a56ca7c96thrust24THRUST_300001_SM_1000_NS12placeholders2_3E - _ZN34_INTERNAL_8f39c754_4_k_cu_a56ca7c94cuda3std6ranges3__45__cpo5ssizeE)
_ZN34_INTERNAL_8f39c754_4_k_cu_a56ca7c94cuda3std6ranges3__45__cpo5ssizeE:
	.zero		1
	.type		_ZN34_INTERNAL_8f39c754_4_k_cu_a56ca7c96thrust24THRUST_300001_SM_1000_NS12placeholders2_3E,@object
	.size		_ZN34_INTERNAL_8f39c754_4_k_cu_a56ca7c96thrust24THRUST_300001_SM_1000_NS12placeholders2_3E,(_ZN34_INTERNAL_8f39c754_4_k_cu_a56ca7c94cuda3std3__45__cpo4cendE - _ZN34_INTERNAL_8f39c754_4_k_cu_a56ca7c96thrust24THRUST_300001_SM_1000_NS12placeholders2_3E)
_ZN34_INTERNAL_8f39c754_4_k_cu_a56ca7c96thrust24THRUST_300001_SM_1000_NS12placeholders2_3E:
	.zero		1
	.type		_ZN34_INTERNAL_8f39c754_4_k_cu_a56ca7c94cuda3std3__45__cpo4cendE,@object
	.size		_ZN34_INTERNAL_8f39c754_4_k_cu_a56ca7c94cuda3std3__45__cpo4cendE,(_ZN34_INTERNAL_8f39c754_4_k_cu_a56ca7c94cuda3std6ranges3__45__cpo4cendE - _ZN34_INTERNAL_8f39c754_4_k_cu_a56ca7c94cuda3std3__45__cpo4cendE)
_ZN34_INTERNAL_8f39c754_4_k_cu_a56ca7c94cuda3std3__45__cpo4cendE:
	.zero		1
	.type		_ZN34_INTERNAL_8f39c754_4_k_cu_a56ca7c94cuda3std6ranges3__45__cpo4cendE,@object
	.size		_ZN34_INTERNAL_8f39c754_4_k_cu_a56ca7c94cuda3std6ranges3__45__cpo4cendE,(_ZN34_INTERNAL_8f39c754_4_k_cu_a56ca7c96thrust24THRUST_300001_SM_1000_NS12placeholders2_7E - _ZN34_INTERNAL_8f39c754_4_k_cu_a56ca7c94cuda3std6ranges3__45__cpo4cendE)
_ZN34_INTERNAL_8f39c754_4_k_cu_a56ca7c94cuda3std6ranges3__45__cpo4cendE:
	.zero		1
	.type		_ZN34_INTERNAL_8f39c754_4_k_cu_a56ca7c96thrust24THRUST_300001_SM_1000_NS12placeholders2_7E,@object
	.size		_ZN34_INTERNAL_8f39c754_4_k_cu_a56ca7c96thrust24THRUST_300001_SM_1000_NS12placeholders2_7E,(_ZN34_INTERNAL_8f39c754_4_k_cu_a56ca7c94cuda3std3__45__cpo5crendE - _ZN34_INTERNAL_8f39c754_4_k_cu_a56ca7c96thrust24THRUST_300001_SM_1000_NS12placeholders2_7E)
_ZN34_INTERNAL_8f39c754_4_k_cu_a56ca7c96thrust24THRUST_300001_SM_1000_NS12placeholders2_7E:
	.zero		1
	.type		_ZN34_INTERNAL_8f39c754_4_k_cu_a56ca7c94cuda3std3__45__cpo5crendE,@object
	.size		_ZN34_INTERNAL_8f39c754_4_k_cu_a56ca7c94cuda3std3__45__cpo5crendE,(_ZN34_INTERNAL_8f39c754_4_k_cu_a56ca7c94cuda3std6ranges3__45__cpo4prevE - _ZN34_INTERNAL_8f39c754_4_k_cu_a56ca7c94cuda3std3__45__cpo5crendE)
_ZN34_INTERNAL_8f39c754_4_k_cu_a56ca7c94cuda3std3__45__cpo5crendE:
	.zero		1
	.type		_ZN34_INTERNAL_8f39c754_4_k_cu_a56ca7c94cuda3std6ranges3__45__cpo4prevE,@object
	.size		_ZN34_INTERNAL_8f39c754_4_k_cu_a56ca7c94cuda3std6ranges3__45__cpo4prevE,(_ZN34_INTERNAL_8f39c754_4_k_cu_a56ca7c94cuda3std6ranges3__45__cpo9iter_moveE - _ZN34_INTERNAL_8f39c754_4_k_cu_a56ca7c94cuda3std6ranges3__45__cpo4prevE)
_ZN34_INTERNAL_8f39c754_4_k_cu_a56ca7c94cuda3std6ranges3__45__cpo4prevE:
	.zero		1
	.type		_ZN34_INTERNAL_8f39c754_4_k_cu_a56ca7c94cuda3std6ranges3__45__cpo9iter_moveE,@object
	.size		_ZN34_INTERNAL_8f39c754_4_k_cu_a56ca7c94cuda3std6ranges3__45__cpo9iter_moveE,(_ZN34_INTERNAL_8f39c754_4_k_cu_a56ca7c96thrust24THRUST_300001_SM_1000_NS6system6detail10sequential3seqE - _ZN34_INTERNAL_8f39c754_4_k_cu_a56ca7c94cuda3std6ranges3__45__cpo9iter_moveE)
_ZN34_INTERNAL_8f39c754_4_k_cu_a56ca7c94cuda3std6ranges3__45__cpo9iter_moveE:
	.zero		1
	.type		_ZN34_INTERNAL_8f39c754_4_k_cu_a56ca7c96thrust24THRUST_300001_SM_1000_NS6system6detail10sequential3seqE,@object
	.size		_ZN34_INTERNAL_8f39c754_4_k_cu_a56ca7c96thrust24THRUST_300001_SM_1000_NS6system6detail10sequential3seqE,(_ZN34_INTERNAL_8f39c754_4_k_cu_a56ca7c96thrust24THRUST_300001_SM_1000_NS12placeholders2_9E - _ZN34_INTERNAL_8f39c754_4_k_cu_a56ca7c96thrust24THRUST_300001_SM_1000_NS6system6detail10sequential3seqE)
_ZN34_INTERNAL_8f39c754_4_k_cu_a56ca7c96thrust24THRUST_300001_SM_1000_NS6system6detail10sequential3seqE:
	.zero		1
	.type		_ZN34_INTERNAL_8f39c754_4_k_cu_a56ca7c96thrust24THRUST_300001_SM_1000_NS12placeholders2_9E,@object
	.size		_ZN34_INTERNAL_8f39c754_4_k_cu_a56ca7c96thrust24THRUST_300001_SM_1000_NS12placeholders2_9E,(_ZN34_INTERNAL_8f39c754_4_k_cu_a56ca7c94cuda3std3__419piecewise_constructE - _ZN34_INTERNAL_8f39c754_4_k_cu_a56ca7c96thrust24THRUST_300001_SM_1000_NS12placeholders2_9E)
_ZN34_INTERNAL_8f39c754_4_k_cu_a56ca7c96thrust24THRUST_300001_SM_1000_NS12placeholders2_9E:
	.zero		1
	.type		_ZN34_INTERNAL_8f39c754_4_k_cu_a56ca7c94cuda3std3__419piecewise_constructE,@object
	.size		_ZN34_INTERNAL_8f39c754_4_k_cu_a56ca7c94cuda3std3__419piecewise_constructE,(_ZN34_INTERNAL_8f39c754_4_k_cu_a56ca7c94cuda3std6ranges3__45__cpo5cdataE - _ZN34_INTERNAL_8f39c754_4_k_cu_a56ca7c94cuda3std3__419piecewise_constructE)
_ZN34_INTERNAL_8f39c754_4_k_cu_a56ca7c94cuda3std3__419piecewise_constructE:
	.zero		1
	.type		_ZN34_INTERNAL_8f39c754_4_k_cu_a56ca7c94cuda3std6ranges3__45__cpo5cdataE,@object
	.size		_ZN34_INTERNAL_8f39c754_4_k_cu_a56ca7c94cuda3std6ranges3__45__cpo5cdataE,(_ZN34_INTERNAL_8f39c754_4_k_cu_a56ca7c96thrust24THRUST_300001_SM_1000_NS12placeholders2_1E - _ZN34_INTERNAL_8f39c754_4_k_cu_a56ca7c94cuda3std6ranges3__45__cpo5cdataE)
_ZN34_INTERNAL_8f39c754_4_k_cu_a56ca7c94cuda3std6ranges3__45__cpo5cdataE:
	.zero		1
	.type		_ZN34_INTERNAL_8f39c754_4_k_cu_a56ca7c96thrust24THRUST_300001_SM_1000_NS12placeholders2_1E,@object
	.size		_ZN34_INTERNAL_8f39c754_4_k_cu_a56ca7c96thrust24THRUST_300001_SM_1000_NS12placeholders2_1E,(_ZN34_INTERNAL_8f39c754_4_k_cu_a56ca7c94cuda3std3__45__cpo3endE - _ZN34_INTERNAL_8f39c754_4_k_cu_a56ca7c96thrust24THRUST_300001_SM_1000_NS12placeholders2_1E)
_ZN34_INTERNAL_8f39c754_4_k_cu_a56ca7c96thrust24THRUST_300001_SM_1000_NS12placeholders2_1E:
	.zero		1
	.type		_ZN34_INTERNAL_8f39c754_4_k_cu_a56ca7c94cuda3std3__45__cpo3endE,@object
	.size		_ZN34_INTERNAL_8f39c754_4_k_cu_a56ca7c94cuda3std3__45__cpo3endE,(_ZN34_INTERNAL_8f39c754_4_k_cu_a56ca7c94cuda3std6ranges3__45__cpo3endE - _ZN34_INTERNAL_8f39c754_4_k_cu_a56ca7c94cuda3std3__45__cpo3endE)
_ZN34_INTERNAL_8f39c754_4_k_cu_a56ca7c94cuda3std3__45__cpo3endE:
	.zero		1
	.type		_ZN34_INTERNAL_8f39c754_4_k_cu_a56ca7c94cuda3std6ranges3__45__cpo3endE,@object
	.size		_ZN34_INTERNAL_8f39c754_4_k_cu_a56ca7c94cuda3std6ranges3__45__cpo3endE,(_ZN34_INTERNAL_8f39c754_4_k_cu_a56ca7c96thrust24THRUST_300001_SM_1000_NS12placeholders2_5E - _ZN34_INTERNAL_8f39c754_4_k_cu_a56ca7c94cuda3std6ranges3__45__cpo3endE)
_ZN34_INTERNAL_8f39c754_4_k_cu_a56ca7c94cuda3std6ranges3__45__cpo3endE:
	.zero		1
	.type		_ZN34_INTERNAL_8f39c754_4_k_cu_a56ca7c96thrust24THRUST_300001_SM_1000_NS12placeholders2_5E,@object
	.size		_ZN34_INTERNAL_8f39c754_4_k_cu_a56ca7c96thrust24THRUST_300001_SM_1000_NS12placeholders2_5E,(_ZN34_INTERNAL_8f39c754_4_k_cu_a56ca7c94cuda3std3__45__cpo4rendE - _ZN34_INTERNAL_8f39c754_4_k_cu_a56ca7c96thrust24THRUST_300001_SM_1000_NS12placeholders2_5E)
_ZN34_INTERNAL_8f39c754_4_k_cu_a56ca7c96thrust24THRUST_300001_SM_1000_NS12placeholders2_5E:
	.zero		1
	.type		_ZN34_INTERNAL_8f39c754_4_k_cu_a56ca7c94cuda3std3__45__cpo4rendE,@object
	.size		_ZN34_INTERNAL_8f39c754_4_k_cu_a56ca7c94cuda3std3__45__cpo4rendE,(_ZN34_INTERNAL_8f39c754_4_k_cu_a56ca7c94cuda3std6ranges3__45__cpo9iter_swapE - _ZN34_INTERNAL_8f39c754_4_k_cu_a56ca7c94cuda3std3__45__cpo4rendE)
_ZN34_INTERNAL_8f39c754_4_k_cu_a56ca7c94cuda3std3__45__cpo4rendE:
	.zero		1
	.type		_ZN34_INTERNAL_8f39c754_4_k_cu_a56ca7c94cuda3std6ranges3__45__cpo9iter_swapE,@object
	.size		_ZN34_INTERNAL_8f39c754_4_k_cu_a56ca7c94cuda3std6ranges3__45__cpo9iter_swapE,(_ZN34_INTERNAL_8f39c754_4_k_cu_a56ca7c94cuda3std3__48unexpectE - _ZN34_INTERNAL_8f39c754_4_k_cu_a56ca7c94cuda3std6ranges3__45__cpo9iter_swapE)
_ZN34_INTERNAL_8f39c754_4_k_cu_a56ca7c94cuda3std6ranges3__45__cpo9iter_swapE:
	.zero		1
	.type		_ZN34_INTERNAL_8f39c754_4_k_cu_a56ca7c94cuda3std3__48unexpectE,@object
	.size		_ZN34_INTERNAL_8f39c754_4_k_cu_a56ca7c94cuda3std3__48unexpectE,(_ZN34_INTERNAL_8f39c754_4_k_cu_a56ca7c96thrust24THRUST_300001_SM_1000_NS8cuda_cub3parE - _ZN34_INTERNAL_8f39c754_4_k_cu_a56ca7c94cuda3std3__48unexpectE)
_ZN34_INTERNAL_8f39c754_4_k_cu_a56ca7c94cuda3std3__48unexpectE:
	.zero		1
	.type		_ZN34_INTERNAL_8f39c754_4_k_cu_a56ca7c96thrust24THRUST_300001_SM_1000_NS8cuda_cub3parE,@object
	.size		_ZN34_INTERNAL_8f39c754_4_k_cu_a56ca7c96thrust24THRUST_300001_SM_1000_NS8cuda_cub3parE,(.L_29 - _ZN34_INTERNAL_8f39c754_4_k_cu_a56ca7c96thrust24THRUST_300001_SM_1000_NS8cuda_cub3parE)
_ZN34_INTERNAL_8f39c754_4_k_cu_a56ca7c96thrust24THRUST_300001_SM_1000_NS8cuda_cub3parE:
	.zero		1
.L_29:


//--------------------- .nv.shared._ZN3cub18CUB_300001_SM_10006detail10radix_sort33DeviceRadixSortExclusiveSumKernelINS1_5radix10policy_hubIjNS0_8NullTypeEyE10Policy1000EyEEvPT0_ --------------------------
	.section	.nv.shared._ZN3cub18CUB_300001_SM_10006detail10radix_sort33DeviceRadixSortExclusiveSumKernelINS1_5radix10policy_hubIjNS0_8NullTypeEyE10Policy1000EyEEvPT0_,"aw",@nobits
	.sectionflags	@""
	.align	16
.nv.shared._ZN3cub18CUB_300001_SM_10006detail10radix_sort33DeviceRadixSortExclusiveSumKernelINS1_5radix10policy_hubIjNS0_8NullTypeEyE10Policy1000EyEEvPT0_:
	.zero		3360


//--------------------- .nv.shared._ZN3cub18CUB_300001_SM_10006detail10radix_sort30DeviceRadixSortHistogramKernelINS1_5radix10policy_hubIjNS0_8NullTypeEyE10Policy1000ELNS0_9SortOrderE0EjyNS1_21identity_decomposer_tEEEvPT2_PKT1_SB_iiT3_ --------------------------
	.section	.nv.shared._ZN3cub18CUB_300001_SM_10006detail10radix_sort30DeviceRadixSortHistogramKernelINS1_5radix10policy_hubIjNS0_8NullTypeEyE10Policy1000ELNS0_9SortOrderE0EjyNS1_21identity_decomposer_tEEEvPT2_PKT1_SB_iiT3_,"aw",@nobits
	.sectionflags	@""
	.align	16
.nv.shared._ZN3cub18CUB_300001_SM_10006detail10radix_sort30DeviceRadixSortHistogramKernelINS1_5radix10policy_hubIjNS0_8NullTypeEyE10Policy1000ELNS0_9SortOrderE0EjyNS1_21identity_decomposer_tEEEvPT2_PKT1_SB_iiT3_:
	.zero		5120


//--------------------- .nv.shared._ZN3cub18CUB_300001_SM_10006detail10radix_sort31DeviceRadixSortSingleTileKernelINS1_5radix10policy_hubIjNS0_8NullTypeEyE10Policy1000ELNS0_9SortOrderE0EjS6_yNS1_21identity_decomposer_tEEEvPKT1_PSB_PKT2_PSF_T3_iiT4_ --------------------------
	.section	.nv.shared._ZN3cub18CUB_300001_SM_10006detail10radix_sort31DeviceRadixSortSingleTileKernelINS1_5radix10policy_hubIjNS0_8NullTypeEyE10Policy1000ELNS0_9SortOrderE0EjS6_yNS1_21identity_decomposer_tEEEvPKT1_PSB_PKT2_PSF_T3_iiT4_,"aw",@nobits
	.sectionflags	@""
	.align	16
.nv.shared._ZN3cub18CUB_300001_SM_10006detail10radix_sort31DeviceRadixSortSingleTileKernelINS1_5radix10policy_hubIjNS0_8NullTypeEyE10Policy1000ELNS0_9SortOrderE0EjS6_yNS1_21identity_decomposer_tEEEvPKT1_PSB_PKT2_PSF_T3_iiT4_:
	.zero		34880


//--------------------- .nv.shared._ZN3cub18CUB_300001_SM_10006detail11EmptyKernelIvEEvv --------------------------
	.section	.nv.shared._ZN3cub18CUB_300001_SM_10006detail11EmptyKernelIvEEvv,"aw",@nobits
	.sectionflags	@""
	.align	16
	.zero		1024


//--------------------- .nv.shared._Z16scatterLocalSortPjS_iPiS0_ii --------------------------
	.section	.nv.shared._Z16scatterLocalSortPjS_iPiS0_ii,"aw",@nobits
	.sectionflags	@""
	.align	16
	.zero		1024


//--------------------- .nv.shared._Z20computeHistLocalSortPjiPiii --------------------------
	.section	.nv.shared._Z20computeHistLocalSortPjiPiii,"aw",@nobits
	.sectionflags	@""
	.align	16
	.zero		1024


//--------------------- .nv.shared._Z7scatterPjS_iPiii --------------------------
	.section	.nv.shared._Z7scatterPjS_iPiii,"aw",@nobits
	.sectionflags	@""
	.align	16
	.zero		1024


//--------------------- .nv.shared._Z11computeHistPjiPiii --------------------------
	.section	.nv.shared._Z11computeHistPjiPiii,"aw",@nobits
	.sectionflags	@""
	.align	16
	.zero		1024


//--------------------- .nv.constant0._ZN3cub18CUB_300001_SM_10006detail10radix_sort29DeviceRadixSortOnesweepKernelINS1_5radix10policy_hubIjNS0_8NullTypeEyE10Policy1000ELNS0_9SortOrderE0EjS6_yiiNS1_21identity_decomposer_tEEEvPT5_SC_PT3_PKSD_PT1_PKSH_PT2_PKSL_T4_iiT6_ --------------------------
	.section	.nv.constant0._ZN3cub18CUB_300001_SM_10006detail10radix_sort29DeviceRadixSortOnesweepKernelINS1_5radix10policy_hubIjNS0_8NullTypeEyE10Policy1000ELNS0_9SortOrderE0EjS6_yiiNS1_21identity_decomposer_tEEEvPT5_SC_PT3_PKSD_PT1_PKSH_PT2_PKSL_T4_iiT6_,"a",@progbits
	.sectionflags	@""
	.align	4
.nv.constant0._ZN3cub18CUB_300001_SM_10006detail10radix_sort29DeviceRadixSortOnesweepKernelINS1_5radix10policy_hubIjNS0_8NullTypeEyE10Policy1000ELNS0_9SortOrderE0EjS6_yiiNS1_21identity_decomposer_tEEEvPT5_SC_PT3_PKSD_PT1_PKSH_PT2_PKSL_T4_iiT6_:
	.zero		973


//--------------------- .nv.constant0._ZN3cub18CUB_300001_SM_10006detail10radix_sort33DeviceRadixSortExclusiveSumKernelINS1_5radix10policy_hubIjNS0_8NullTypeEyE10Policy1000EyEEvPT0_ --------------------------
	.section	.nv.constant0._ZN3cub18CUB_300001_SM_10006detail10radix_sort33DeviceRadixSortExclusiveSumKernelINS1_5radix10policy_hubIjNS0_8NullTypeEyE10Policy1000EyEEvPT0_,"a",@progbits
	.sectionflags	@""
	.align	4
.nv.constant0._ZN3cub18CUB_300001_SM_10006detail10radix_sort33DeviceRadixSortExclusiveSumKernelINS1_5radix10policy_hubIjNS0_8NullTypeEyE10Policy1000EyEEvPT0_:
	.zero		904


//--------------------- .nv.constant0._ZN3cub18CUB_300001_SM_10006detail10radix_sort30DeviceRadixSortHistogramKernelINS1_5radix10policy_hubIjNS0_8NullTypeEyE10Policy1000ELNS0_9SortOrderE0EjyNS1_21identity_decomposer_tEEEvPT2_PKT1_SB_iiT3_ --------------------------
	.section	.nv.constant0._ZN3cub18CUB_300001_SM_10006detail10radix_sort30DeviceRadixSortHistogramKernelINS1_5radix10policy_hubIjNS0_8NullTypeEyE10Policy1000ELNS0_9SortOrderE0EjyNS1_21identity_decomposer_tEEEvPT2_PKT1_SB_iiT3_,"a",@progbits
	.sectionflags	@""
	.align	4
.nv.constant0._ZN3cub18CUB_300001_SM_10006detail10radix_sort30DeviceRadixSortHistogramKernelINS1_5radix10policy_hubIjNS0_8NullTypeEyE10Policy1000ELNS0_9SortOrderE0EjyNS1_21identity_decomposer_tEEEvPT2_PKT1_SB_iiT3_:
	.zero		929


//--------------------- .nv.constant0._ZN3cub18CUB_300001_SM_10006detail10radix_sort31DeviceRadixSortSingleTileKernelINS1_5radix10policy_hubIjNS0_8NullTypeEyE10Policy1000ELNS0_9SortOrderE0EjS6_yNS1_21identity_decomposer_tEEEvPKT1_PSB_PKT2_PSF_T3_iiT4_ --------------------------
	.section	.nv.constant0._ZN3cub18CUB_300001_SM_10006detail10radix_sort31DeviceRadixSortSingleTileKernelINS1_5radix10policy_hubIjNS0_8NullTypeEyE10Policy1000ELNS0_9SortOrderE0EjS6_yNS1_21identity_decomposer_tEEEvPKT1_PSB_PKT2_PSF_T3_iiT4_,"a",@progbits
	.sectionflags	@""
	.align	4
.nv.constant0._ZN3cub18CUB_300001_SM_10006detail10radix_sort31DeviceRadixSortSingleTileKernelINS1_5radix10policy_hubIjNS0_8NullTypeEyE10Policy1000ELNS0_9SortOrderE0EjS6_yNS1_21identity_decomposer_tEEEvPKT1_PSB_PKT2_PSF_T3_iiT4_:
	.zero		945


//--------------------- .nv.constant0._ZN3cub18CUB_300001_SM_10006detail11EmptyKernelIvEEvv --------------------------
	.section	.nv.constant0._ZN3cub18CUB_300001_SM_10006detail11EmptyKernelIvEEvv,"a",@progbits
	.sectionflags	@""
	.align	4
.nv.constant0._ZN3cub18CUB_300001_SM_10006detail11EmptyKernelIvEEvv:
	.zero		896


//--------------------- .nv.constant0._Z16scatterLocalSortPjS_iPiS0_ii --------------------------
	.section	.nv.constant0._Z16scatterLocalSortPjS_iPiS0_ii,"a",@progbits
	.sectionflags	@""
	.align	4
.nv.constant0._Z16scatterLocalSortPjS_iPiS0_ii:
	.zero		944


//--------------------- .nv.constant0._Z20computeHistLocalSortPjiPiii --------------------------
	.section	.nv.constant0._Z20computeHistLocalSortPjiPiii,"a",@progbits
	.sectionflags	@""
	.align	4
.nv.constant0._Z20computeHistLocalSortPjiPiii:
	.zero		928


//--------------------- .nv.constant0._Z7scatterPjS_iPiii --------------------------
	.section	.nv.constant0._Z7scatterPjS_iPiii,"a",@progbits
	.sectionflags	@""
	.align	4
.nv.constant0._Z7scatterPjS_iPiii:
	.zero		936


//--------------------- .nv.constant0._Z11computeHistPjiPiii --------------------------
	.section	.nv.constant0._Z11computeHistPjiPiii,"a",@progbits
	.sectionflags	@""
	.align	4
.nv.constant0._Z11computeHistPjiPiii:
	.zero		928


//--------------------- SYMBOLS --------------------------

	.type		.nv.reservedSmem.offset0,@object
	.size		.nv.reservedSmem.offset0,0x4
	.type		.nv.reservedSmem.cap,@object
	.size		.nv.reservedSmem.cap,0x4
